//
// Generated by NVIDIA NVVM Compiler
//
// Compiler Build ID: CL-36424714
// Cuda compilation tools, release 13.0, V13.0.88
// Based on NVVM 20.0.0
//

.version 9.0
.target sm_100
.address_size 64

	// .globl	_Z6fnKernPcPiS_
// _ZZN3cub18CUB_300001_SM_10006detail10radix_sort31DeviceRadixSortSingleTileKernelINS1_5radix10policy_hubIciyE10Policy1000ELNS0_9SortOrderE0EciyNS1_21identity_decomposer_tEEEvPKT1_PSA_PKT2_PSE_T3_iiT4_E12temp_storage has been demoted
// _ZZN3cub18CUB_300001_SM_10006detail10radix_sort30DeviceRadixSortHistogramKernelINS1_5radix10policy_hubIciyE10Policy1000ELNS0_9SortOrderE0EcyNS1_21identity_decomposer_tEEEvPT2_PKT1_SA_iiT3_E12temp_storage has been demoted
// _ZZN3cub18CUB_300001_SM_10006detail10radix_sort33DeviceRadixSortExclusiveSumKernelINS1_5radix10policy_hubIciyE10Policy1000EyEEvPT0_E12temp_storage has been demoted
// _ZZN3cub18CUB_300001_SM_10006detail10radix_sort29DeviceRadixSortOnesweepKernelINS1_5radix10policy_hubIciyE10Policy1000ELNS0_9SortOrderE0EciyiiNS1_21identity_decomposer_tEEEvPT5_SB_PT3_PKSC_PT1_PKSG_PT2_PKSK_T4_iiT6_E1s has been demoted
// _ZZN3cub18CUB_300001_SM_10006detail10radix_sort31DeviceRadixSortSingleTileKernelINS1_5radix10policy_hubIccyE10Policy1000ELNS0_9SortOrderE0EccyNS1_21identity_decomposer_tEEEvPKT1_PSA_PKT2_PSE_T3_iiT4_E12temp_storage has been demoted
// _ZZN3cub18CUB_300001_SM_10006detail10radix_sort30DeviceRadixSortHistogramKernelINS1_5radix10policy_hubIccyE10Policy1000ELNS0_9SortOrderE0EcyNS1_21identity_decomposer_tEEEvPT2_PKT1_SA_iiT3_E12temp_storage has been demoted
// _ZZN3cub18CUB_300001_SM_10006detail10radix_sort33DeviceRadixSortExclusiveSumKernelINS1_5radix10policy_hubIccyE10Policy1000EyEEvPT0_E12temp_storage has been demoted
// _ZZN3cub18CUB_300001_SM_10006detail10radix_sort29DeviceRadixSortOnesweepKernelINS1_5radix10policy_hubIccyE10Policy1000ELNS0_9SortOrderE0EccyiiNS1_21identity_decomposer_tEEEvPT5_SB_PT3_PKSC_PT1_PKSG_PT2_PKSK_T4_iiT6_E1s has been demoted
.global .align 1 .b8 _ZN34_INTERNAL_ab75e7b3_4_k_cu_eba852164cuda3std3__45__cpo5beginE[1];
.global .align 1 .b8 _ZN34_INTERNAL_ab75e7b3_4_k_cu_eba852164cuda3std3__45__cpo3endE[1];
.global .align 1 .b8 _ZN34_INTERNAL_ab75e7b3_4_k_cu_eba852164cuda3std3__45__cpo6cbeginE[1];
.global .align 1 .b8 _ZN34_INTERNAL_ab75e7b3_4_k_cu_eba852164cuda3std3__45__cpo4cendE[1];
.global .align 1 .b8 _ZN34_INTERNAL_ab75e7b3_4_k_cu_eba852164cuda3std3__45__cpo6rbeginE[1];
.global .align 1 .b8 _ZN34_INTERNAL_ab75e7b3_4_k_cu_eba852164cuda3std3__45__cpo4rendE[1];
.global .align 1 .b8 _ZN34_INTERNAL_ab75e7b3_4_k_cu_eba852164cuda3std3__45__cpo7crbeginE[1];
.global .align 1 .b8 _ZN34_INTERNAL_ab75e7b3_4_k_cu_eba852164cuda3std3__45__cpo5crendE[1];
.global .align 1 .b8 _ZN34_INTERNAL_ab75e7b3_4_k_cu_eba852164cuda3std3__436_GLOBAL__N__ab75e7b3_4_k_cu_eba852166ignoreE[1];
.global .align 1 .b8 _ZN34_INTERNAL_ab75e7b3_4_k_cu_eba852164cuda3std3__419piecewise_constructE[1];
.global .align 1 .b8 _ZN34_INTERNAL_ab75e7b3_4_k_cu_eba852164cuda3std3__48in_placeE[1];
.global .align 1 .b8 _ZN34_INTERNAL_ab75e7b3_4_k_cu_eba852164cuda3std3__420unreachable_sentinelE[1];
.global .align 1 .b8 _ZN34_INTERNAL_ab75e7b3_4_k_cu_eba852164cuda3std3__47nulloptE[1];
.global .align 1 .b8 _ZN34_INTERNAL_ab75e7b3_4_k_cu_eba852164cuda3std3__48unexpectE[1];
.global .align 1 .b8 _ZN34_INTERNAL_ab75e7b3_4_k_cu_eba852164cuda3std6ranges3__45__cpo4swapE[1];
.global .align 1 .b8 _ZN34_INTERNAL_ab75e7b3_4_k_cu_eba852164cuda3std6ranges3__45__cpo9iter_moveE[1];
.global .align 1 .b8 _ZN34_INTERNAL_ab75e7b3_4_k_cu_eba852164cuda3std6ranges3__45__cpo5beginE[1];
.global .align 1 .b8 _ZN34_INTERNAL_ab75e7b3_4_k_cu_eba852164cuda3std6ranges3__45__cpo3endE[1];
.global .align 1 .b8 _ZN34_INTERNAL_ab75e7b3_4_k_cu_eba852164cuda3std6ranges3__45__cpo6cbeginE[1];
.global .align 1 .b8 _ZN34_INTERNAL_ab75e7b3_4_k_cu_eba852164cuda3std6ranges3__45__cpo4cendE[1];
.global .align 1 .b8 _ZN34_INTERNAL_ab75e7b3_4_k_cu_eba852164cuda3std6ranges3__45__cpo7advanceE[1];
.global .align 1 .b8 _ZN34_INTERNAL_ab75e7b3_4_k_cu_eba852164cuda3std6ranges3__45__cpo9iter_swapE[1];
.global .align 1 .b8 _ZN34_INTERNAL_ab75e7b3_4_k_cu_eba852164cuda3std6ranges3__45__cpo4nextE[1];
.global .align 1 .b8 _ZN34_INTERNAL_ab75e7b3_4_k_cu_eba852164cuda3std6ranges3__45__cpo4prevE[1];
.global .align 1 .b8 _ZN34_INTERNAL_ab75e7b3_4_k_cu_eba852164cuda3std6ranges3__45__cpo4dataE[1];
.global .align 1 .b8 _ZN34_INTERNAL_ab75e7b3_4_k_cu_eba852164cuda3std6ranges3__45__cpo5cdataE[1];
.global .align 1 .b8 _ZN34_INTERNAL_ab75e7b3_4_k_cu_eba852164cuda3std6ranges3__45__cpo4sizeE[1];
.global .align 1 .b8 _ZN34_INTERNAL_ab75e7b3_4_k_cu_eba852164cuda3std6ranges3__45__cpo5ssizeE[1];
.global .align 1 .b8 _ZN34_INTERNAL_ab75e7b3_4_k_cu_eba852164cuda3std6ranges3__45__cpo8distanceE[1];
.global .align 1 .b8 _ZN34_INTERNAL_ab75e7b3_4_k_cu_eba852166thrust24THRUST_300001_SM_1000_NS8cuda_cub3parE[1];
.global .align 1 .b8 _ZN34_INTERNAL_ab75e7b3_4_k_cu_eba852166thrust24THRUST_300001_SM_1000_NS8cuda_cub10par_nosyncE[1];
.global .align 1 .b8 _ZN34_INTERNAL_ab75e7b3_4_k_cu_eba852166thrust24THRUST_300001_SM_1000_NS6system6detail10sequential3seqE[1];
.global .align 1 .b8 _ZN34_INTERNAL_ab75e7b3_4_k_cu_eba852166thrust24THRUST_300001_SM_1000_NS6system3cpp3parE[1];
.global .align 1 .b8 _ZN34_INTERNAL_ab75e7b3_4_k_cu_eba852166thrust24THRUST_300001_SM_1000_NS12placeholders2_1E[1];
.global .align 1 .b8 _ZN34_INTERNAL_ab75e7b3_4_k_cu_eba852166thrust24THRUST_300001_SM_1000_NS12placeholders2_2E[1];
.global .align 1 .b8 _ZN34_INTERNAL_ab75e7b3_4_k_cu_eba852166thrust24THRUST_300001_SM_1000_NS12placeholders2_3E[1];
.global .align 1 .b8 _ZN34_INTERNAL_ab75e7b3_4_k_cu_eba852166thrust24THRUST_300001_SM_1000_NS12placeholders2_4E[1];
.global .align 1 .b8 _ZN34_INTERNAL_ab75e7b3_4_k_cu_eba852166thrust24THRUST_300001_SM_1000_NS12placeholders2_5E[1];
.global .align 1 .b8 _ZN34_INTERNAL_ab75e7b3_4_k_cu_eba852166thrust24THRUST_300001_SM_1000_NS12placeholders2_6E[1];
.global .align 1 .b8 _ZN34_INTERNAL_ab75e7b3_4_k_cu_eba852166thrust24THRUST_300001_SM_1000_NS12placeholders2_7E[1];
.global .align 1 .b8 _ZN34_INTERNAL_ab75e7b3_4_k_cu_eba852166thrust24THRUST_300001_SM_1000_NS12placeholders2_8E[1];
.global .align 1 .b8 _ZN34_INTERNAL_ab75e7b3_4_k_cu_eba852166thrust24THRUST_300001_SM_1000_NS12placeholders2_9E[1];
.global .align 1 .b8 _ZN34_INTERNAL_ab75e7b3_4_k_cu_eba852166thrust24THRUST_300001_SM_1000_NS12placeholders3_10E[1];
.global .align 1 .b8 _ZN34_INTERNAL_ab75e7b3_4_k_cu_eba852166thrust24THRUST_300001_SM_1000_NS3seqE[1];
.global .align 1 .b8 _ZN34_INTERNAL_ab75e7b3_4_k_cu_eba852166thrust24THRUST_300001_SM_1000_NS6deviceE[1];

.visible .entry _Z6fnKernPcPiS_(
	.param .u64 .ptr .align 1 _Z6fnKernPcPiS__param_0,
	.param .u64 .ptr .align 1 _Z6fnKernPcPiS__param_1,
	.param .u64 .ptr .align 1 _Z6fnKernPcPiS__param_2
)
{
	.reg .b16 	%rs<2>;
	.reg .b32 	%r<2>;
	.reg .b64 	%rd<13>;

	ld.param.u64 	%rd1, [_Z6fnKernPcPiS__param_0];
	ld.param.u64 	%rd2, [_Z6fnKernPcPiS__param_1];
	ld.param.u64 	%rd3, [_Z6fnKernPcPiS__param_2];
	cvta.to.global.u64 	%rd4, %rd3;
	cvta.to.global.u64 	%rd5, %rd1;
	cvta.to.global.u64 	%rd6, %rd2;
	mov.u32 	%r1, %tid.x;
	cvt.u64.u32 	%rd7, %r1;
	mul.wide.u32 	%rd8, %r1, 4;
	add.s64 	%rd9, %rd6, %rd8;
	ld.global.s32 	%rd10, [%rd9];
	add.s64 	%rd11, %rd5, %rd10;
	ld.global.u8 	%rs1, [%rd11+-1];
	add.s64 	%rd12, %rd4, %rd7;
	st.global.u8 	[%rd12], %rs1;
	ret;

}
	// .globl	_ZN3cub18CUB_300001_SM_10006detail11EmptyKernelIvEEvv
.visible .entry _ZN3cub18CUB_300001_SM_10006detail11EmptyKernelIvEEvv()
{


	ret;

}
	// .globl	_ZN3cub18CUB_300001_SM_10006detail8for_each13static_kernelINS2_12policy_hub_t12policy_500_tElN6thrust24THRUST_300001_SM_1000_NS8cuda_cub10__tabulate7functorINS7_10device_ptrIiEENS7_6system6detail7generic6detail22compute_sequence_valueIivEElEEEEvT0_T1_
.visible .entry _ZN3cub18CUB_300001_SM_10006detail8for_each13static_kernelINS2_12policy_hub_t12policy_500_tElN6thrust24THRUST_300001_SM_1000_NS8cuda_cub10__tabulate7functorINS7_10device_ptrIiEENS7_6system6detail7generic6detail22compute_sequence_valueIivEElEEEEvT0_T1_(
	.param .u64 _ZN3cub18CUB_300001_SM_10006detail8for_each13static_kernelINS2_12policy_hub_t12policy_500_tElN6thrust24THRUST_300001_SM_1000_NS8cuda_cub10__tabulate7functorINS7_10device_ptrIiEENS7_6system6detail7generic6detail22compute_sequence_valueIivEElEEEEvT0_T1__param_0,
	.param .align 8 .b8 _ZN3cub18CUB_300001_SM_10006detail8for_each13static_kernelINS2_12policy_hub_t12policy_500_tElN6thrust24THRUST_300001_SM_1000_NS8cuda_cub10__tabulate7functorINS7_10device_ptrIiEENS7_6system6detail7generic6detail22compute_sequence_valueIivEElEEEEvT0_T1__param_1[16]
)
.maxntid 256
{
	.reg .pred 	%p<4>;
	.reg .b32 	%r<18>;
	.reg .b64 	%rd<20>;

	ld.param.u64 	%rd7, [_ZN3cub18CUB_300001_SM_10006detail8for_each13static_kernelINS2_12policy_hub_t12policy_500_tElN6thrust24THRUST_300001_SM_1000_NS8cuda_cub10__tabulate7functorINS7_10device_ptrIiEENS7_6system6detail7generic6detail22compute_sequence_valueIivEElEEEEvT0_T1__param_1];
	ld.param.u64 	%rd8, [_ZN3cub18CUB_300001_SM_10006detail8for_each13static_kernelINS2_12policy_hub_t12policy_500_tElN6thrust24THRUST_300001_SM_1000_NS8cuda_cub10__tabulate7functorINS7_10device_ptrIiEENS7_6system6detail7generic6detail22compute_sequence_valueIivEElEEEEvT0_T1__param_0];
	ld.param.v2.u32 	{%r3, %r4}, [_ZN3cub18CUB_300001_SM_10006detail8for_each13static_kernelINS2_12policy_hub_t12policy_500_tElN6thrust24THRUST_300001_SM_1000_NS8cuda_cub10__tabulate7functorINS7_10device_ptrIiEENS7_6system6detail7generic6detail22compute_sequence_valueIivEElEEEEvT0_T1__param_1+8];
	mov.u32 	%r5, %ctaid.x;
	mul.wide.u32 	%rd1, %r5, 512;
	sub.s64 	%rd2, %rd8, %rd1;
	setp.lt.s64 	%p1, %rd2, 512;
	@%p1 bra 	$L__BB2_2;
	mov.u32 	%r13, %tid.x;
	cvta.to.global.u64 	%rd15, %rd7;
	cvt.u64.u32 	%rd16, %r13;
	add.s64 	%rd17, %rd1, %rd16;
	cvt.u32.u64 	%r14, %rd17;
	mad.lo.s32 	%r15, %r4, %r14, %r3;
	shl.b64 	%rd18, %rd17, 2;
	add.s64 	%rd19, %rd15, %rd18;
	st.global.u32 	[%rd19], %r15;
	add.s32 	%r16, %r14, 256;
	mad.lo.s32 	%r17, %r4, %r16, %r3;
	st.global.u32 	[%rd19+1024], %r17;
	bra.uni 	$L__BB2_6;
$L__BB2_2:
	cvta.to.global.u64 	%rd3, %rd7;
	mov.u32 	%r6, %tid.x;
	cvt.s64.s32 	%rd4, %rd2;
	cvt.u64.u32 	%rd5, %r6;
	setp.le.s64 	%p2, %rd4, %rd5;
	@%p2 bra 	$L__BB2_4;
	add.s64 	%rd9, %rd1, %rd5;
	cvt.u32.u64 	%r7, %rd9;
	mad.lo.s32 	%r8, %r4, %r7, %r3;
	shl.b64 	%rd10, %rd9, 2;
	add.s64 	%rd11, %rd3, %rd10;
	st.global.u32 	[%rd11], %r8;
$L__BB2_4:
	cvt.u32.u64 	%r9, %rd5;
	add.s32 	%r10, %r9, 256;
	cvt.u64.u32 	%rd6, %r10;
	setp.le.s64 	%p3, %rd4, %rd6;
	@%p3 bra 	$L__BB2_6;
	add.s64 	%rd12, %rd1, %rd6;
	shl.b64 	%rd13, %rd12, 2;
	cvt.u32.u64 	%r11, %rd12;
	mad.lo.s32 	%r12, %r4, %r11, %r3;
	add.s64 	%rd14, %rd13, %rd3;
	st.global.u32 	[%rd14], %r12;
$L__BB2_6:
	ret;

}
	// .globl	_ZN3cub18CUB_300001_SM_10006detail10radix_sort31DeviceRadixSortSingleTileKernelINS1_5radix10policy_hubIciyE10Policy1000ELNS0_9SortOrderE0EciyNS1_21identity_decomposer_tEEEvPKT1_PSA_PKT2_PSE_T3_iiT4_
.visible .entry _ZN3cub18CUB_300001_SM_10006detail10radix_sort31DeviceRadixSortSingleTileKernelINS1_5radix10policy_hubIciyE10Policy1000ELNS0_9SortOrderE0EciyNS1_21identity_decomposer_tEEEvPKT1_PSA_PKT2_PSE_T3_iiT4_(
	.param .u64 .ptr .align 1 _ZN3cub18CUB_300001_SM_10006detail10radix_sort31DeviceRadixSortSingleTileKernelINS1_5radix10policy_hubIciyE10Policy1000ELNS0_9SortOrderE0EciyNS1_21identity_decomposer_tEEEvPKT1_PSA_PKT2_PSE_T3_iiT4__param_0,
	.param .u64 .ptr .align 1 _ZN3cub18CUB_300001_SM_10006detail10radix_sort31DeviceRadixSortSingleTileKernelINS1_5radix10policy_hubIciyE10Policy1000ELNS0_9SortOrderE0EciyNS1_21identity_decomposer_tEEEvPKT1_PSA_PKT2_PSE_T3_iiT4__param_1,
	.param .u64 .ptr .align 1 _ZN3cub18CUB_300001_SM_10006detail10radix_sort31DeviceRadixSortSingleTileKernelINS1_5radix10policy_hubIciyE10Policy1000ELNS0_9SortOrderE0EciyNS1_21identity_decomposer_tEEEvPKT1_PSA_PKT2_PSE_T3_iiT4__param_2,
	.param .u64 .ptr .align 1 _ZN3cub18CUB_300001_SM_10006detail10radix_sort31DeviceRadixSortSingleTileKernelINS1_5radix10policy_hubIciyE10Policy1000ELNS0_9SortOrderE0EciyNS1_21identity_decomposer_tEEEvPKT1_PSA_PKT2_PSE_T3_iiT4__param_3,
	.param .u64 _ZN3cub18CUB_300001_SM_10006detail10radix_sort31DeviceRadixSortSingleTileKernelINS1_5radix10policy_hubIciyE10Policy1000ELNS0_9SortOrderE0EciyNS1_21identity_decomposer_tEEEvPKT1_PSA_PKT2_PSE_T3_iiT4__param_4,
	.param .u32 _ZN3cub18CUB_300001_SM_10006detail10radix_sort31DeviceRadixSortSingleTileKernelINS1_5radix10policy_hubIciyE10Policy1000ELNS0_9SortOrderE0EciyNS1_21identity_decomposer_tEEEvPKT1_PSA_PKT2_PSE_T3_iiT4__param_5,
	.param .u32 _ZN3cub18CUB_300001_SM_10006detail10radix_sort31DeviceRadixSortSingleTileKernelINS1_5radix10policy_hubIciyE10Policy1000ELNS0_9SortOrderE0EciyNS1_21identity_decomposer_tEEEvPKT1_PSA_PKT2_PSE_T3_iiT4__param_6,
	.param .align 1 .b8 _ZN3cub18CUB_300001_SM_10006detail10radix_sort31DeviceRadixSortSingleTileKernelINS1_5radix10policy_hubIciyE10Policy1000ELNS0_9SortOrderE0EciyNS1_21identity_decomposer_tEEEvPKT1_PSA_PKT2_PSE_T3_iiT4__param_7[1]
)
.maxntid 256
.minnctapersm 1
{
	.reg .pred 	%p<73>;
	.reg .b16 	%rs<229>;
	.reg .b32 	%r<683>;
	.reg .b64 	%rd<37>;
	// demoted variable
	.shared .align 16 .b8 _ZZN3cub18CUB_300001_SM_10006detail10radix_sort31DeviceRadixSortSingleTileKernelINS1_5radix10policy_hubIciyE10Policy1000ELNS0_9SortOrderE0EciyNS1_21identity_decomposer_tEEEvPKT1_PSA_PKT2_PSE_T3_iiT4_E12temp_storage[19456];
	ld.param.u64 	%rd10, [_ZN3cub18CUB_300001_SM_10006detail10radix_sort31DeviceRadixSortSingleTileKernelINS1_5radix10policy_hubIciyE10Policy1000ELNS0_9SortOrderE0EciyNS1_21identity_decomposer_tEEEvPKT1_PSA_PKT2_PSE_T3_iiT4__param_0];
	ld.param.u64 	%rd6, [_ZN3cub18CUB_300001_SM_10006detail10radix_sort31DeviceRadixSortSingleTileKernelINS1_5radix10policy_hubIciyE10Policy1000ELNS0_9SortOrderE0EciyNS1_21identity_decomposer_tEEEvPKT1_PSA_PKT2_PSE_T3_iiT4__param_1];
	ld.param.u64 	%rd7, [_ZN3cub18CUB_300001_SM_10006detail10radix_sort31DeviceRadixSortSingleTileKernelINS1_5radix10policy_hubIciyE10Policy1000ELNS0_9SortOrderE0EciyNS1_21identity_decomposer_tEEEvPKT1_PSA_PKT2_PSE_T3_iiT4__param_2];
	ld.param.u64 	%rd8, [_ZN3cub18CUB_300001_SM_10006detail10radix_sort31DeviceRadixSortSingleTileKernelINS1_5radix10policy_hubIciyE10Policy1000ELNS0_9SortOrderE0EciyNS1_21identity_decomposer_tEEEvPKT1_PSA_PKT2_PSE_T3_iiT4__param_3];
	ld.param.u64 	%rd9, [_ZN3cub18CUB_300001_SM_10006detail10radix_sort31DeviceRadixSortSingleTileKernelINS1_5radix10policy_hubIciyE10Policy1000ELNS0_9SortOrderE0EciyNS1_21identity_decomposer_tEEEvPKT1_PSA_PKT2_PSE_T3_iiT4__param_4];
	ld.param.u32 	%r193, [_ZN3cub18CUB_300001_SM_10006detail10radix_sort31DeviceRadixSortSingleTileKernelINS1_5radix10policy_hubIciyE10Policy1000ELNS0_9SortOrderE0EciyNS1_21identity_decomposer_tEEEvPKT1_PSA_PKT2_PSE_T3_iiT4__param_5];
	ld.param.u32 	%r194, [_ZN3cub18CUB_300001_SM_10006detail10radix_sort31DeviceRadixSortSingleTileKernelINS1_5radix10policy_hubIciyE10Policy1000ELNS0_9SortOrderE0EciyNS1_21identity_decomposer_tEEEvPKT1_PSA_PKT2_PSE_T3_iiT4__param_6];
	cvta.to.global.u64 	%rd11, %rd10;
	cvt.u32.u64 	%r1, %rd9;
	mov.u32 	%r2, %tid.x;
	mul.lo.s32 	%r3, %r2, 19;
	setp.ge.s32 	%p1, %r3, %r1;
	cvt.u64.u32 	%rd12, %r3;
	add.s64 	%rd1, %rd11, %rd12;
	mov.b16 	%rs228, 255;
	@%p1 bra 	$L__BB3_2;
	ld.global.u8 	%rs116, [%rd1];
	xor.b16  	%rs228, %rs116, -128;
$L__BB3_2:
	add.s32 	%r4, %r3, 1;
	setp.ge.s32 	%p2, %r4, %r1;
	mov.b16 	%rs227, 255;
	@%p2 bra 	$L__BB3_4;
	ld.global.u8 	%rs118, [%rd1+1];
	xor.b16  	%rs227, %rs118, -128;
$L__BB3_4:
	add.s32 	%r5, %r3, 2;
	setp.ge.s32 	%p3, %r5, %r1;
	mov.b16 	%rs226, 255;
	@%p3 bra 	$L__BB3_6;
	ld.global.u8 	%rs120, [%rd1+2];
	xor.b16  	%rs226, %rs120, -128;
$L__BB3_6:
	add.s32 	%r6, %r3, 3;
	setp.ge.s32 	%p4, %r6, %r1;
	mov.b16 	%rs225, 255;
	@%p4 bra 	$L__BB3_8;
	ld.global.u8 	%rs122, [%rd1+3];
	xor.b16  	%rs225, %rs122, -128;
$L__BB3_8:
	add.s32 	%r7, %r3, 4;
	setp.ge.s32 	%p5, %r7, %r1;
	mov.b16 	%rs224, 255;
	@%p5 bra 	$L__BB3_10;
	ld.global.u8 	%rs124, [%rd1+4];
	xor.b16  	%rs224, %rs124, -128;
$L__BB3_10:
	add.s32 	%r8, %r3, 5;
	setp.ge.s32 	%p6, %r8, %r1;
	mov.b16 	%rs223, 255;
	@%p6 bra 	$L__BB3_12;
	ld.global.u8 	%rs126, [%rd1+5];
	xor.b16  	%rs223, %rs126, -128;
$L__BB3_12:
	add.s32 	%r9, %r3, 6;
	setp.ge.s32 	%p7, %r9, %r1;
	mov.b16 	%rs222, 255;
	@%p7 bra 	$L__BB3_14;
	ld.global.u8 	%rs128, [%rd1+6];
	xor.b16  	%rs222, %rs128, -128;
$L__BB3_14:
	add.s32 	%r10, %r3, 7;
	setp.ge.s32 	%p8, %r10, %r1;
	mov.b16 	%rs221, 255;
	@%p8 bra 	$L__BB3_16;
	ld.global.u8 	%rs130, [%rd1+7];
	xor.b16  	%rs221, %rs130, -128;
$L__BB3_16:
	add.s32 	%r11, %r3, 8;
	setp.ge.s32 	%p9, %r11, %r1;
	mov.b16 	%rs220, 255;
	@%p9 bra 	$L__BB3_18;
	ld.global.u8 	%rs132, [%rd1+8];
	xor.b16  	%rs220, %rs132, -128;
$L__BB3_18:
	add.s32 	%r12, %r3, 9;
	setp.ge.s32 	%p10, %r12, %r1;
	mov.b16 	%rs219, 255;
	@%p10 bra 	$L__BB3_20;
	ld.global.u8 	%rs134, [%rd1+9];
	xor.b16  	%rs219, %rs134, -128;
$L__BB3_20:
	add.s32 	%r13, %r3, 10;
	setp.ge.s32 	%p11, %r13, %r1;
	mov.b16 	%rs218, 255;
	@%p11 bra 	$L__BB3_22;
	ld.global.u8 	%rs136, [%rd1+10];
	xor.b16  	%rs218, %rs136, -128;
$L__BB3_22:
	add.s32 	%r14, %r3, 11;
	setp.ge.s32 	%p12, %r14, %r1;
	mov.b16 	%rs217, 255;
	@%p12 bra 	$L__BB3_24;
	ld.global.u8 	%rs138, [%rd1+11];
	xor.b16  	%rs217, %rs138, -128;
$L__BB3_24:
	add.s32 	%r15, %r3, 12;
	setp.ge.s32 	%p13, %r15, %r1;
	mov.b16 	%rs216, 255;
	@%p13 bra 	$L__BB3_26;
	ld.global.u8 	%rs140, [%rd1+12];
	xor.b16  	%rs216, %rs140, -128;
$L__BB3_26:
	add.s32 	%r16, %r3, 13;
	setp.ge.s32 	%p14, %r16, %r1;
	mov.b16 	%rs215, 255;
	@%p14 bra 	$L__BB3_28;
	ld.global.u8 	%rs142, [%rd1+13];
	xor.b16  	%rs215, %rs142, -128;
$L__BB3_28:
	add.s32 	%r17, %r3, 14;
	setp.ge.s32 	%p15, %r17, %r1;
	mov.b16 	%rs214, 255;
	@%p15 bra 	$L__BB3_30;
	ld.global.u8 	%rs144, [%rd1+14];
	xor.b16  	%rs214, %rs144, -128;
$L__BB3_30:
	add.s32 	%r18, %r3, 15;
	setp.ge.s32 	%p16, %r18, %r1;
	mov.b16 	%rs213, 255;
	@%p16 bra 	$L__BB3_32;
	ld.global.u8 	%rs146, [%rd1+15];
	xor.b16  	%rs213, %rs146, -128;
$L__BB3_32:
	add.s32 	%r19, %r3, 16;
	setp.ge.s32 	%p17, %r19, %r1;
	mov.b16 	%rs212, 255;
	@%p17 bra 	$L__BB3_34;
	ld.global.u8 	%rs148, [%rd1+16];
	xor.b16  	%rs212, %rs148, -128;
$L__BB3_34:
	add.s32 	%r20, %r3, 17;
	setp.ge.s32 	%p18, %r20, %r1;
	mov.b16 	%rs211, 255;
	@%p18 bra 	$L__BB3_36;
	ld.global.u8 	%rs150, [%rd1+17];
	xor.b16  	%rs211, %rs150, -128;
$L__BB3_36:
	add.s32 	%r21, %r3, 18;
	setp.ge.s32 	%p19, %r21, %r1;
	mov.b16 	%rs210, 255;
	@%p19 bra 	$L__BB3_38;
	ld.global.u8 	%rs152, [%rd1+18];
	xor.b16  	%rs210, %rs152, -128;
$L__BB3_38:
	bar.sync 	0;
	mov.b64 	{%r196, %r197}, %rd9;
	shfl.sync.idx.b32	%r22|%p20, %r196, 0, 31, -1;
	shfl.sync.idx.b32	%r198|%p21, %r197, 0, 31, -1;
	mov.b64 	%rd2, {%r22, %r198};
	setp.ge.s32 	%p22, %r3, %r22;
	cvta.to.global.u64 	%rd13, %rd7;
	mul.wide.u32 	%rd14, %r3, 4;
	add.s64 	%rd3, %rd13, %rd14;
	@%p22 bra 	$L__BB3_40;
	ld.global.u32 	%r680, [%rd3];
$L__BB3_40:
	setp.ge.s32 	%p23, %r4, %r22;
	@%p23 bra 	$L__BB3_42;
	ld.global.u32 	%r679, [%rd3+4];
$L__BB3_42:
	setp.ge.s32 	%p24, %r5, %r22;
	@%p24 bra 	$L__BB3_44;
	ld.global.u32 	%r678, [%rd3+8];
$L__BB3_44:
	setp.ge.s32 	%p25, %r6, %r22;
	@%p25 bra 	$L__BB3_46;
	ld.global.u32 	%r677, [%rd3+12];
$L__BB3_46:
	setp.ge.s32 	%p26, %r7, %r22;
	@%p26 bra 	$L__BB3_48;
	ld.global.u32 	%r676, [%rd3+16];
$L__BB3_48:
	setp.ge.s32 	%p27, %r8, %r22;
	@%p27 bra 	$L__BB3_50;
	ld.global.u32 	%r675, [%rd3+20];
$L__BB3_50:
	setp.ge.s32 	%p28, %r9, %r22;
	@%p28 bra 	$L__BB3_52;
	ld.global.u32 	%r674, [%rd3+24];
$L__BB3_52:
	setp.ge.s32 	%p29, %r10, %r22;
	@%p29 bra 	$L__BB3_54;
	ld.global.u32 	%r673, [%rd3+28];
$L__BB3_54:
	setp.ge.s32 	%p30, %r11, %r22;
	@%p30 bra 	$L__BB3_56;
	ld.global.u32 	%r672, [%rd3+32];
$L__BB3_56:
	setp.ge.s32 	%p31, %r12, %r22;
	@%p31 bra 	$L__BB3_58;
	ld.global.u32 	%r671, [%rd3+36];
$L__BB3_58:
	setp.ge.s32 	%p32, %r13, %r22;
	@%p32 bra 	$L__BB3_60;
	ld.global.u32 	%r670, [%rd3+40];
$L__BB3_60:
	setp.ge.s32 	%p33, %r14, %r22;
	@%p33 bra 	$L__BB3_62;
	ld.global.u32 	%r669, [%rd3+44];
$L__BB3_62:
	setp.ge.s32 	%p34, %r15, %r22;
	@%p34 bra 	$L__BB3_64;
	ld.global.u32 	%r668, [%rd3+48];
$L__BB3_64:
	setp.ge.s32 	%p35, %r16, %r22;
	@%p35 bra 	$L__BB3_66;
	ld.global.u32 	%r667, [%rd3+52];
$L__BB3_66:
	setp.ge.s32 	%p36, %r17, %r22;
	@%p36 bra 	$L__BB3_68;
	ld.global.u32 	%r666, [%rd3+56];
$L__BB3_68:
	setp.ge.s32 	%p37, %r18, %r22;
	@%p37 bra 	$L__BB3_70;
	ld.global.u32 	%r665, [%rd3+60];
$L__BB3_70:
	setp.ge.s32 	%p38, %r19, %r22;
	@%p38 bra 	$L__BB3_72;
	ld.global.u32 	%r664, [%rd3+64];
$L__BB3_72:
	setp.ge.s32 	%p39, %r20, %r22;
	@%p39 bra 	$L__BB3_74;
	ld.global.u32 	%r663, [%rd3+68];
$L__BB3_74:
	setp.ge.s32 	%p40, %r21, %r22;
	@%p40 bra 	$L__BB3_76;
	ld.global.u32 	%r662, [%rd3+72];
$L__BB3_76:
	bar.sync 	0;
	shr.u32 	%r61, %r2, 5;
	shl.b32 	%r218, %r2, 2;
	mov.u32 	%r219, _ZZN3cub18CUB_300001_SM_10006detail10radix_sort31DeviceRadixSortSingleTileKernelINS1_5radix10policy_hubIciyE10Policy1000ELNS0_9SortOrderE0EciyNS1_21identity_decomposer_tEEEvPKT1_PSA_PKT2_PSE_T3_iiT4_E12temp_storage;
	add.s32 	%r62, %r219, %r218;
	shl.b32 	%r220, %r2, 6;
	add.s32 	%r63, %r62, %r220;
	shl.b32 	%r221, %r61, 2;
	add.s32 	%r222, %r219, %r221;
	add.s32 	%r64, %r222, 17408;
	mad.lo.s32 	%r65, %r2, -49, %r63;
	mad.lo.s32 	%r66, %r2, 57, %r65;
	add.s32 	%r661, %r193, 5;
	sub.s32 	%r660, %r194, %r193;
$L__BB3_77:
	add.s32 	%r282, %r661, -5;
	min.s32 	%r225, %r660, 5;
	mov.b32 	%r311, 0;
	st.shared.u32 	[%r62], %r311;
	st.shared.u32 	[%r62+1024], %r311;
	st.shared.u32 	[%r62+2048], %r311;
	st.shared.u32 	[%r62+3072], %r311;
	st.shared.u32 	[%r62+4096], %r311;
	st.shared.u32 	[%r62+5120], %r311;
	st.shared.u32 	[%r62+6144], %r311;
	st.shared.u32 	[%r62+7168], %r311;
	st.shared.u32 	[%r62+8192], %r311;
	st.shared.u32 	[%r62+9216], %r311;
	st.shared.u32 	[%r62+10240], %r311;
	st.shared.u32 	[%r62+11264], %r311;
	st.shared.u32 	[%r62+12288], %r311;
	st.shared.u32 	[%r62+13312], %r311;
	st.shared.u32 	[%r62+14336], %r311;
	st.shared.u32 	[%r62+15360], %r311;
	st.shared.u32 	[%r62+16384], %r311;
	// begin inline asm
	bmsk.clamp.b32 %r223, %r311, %r225;
	// end inline asm
	cvt.u32.u16 	%r314, %rs228;
	and.b32  	%r227, %r314, 255;
	// begin inline asm
	shr.b32 %r226, %r227, %r282;
	// end inline asm
	and.b32  	%r315, %r223, %r226;
	shl.b32 	%r316, %r315, 10;
	and.b32  	%r317, %r316, 15360;
	add.s32 	%r318, %r62, %r317;
	shr.u32 	%r319, %r315, 3;
	and.b32  	%r320, %r319, 30;
	add.s32 	%r91, %r318, %r320;
	ld.shared.u16 	%rs58, [%r91];
	add.s16 	%rs153, %rs58, 1;
	st.shared.u16 	[%r91], %rs153;
	cvt.u32.u16 	%r321, %rs227;
	and.b32  	%r230, %r321, 255;
	// begin inline asm
	shr.b32 %r229, %r230, %r282;
	// end inline asm
	and.b32  	%r322, %r223, %r229;
	shl.b32 	%r323, %r322, 10;
	and.b32  	%r324, %r323, 15360;
	add.s32 	%r325, %r62, %r324;
	shr.u32 	%r326, %r322, 3;
	and.b32  	%r327, %r326, 30;
	add.s32 	%r92, %r325, %r327;
	ld.shared.u16 	%rs59, [%r92];
	add.s16 	%rs154, %rs59, 1;
	st.shared.u16 	[%r92], %rs154;
	cvt.u32.u16 	%r328, %rs226;
	and.b32  	%r233, %r328, 255;
	// begin inline asm
	shr.b32 %r232, %r233, %r282;
	// end inline asm
	and.b32  	%r329, %r223, %r232;
	shl.b32 	%r330, %r329, 10;
	and.b32  	%r331, %r330, 15360;
	add.s32 	%r332, %r62, %r331;
	shr.u32 	%r333, %r329, 3;
	and.b32  	%r334, %r333, 30;
	add.s32 	%r93, %r332, %r334;
	ld.shared.u16 	%rs60, [%r93];
	add.s16 	%rs155, %rs60, 1;
	st.shared.u16 	[%r93], %rs155;
	cvt.u32.u16 	%r335, %rs225;
	and.b32  	%r236, %r335, 255;
	// begin inline asm
	shr.b32 %r235, %r236, %r282;
	// end inline asm
	and.b32  	%r336, %r223, %r235;
	shl.b32 	%r337, %r336, 10;
	and.b32  	%r338, %r337, 15360;
	add.s32 	%r339, %r62, %r338;
	shr.u32 	%r340, %r336, 3;
	and.b32  	%r341, %r340, 30;
	add.s32 	%r94, %r339, %r341;
	ld.shared.u16 	%rs61, [%r94];
	add.s16 	%rs156, %rs61, 1;
	st.shared.u16 	[%r94], %rs156;
	cvt.u32.u16 	%r342, %rs224;
	and.b32  	%r239, %r342, 255;
	// begin inline asm
	shr.b32 %r238, %r239, %r282;
	// end inline asm
	and.b32  	%r343, %r223, %r238;
	shl.b32 	%r344, %r343, 10;
	and.b32  	%r345, %r344, 15360;
	add.s32 	%r346, %r62, %r345;
	shr.u32 	%r347, %r343, 3;
	and.b32  	%r348, %r347, 30;
	add.s32 	%r95, %r346, %r348;
	ld.shared.u16 	%rs62, [%r95];
	add.s16 	%rs157, %rs62, 1;
	st.shared.u16 	[%r95], %rs157;
	cvt.u32.u16 	%r349, %rs223;
	and.b32  	%r242, %r349, 255;
	// begin inline asm
	shr.b32 %r241, %r242, %r282;
	// end inline asm
	and.b32  	%r350, %r223, %r241;
	shl.b32 	%r351, %r350, 10;
	and.b32  	%r352, %r351, 15360;
	add.s32 	%r353, %r62, %r352;
	shr.u32 	%r354, %r350, 3;
	and.b32  	%r355, %r354, 30;
	add.s32 	%r96, %r353, %r355;
	ld.shared.u16 	%rs63, [%r96];
	add.s16 	%rs158, %rs63, 1;
	st.shared.u16 	[%r96], %rs158;
	cvt.u32.u16 	%r356, %rs222;
	and.b32  	%r245, %r356, 255;
	// begin inline asm
	shr.b32 %r244, %r245, %r282;
	// end inline asm
	and.b32  	%r357, %r223, %r244;
	shl.b32 	%r358, %r357, 10;
	and.b32  	%r359, %r358, 15360;
	add.s32 	%r360, %r62, %r359;
	shr.u32 	%r361, %r357, 3;
	and.b32  	%r362, %r361, 30;
	add.s32 	%r97, %r360, %r362;
	ld.shared.u16 	%rs64, [%r97];
	add.s16 	%rs159, %rs64, 1;
	st.shared.u16 	[%r97], %rs159;
	cvt.u32.u16 	%r363, %rs221;
	and.b32  	%r248, %r363, 255;
	// begin inline asm
	shr.b32 %r247, %r248, %r282;
	// end inline asm
	and.b32  	%r364, %r223, %r247;
	shl.b32 	%r365, %r364, 10;
	and.b32  	%r366, %r365, 15360;
	add.s32 	%r367, %r62, %r366;
	shr.u32 	%r368, %r364, 3;
	and.b32  	%r369, %r368, 30;
	add.s32 	%r98, %r367, %r369;
	ld.shared.u16 	%rs65, [%r98];
	add.s16 	%rs160, %rs65, 1;
	st.shared.u16 	[%r98], %rs160;
	cvt.u32.u16 	%r370, %rs220;
	and.b32  	%r251, %r370, 255;
	// begin inline asm
	shr.b32 %r250, %r251, %r282;
	// end inline asm
	and.b32  	%r371, %r223, %r250;
	shl.b32 	%r372, %r371, 10;
	and.b32  	%r373, %r372, 15360;
	add.s32 	%r374, %r62, %r373;
	shr.u32 	%r375, %r371, 3;
	and.b32  	%r376, %r375, 30;
	add.s32 	%r99, %r374, %r376;
	ld.shared.u16 	%rs66, [%r99];
	add.s16 	%rs161, %rs66, 1;
	st.shared.u16 	[%r99], %rs161;
	cvt.u32.u16 	%r377, %rs219;
	and.b32  	%r254, %r377, 255;
	// begin inline asm
	shr.b32 %r253, %r254, %r282;
	// end inline asm
	and.b32  	%r378, %r223, %r253;
	shl.b32 	%r379, %r378, 10;
	and.b32  	%r380, %r379, 15360;
	add.s32 	%r381, %r62, %r380;
	shr.u32 	%r382, %r378, 3;
	and.b32  	%r383, %r382, 30;
	add.s32 	%r100, %r381, %r383;
	ld.shared.u16 	%rs67, [%r100];
	add.s16 	%rs162, %rs67, 1;
	st.shared.u16 	[%r100], %rs162;
	cvt.u32.u16 	%r384, %rs218;
	and.b32  	%r257, %r384, 255;
	// begin inline asm
	shr.b32 %r256, %r257, %r282;
	// end inline asm
	and.b32  	%r385, %r223, %r256;
	shl.b32 	%r386, %r385, 10;
	and.b32  	%r387, %r386, 15360;
	add.s32 	%r388, %r62, %r387;
	shr.u32 	%r389, %r385, 3;
	and.b32  	%r390, %r389, 30;
	add.s32 	%r101, %r388, %r390;
	ld.shared.u16 	%rs68, [%r101];
	add.s16 	%rs163, %rs68, 1;
	st.shared.u16 	[%r101], %rs163;
	cvt.u32.u16 	%r391, %rs217;
	and.b32  	%r260, %r391, 255;
	// begin inline asm
	shr.b32 %r259, %r260, %r282;
	// end inline asm
	and.b32  	%r392, %r223, %r259;
	shl.b32 	%r393, %r392, 10;
	and.b32  	%r394, %r393, 15360;
	add.s32 	%r395, %r62, %r394;
	shr.u32 	%r396, %r392, 3;
	and.b32  	%r397, %r396, 30;
	add.s32 	%r102, %r395, %r397;
	ld.shared.u16 	%rs69, [%r102];
	add.s16 	%rs164, %rs69, 1;
	st.shared.u16 	[%r102], %rs164;
	cvt.u32.u16 	%r398, %rs216;
	and.b32  	%r263, %r398, 255;
	// begin inline asm
	shr.b32 %r262, %r263, %r282;
	// end inline asm
	and.b32  	%r399, %r223, %r262;
	shl.b32 	%r400, %r399, 10;
	and.b32  	%r401, %r400, 15360;
	add.s32 	%r402, %r62, %r401;
	shr.u32 	%r403, %r399, 3;
	and.b32  	%r404, %r403, 30;
	add.s32 	%r103, %r402, %r404;
	ld.shared.u16 	%rs70, [%r103];
	add.s16 	%rs165, %rs70, 1;
	st.shared.u16 	[%r103], %rs165;
	cvt.u32.u16 	%r405, %rs215;
	and.b32  	%r266, %r405, 255;
	// begin inline asm
	shr.b32 %r265, %r266, %r282;
	// end inline asm
	and.b32  	%r406, %r223, %r265;
	shl.b32 	%r407, %r406, 10;
	and.b32  	%r408, %r407, 15360;
	add.s32 	%r409, %r62, %r408;
	shr.u32 	%r410, %r406, 3;
	and.b32  	%r411, %r410, 30;
	add.s32 	%r104, %r409, %r411;
	ld.shared.u16 	%rs71, [%r104];
	add.s16 	%rs166, %rs71, 1;
	st.shared.u16 	[%r104], %rs166;
	cvt.u32.u16 	%r412, %rs214;
	and.b32  	%r269, %r412, 255;
	// begin inline asm
	shr.b32 %r268, %r269, %r282;
	// end inline asm
	and.b32  	%r413, %r223, %r268;
	shl.b32 	%r414, %r413, 10;
	and.b32  	%r415, %r414, 15360;
	add.s32 	%r416, %r62, %r415;
	shr.u32 	%r417, %r413, 3;
	and.b32  	%r418, %r417, 30;
	add.s32 	%r105, %r416, %r418;
	ld.shared.u16 	%rs72, [%r105];
	add.s16 	%rs167, %rs72, 1;
	st.shared.u16 	[%r105], %rs167;
	cvt.u32.u16 	%r419, %rs213;
	and.b32  	%r272, %r419, 255;
	// begin inline asm
	shr.b32 %r271, %r272, %r282;
	// end inline asm
	and.b32  	%r420, %r223, %r271;
	shl.b32 	%r421, %r420, 10;
	and.b32  	%r422, %r421, 15360;
	add.s32 	%r423, %r62, %r422;
	shr.u32 	%r424, %r420, 3;
	and.b32  	%r425, %r424, 30;
	add.s32 	%r106, %r423, %r425;
	ld.shared.u16 	%rs73, [%r106];
	add.s16 	%rs168, %rs73, 1;
	st.shared.u16 	[%r106], %rs168;
	cvt.u32.u16 	%r426, %rs212;
	and.b32  	%r275, %r426, 255;
	// begin inline asm
	shr.b32 %r274, %r275, %r282;
	// end inline asm
	and.b32  	%r427, %r223, %r274;
	shl.b32 	%r428, %r427, 10;
	and.b32  	%r429, %r428, 15360;
	add.s32 	%r430, %r62, %r429;
	shr.u32 	%r431, %r427, 3;
	and.b32  	%r432, %r431, 30;
	add.s32 	%r107, %r430, %r432;
	ld.shared.u16 	%rs74, [%r107];
	add.s16 	%rs169, %rs74, 1;
	st.shared.u16 	[%r107], %rs169;
	cvt.u32.u16 	%r433, %rs211;
	and.b32  	%r278, %r433, 255;
	// begin inline asm
	shr.b32 %r277, %r278, %r282;
	// end inline asm
	and.b32  	%r434, %r223, %r277;
	shl.b32 	%r435, %r434, 10;
	and.b32  	%r436, %r435, 15360;
	add.s32 	%r437, %r62, %r436;
	shr.u32 	%r438, %r434, 3;
	and.b32  	%r439, %r438, 30;
	add.s32 	%r108, %r437, %r439;
	ld.shared.u16 	%rs75, [%r108];
	add.s16 	%rs170, %rs75, 1;
	st.shared.u16 	[%r108], %rs170;
	cvt.u32.u16 	%r440, %rs210;
	and.b32  	%r281, %r440, 255;
	// begin inline asm
	shr.b32 %r280, %r281, %r282;
	// end inline asm
	and.b32  	%r441, %r223, %r280;
	shl.b32 	%r442, %r441, 10;
	and.b32  	%r443, %r442, 15360;
	add.s32 	%r444, %r62, %r443;
	shr.u32 	%r445, %r441, 3;
	and.b32  	%r446, %r445, 30;
	add.s32 	%r109, %r444, %r446;
	ld.shared.u16 	%rs76, [%r109];
	add.s16 	%rs171, %rs76, 1;
	st.shared.u16 	[%r109], %rs171;
	bar.sync 	0;
	ld.shared.u32 	%r110, [%r63];
	ld.shared.u32 	%r447, [%r63+4];
	ld.shared.u32 	%r448, [%r63+8];
	ld.shared.u32 	%r449, [%r63+12];
	ld.shared.u32 	%r450, [%r63+16];
	ld.shared.u32 	%r451, [%r63+20];
	ld.shared.u32 	%r452, [%r63+24];
	ld.shared.u32 	%r453, [%r63+28];
	ld.shared.u32 	%r454, [%r63+32];
	ld.shared.u32 	%r455, [%r63+36];
	ld.shared.u32 	%r456, [%r63+40];
	ld.shared.u32 	%r457, [%r63+44];
	ld.shared.u32 	%r458, [%r63+48];
	ld.shared.u32 	%r459, [%r63+52];
	ld.shared.u32 	%r460, [%r63+56];
	ld.shared.u32 	%r461, [%r63+60];
	ld.shared.u32 	%r462, [%r63+64];
	add.s32 	%r111, %r447, %r110;
	add.s32 	%r112, %r448, %r111;
	add.s32 	%r113, %r449, %r112;
	add.s32 	%r114, %r450, %r113;
	add.s32 	%r115, %r451, %r114;
	add.s32 	%r116, %r452, %r115;
	add.s32 	%r117, %r453, %r116;
	add.s32 	%r118, %r454, %r117;
	add.s32 	%r119, %r455, %r118;
	add.s32 	%r120, %r456, %r119;
	add.s32 	%r121, %r457, %r120;
	add.s32 	%r122, %r458, %r121;
	add.s32 	%r123, %r459, %r122;
	add.s32 	%r124, %r460, %r123;
	add.s32 	%r125, %r461, %r124;
	add.s32 	%r288, %r462, %r125;
	// begin inline asm
	mov.u32 %r283, %laneid;
	// end inline asm
	mov.b32 	%r286, 1;
	mov.b32 	%r313, -1;
	// begin inline asm
	{  .reg .u32 r0;  .reg .pred p;  shfl.sync.up.b32 r0|p, %r288, %r286, %r311, %r313;  @p add.u32 r0, r0, %r288;  mov.u32 %r284, r0;}
	// end inline asm
	mov.b32 	%r292, 2;
	// begin inline asm
	{  .reg .u32 r0;  .reg .pred p;  shfl.sync.up.b32 r0|p, %r284, %r292, %r311, %r313;  @p add.u32 r0, r0, %r284;  mov.u32 %r290, r0;}
	// end inline asm
	mov.b32 	%r298, 4;
	// begin inline asm
	{  .reg .u32 r0;  .reg .pred p;  shfl.sync.up.b32 r0|p, %r290, %r298, %r311, %r313;  @p add.u32 r0, r0, %r290;  mov.u32 %r296, r0;}
	// end inline asm
	mov.b32 	%r304, 8;
	// begin inline asm
	{  .reg .u32 r0;  .reg .pred p;  shfl.sync.up.b32 r0|p, %r296, %r304, %r311, %r313;  @p add.u32 r0, r0, %r296;  mov.u32 %r302, r0;}
	// end inline asm
	mov.b32 	%r310, 16;
	// begin inline asm
	{  .reg .u32 r0;  .reg .pred p;  shfl.sync.up.b32 r0|p, %r302, %r310, %r311, %r313;  @p add.u32 r0, r0, %r302;  mov.u32 %r308, r0;}
	// end inline asm
	setp.ne.s32 	%p41, %r283, 31;
	@%p41 bra 	$L__BB3_79;
	st.shared.u32 	[%r64], %r308;
$L__BB3_79:
	sub.s32 	%r463, %r308, %r288;
	setp.gt.u32 	%p42, %r2, 31;
	setp.eq.s32 	%p43, %r61, 7;
	setp.eq.s32 	%p44, %r61, 6;
	setp.eq.s32 	%p45, %r61, 5;
	setp.eq.s32 	%p46, %r61, 4;
	setp.eq.s32 	%p47, %r61, 3;
	setp.eq.s32 	%p48, %r61, 2;
	setp.eq.s32 	%p49, %r61, 1;
	bar.sync 	0;
	ld.shared.v4.u32 	{%r464, %r465, %r466, %r467}, [_ZZN3cub18CUB_300001_SM_10006detail10radix_sort31DeviceRadixSortSingleTileKernelINS1_5radix10policy_hubIciyE10Policy1000ELNS0_9SortOrderE0EciyNS1_21identity_decomposer_tEEEvPKT1_PSA_PKT2_PSE_T3_iiT4_E12temp_storage+17408];
	selp.b32 	%r468, %r464, %r681, %p49;
	add.s32 	%r469, %r465, %r464;
	selp.b32 	%r470, %r469, %r468, %p48;
	add.s32 	%r471, %r469, %r466;
	selp.b32 	%r472, %r471, %r470, %p47;
	add.s32 	%r473, %r471, %r467;
	selp.b32 	%r474, %r473, %r472, %p46;
	ld.shared.v4.u32 	{%r475, %r476, %r477, %r478}, [_ZZN3cub18CUB_300001_SM_10006detail10radix_sort31DeviceRadixSortSingleTileKernelINS1_5radix10policy_hubIciyE10Policy1000ELNS0_9SortOrderE0EciyNS1_21identity_decomposer_tEEEvPKT1_PSA_PKT2_PSE_T3_iiT4_E12temp_storage+17424];
	add.s32 	%r479, %r473, %r475;
	selp.b32 	%r480, %r479, %r474, %p45;
	add.s32 	%r481, %r479, %r476;
	selp.b32 	%r482, %r481, %r480, %p44;
	add.s32 	%r483, %r481, %r477;
	selp.b32 	%r681, %r483, %r482, %p43;
	add.s32 	%r130, %r483, %r478;
	setp.ne.s32 	%p50, %r283, 0;
	selp.b32 	%r484, %r463, 0, %p50;
	add.s32 	%r485, %r681, %r484;
	or.pred  	%p51, %p42, %p50;
	selp.b32 	%r682, %r485, %r463, %p42;
	@%p51 bra 	$L__BB3_81;
	shl.b32 	%r682, %r130, 16;
	st.shared.u32 	[_ZZN3cub18CUB_300001_SM_10006detail10radix_sort31DeviceRadixSortSingleTileKernelINS1_5radix10policy_hubIciyE10Policy1000ELNS0_9SortOrderE0EciyNS1_21identity_decomposer_tEEEvPKT1_PSA_PKT2_PSE_T3_iiT4_E12temp_storage+17448], %r682;
$L__BB3_81:
	setp.eq.s32 	%p52, %r2, 0;
	bar.sync 	0;
	ld.shared.u32 	%r486, [_ZZN3cub18CUB_300001_SM_10006detail10radix_sort31DeviceRadixSortSingleTileKernelINS1_5radix10policy_hubIciyE10Policy1000ELNS0_9SortOrderE0EciyNS1_21identity_decomposer_tEEEvPKT1_PSA_PKT2_PSE_T3_iiT4_E12temp_storage+17448];
	selp.b32 	%r487, 0, %r486, %p52;
	add.s32 	%r488, %r682, %r487;
	add.s32 	%r489, %r110, %r488;
	add.s32 	%r490, %r111, %r488;
	add.s32 	%r491, %r112, %r488;
	add.s32 	%r492, %r113, %r488;
	add.s32 	%r493, %r114, %r488;
	add.s32 	%r494, %r115, %r488;
	add.s32 	%r495, %r116, %r488;
	add.s32 	%r496, %r117, %r488;
	add.s32 	%r497, %r118, %r488;
	add.s32 	%r498, %r119, %r488;
	add.s32 	%r499, %r120, %r488;
	add.s32 	%r500, %r121, %r488;
	add.s32 	%r501, %r122, %r488;
	add.s32 	%r502, %r123, %r488;
	add.s32 	%r503, %r124, %r488;
	add.s32 	%r504, %r125, %r488;
	st.shared.u32 	[%r63], %r488;
	st.shared.u32 	[%r63+4], %r489;
	st.shared.u32 	[%r63+8], %r490;
	st.shared.u32 	[%r63+12], %r491;
	st.shared.u32 	[%r63+16], %r492;
	st.shared.u32 	[%r63+20], %r493;
	st.shared.u32 	[%r63+24], %r494;
	st.shared.u32 	[%r63+28], %r495;
	st.shared.u32 	[%r63+32], %r496;
	st.shared.u32 	[%r63+36], %r497;
	st.shared.u32 	[%r63+40], %r498;
	st.shared.u32 	[%r63+44], %r499;
	st.shared.u32 	[%r63+48], %r500;
	st.shared.u32 	[%r63+52], %r501;
	st.shared.u32 	[%r63+56], %r502;
	st.shared.u32 	[%r63+60], %r503;
	st.shared.u32 	[%r63+64], %r504;
	bar.sync 	0;
	cvt.u32.u16 	%r505, %rs58;
	ld.shared.u16 	%r506, [%r91];
	add.s32 	%r134, %r506, %r505;
	cvt.u32.u16 	%r507, %rs59;
	ld.shared.u16 	%r508, [%r92];
	add.s32 	%r135, %r508, %r507;
	cvt.u32.u16 	%r509, %rs60;
	ld.shared.u16 	%r510, [%r93];
	add.s32 	%r136, %r510, %r509;
	cvt.u32.u16 	%r511, %rs61;
	ld.shared.u16 	%r512, [%r94];
	add.s32 	%r137, %r512, %r511;
	cvt.u32.u16 	%r513, %rs62;
	ld.shared.u16 	%r514, [%r95];
	add.s32 	%r138, %r514, %r513;
	cvt.u32.u16 	%r515, %rs63;
	ld.shared.u16 	%r516, [%r96];
	add.s32 	%r139, %r516, %r515;
	cvt.u32.u16 	%r517, %rs64;
	ld.shared.u16 	%r518, [%r97];
	add.s32 	%r140, %r518, %r517;
	cvt.u32.u16 	%r519, %rs65;
	ld.shared.u16 	%r520, [%r98];
	add.s32 	%r141, %r520, %r519;
	cvt.u32.u16 	%r521, %rs66;
	ld.shared.u16 	%r522, [%r99];
	add.s32 	%r142, %r522, %r521;
	cvt.u32.u16 	%r523, %rs67;
	ld.shared.u16 	%r524, [%r100];
	add.s32 	%r143, %r524, %r523;
	cvt.u32.u16 	%r525, %rs68;
	ld.shared.u16 	%r526, [%r101];
	add.s32 	%r144, %r526, %r525;
	cvt.u32.u16 	%r527, %rs69;
	ld.shared.u16 	%r528, [%r102];
	add.s32 	%r145, %r528, %r527;
	cvt.u32.u16 	%r529, %rs70;
	ld.shared.u16 	%r530, [%r103];
	add.s32 	%r146, %r530, %r529;
	cvt.u32.u16 	%r531, %rs71;
	ld.shared.u16 	%r532, [%r104];
	add.s32 	%r147, %r532, %r531;
	cvt.u32.u16 	%r533, %rs72;
	ld.shared.u16 	%r534, [%r105];
	add.s32 	%r148, %r534, %r533;
	cvt.u32.u16 	%r535, %rs73;
	ld.shared.u16 	%r536, [%r106];
	add.s32 	%r149, %r536, %r535;
	cvt.u32.u16 	%r537, %rs74;
	ld.shared.u16 	%r538, [%r107];
	add.s32 	%r150, %r538, %r537;
	cvt.u32.u16 	%r539, %rs75;
	ld.shared.u16 	%r540, [%r108];
	add.s32 	%r151, %r540, %r539;
	cvt.u32.u16 	%r541, %rs76;
	ld.shared.u16 	%r542, [%r109];
	add.s32 	%r152, %r542, %r541;
	bar.sync 	0;
	setp.lt.s32 	%p53, %r661, %r194;
	@%p53 bra 	$L__BB3_121;
	cvt.u64.u32 	%rd15, %r2;
	mov.u32 	%r543, _ZZN3cub18CUB_300001_SM_10006detail10radix_sort31DeviceRadixSortSingleTileKernelINS1_5radix10policy_hubIciyE10Policy1000ELNS0_9SortOrderE0EciyNS1_21identity_decomposer_tEEEvPKT1_PSA_PKT2_PSE_T3_iiT4_E12temp_storage;
	add.s32 	%r544, %r543, %r134;
	st.shared.u8 	[%r544], %rs228;
	add.s32 	%r545, %r543, %r135;
	st.shared.u8 	[%r545], %rs227;
	add.s32 	%r546, %r543, %r136;
	st.shared.u8 	[%r546], %rs226;
	add.s32 	%r547, %r543, %r137;
	st.shared.u8 	[%r547], %rs225;
	add.s32 	%r548, %r543, %r138;
	st.shared.u8 	[%r548], %rs224;
	add.s32 	%r549, %r543, %r139;
	st.shared.u8 	[%r549], %rs223;
	add.s32 	%r550, %r543, %r140;
	st.shared.u8 	[%r550], %rs222;
	add.s32 	%r551, %r543, %r141;
	st.shared.u8 	[%r551], %rs221;
	add.s32 	%r552, %r543, %r142;
	st.shared.u8 	[%r552], %rs220;
	add.s32 	%r553, %r543, %r143;
	st.shared.u8 	[%r553], %rs219;
	add.s32 	%r554, %r543, %r144;
	st.shared.u8 	[%r554], %rs218;
	add.s32 	%r555, %r543, %r145;
	st.shared.u8 	[%r555], %rs217;
	add.s32 	%r556, %r543, %r146;
	st.shared.u8 	[%r556], %rs216;
	add.s32 	%r557, %r543, %r147;
	st.shared.u8 	[%r557], %rs215;
	add.s32 	%r558, %r543, %r148;
	st.shared.u8 	[%r558], %rs214;
	add.s32 	%r559, %r543, %r149;
	st.shared.u8 	[%r559], %rs213;
	add.s32 	%r560, %r543, %r150;
	st.shared.u8 	[%r560], %rs212;
	add.s32 	%r561, %r543, %r151;
	st.shared.u8 	[%r561], %rs211;
	add.s32 	%r562, %r543, %r152;
	st.shared.u8 	[%r562], %rs210;
	bar.sync 	0;
	mad.lo.s32 	%r563, %r2, -75, %r66;
	ld.shared.u8 	%rs77, [%r563];
	ld.shared.u8 	%rs78, [%r563+256];
	ld.shared.u8 	%rs79, [%r563+512];
	ld.shared.u8 	%rs80, [%r563+768];
	ld.shared.u8 	%rs81, [%r563+1024];
	ld.shared.u8 	%rs82, [%r563+1280];
	ld.shared.u8 	%rs83, [%r563+1536];
	ld.shared.u8 	%rs84, [%r563+1792];
	ld.shared.u8 	%rs85, [%r563+2048];
	ld.shared.u8 	%rs86, [%r563+2304];
	ld.shared.u8 	%rs87, [%r563+2560];
	ld.shared.u8 	%rs88, [%r563+2816];
	ld.shared.u8 	%rs89, [%r563+3072];
	ld.shared.u8 	%rs90, [%r563+3328];
	ld.shared.u8 	%rs91, [%r563+3584];
	ld.shared.u8 	%rs92, [%r563+3840];
	ld.shared.u8 	%rs93, [%r563+4096];
	ld.shared.u8 	%rs94, [%r563+4352];
	ld.shared.u8 	%rs95, [%r563+4608];
	bar.sync 	0;
	mad.lo.s32 	%r564, %r134, 3, %r544;
	st.shared.u32 	[%r564], %r680;
	mad.lo.s32 	%r565, %r135, 3, %r545;
	st.shared.u32 	[%r565], %r679;
	mad.lo.s32 	%r566, %r136, 3, %r546;
	st.shared.u32 	[%r566], %r678;
	mad.lo.s32 	%r567, %r137, 3, %r547;
	st.shared.u32 	[%r567], %r677;
	mad.lo.s32 	%r568, %r138, 3, %r548;
	st.shared.u32 	[%r568], %r676;
	mad.lo.s32 	%r569, %r139, 3, %r549;
	st.shared.u32 	[%r569], %r675;
	mad.lo.s32 	%r570, %r140, 3, %r550;
	st.shared.u32 	[%r570], %r674;
	mad.lo.s32 	%r571, %r141, 3, %r551;
	st.shared.u32 	[%r571], %r673;
	mad.lo.s32 	%r572, %r142, 3, %r552;
	st.shared.u32 	[%r572], %r672;
	mad.lo.s32 	%r573, %r143, 3, %r553;
	st.shared.u32 	[%r573], %r671;
	mad.lo.s32 	%r574, %r144, 3, %r554;
	st.shared.u32 	[%r574], %r670;
	mad.lo.s32 	%r575, %r145, 3, %r555;
	st.shared.u32 	[%r575], %r669;
	mad.lo.s32 	%r576, %r146, 3, %r556;
	st.shared.u32 	[%r576], %r668;
	mad.lo.s32 	%r577, %r147, 3, %r557;
	st.shared.u32 	[%r577], %r667;
	mad.lo.s32 	%r578, %r148, 3, %r558;
	st.shared.u32 	[%r578], %r666;
	mad.lo.s32 	%r579, %r149, 3, %r559;
	st.shared.u32 	[%r579], %r665;
	mad.lo.s32 	%r580, %r150, 3, %r560;
	st.shared.u32 	[%r580], %r664;
	mad.lo.s32 	%r581, %r151, 3, %r561;
	st.shared.u32 	[%r581], %r663;
	mad.lo.s32 	%r582, %r152, 3, %r562;
	st.shared.u32 	[%r582], %r662;
	bar.sync 	0;
	mad.lo.s32 	%r153, %r2, 3, %r563;
	ld.shared.u32 	%r154, [%r153+1024];
	ld.shared.u32 	%r155, [%r153+2048];
	ld.shared.u32 	%r156, [%r153+3072];
	ld.shared.u32 	%r157, [%r153+4096];
	ld.shared.u32 	%r158, [%r153+5120];
	ld.shared.u32 	%r159, [%r153+6144];
	ld.shared.u32 	%r160, [%r153+7168];
	ld.shared.u32 	%r161, [%r153+8192];
	ld.shared.u32 	%r162, [%r153+9216];
	ld.shared.u32 	%r163, [%r153+10240];
	ld.shared.u32 	%r164, [%r153+11264];
	ld.shared.u32 	%r165, [%r153+12288];
	ld.shared.u32 	%r166, [%r153+13312];
	ld.shared.u32 	%r167, [%r153+14336];
	ld.shared.u32 	%r168, [%r153+15360];
	ld.shared.u32 	%r169, [%r153+16384];
	ld.shared.u32 	%r170, [%r153+17408];
	ld.shared.u32 	%r171, [%r153+18432];
	setp.gt.u64 	%p54, %rd2, %rd15;
	cvta.to.global.u64 	%rd16, %rd6;
	add.s64 	%rd4, %rd16, %rd15;
	cvta.to.global.u64 	%rd17, %rd8;
	mul.wide.u32 	%rd18, %r2, 4;
	add.s64 	%rd5, %rd17, %rd18;
	@%p54 bra 	$L__BB3_83;
	bra.uni 	$L__BB3_84;
$L__BB3_83:
	xor.b16  	%rs172, %rs77, 128;
	ld.shared.u32 	%r583, [%r153];
	st.global.u8 	[%rd4], %rs172;
	st.global.u32 	[%rd5], %r583;
$L__BB3_84:
	add.s32 	%r584, %r2, 256;
	cvt.u64.u32 	%rd19, %r584;
	setp.le.u64 	%p55, %rd2, %rd19;
	@%p55 bra 	$L__BB3_86;
	xor.b16  	%rs173, %rs78, 128;
	st.global.u8 	[%rd4+256], %rs173;
	st.global.u32 	[%rd5+1024], %r154;
$L__BB3_86:
	add.s32 	%r585, %r2, 512;
	cvt.u64.u32 	%rd20, %r585;
	setp.le.u64 	%p56, %rd2, %rd20;
	@%p56 bra 	$L__BB3_88;
	xor.b16  	%rs174, %rs79, 128;
	st.global.u8 	[%rd4+512], %rs174;
	st.global.u32 	[%rd5+2048], %r155;
$L__BB3_88:
	add.s32 	%r586, %r2, 768;
	cvt.u64.u32 	%rd21, %r586;
	setp.le.u64 	%p57, %rd2, %rd21;
	@%p57 bra 	$L__BB3_90;
	xor.b16  	%rs175, %rs80, 128;
	st.global.u8 	[%rd4+768], %rs175;
	st.global.u32 	[%rd5+3072], %r156;
$L__BB3_90:
	or.b32  	%r587, %r2, 1024;
	cvt.u64.u32 	%rd22, %r587;
	setp.le.u64 	%p58, %rd2, %rd22;
	@%p58 bra 	$L__BB3_92;
	xor.b16  	%rs176, %rs81, 128;
	st.global.u8 	[%rd4+1024], %rs176;
	st.global.u32 	[%rd5+4096], %r157;
$L__BB3_92:
	add.s32 	%r588, %r2, 1280;
	cvt.u64.u32 	%rd23, %r588;
	setp.le.u64 	%p59, %rd2, %rd23;
	@%p59 bra 	$L__BB3_94;
	xor.b16  	%rs177, %rs82, 128;
	st.global.u8 	[%rd4+1280], %rs177;
	st.global.u32 	[%rd5+5120], %r158;
$L__BB3_94:
	add.s32 	%r589, %r2, 1536;
	cvt.u64.u32 	%rd24, %r589;
	setp.le.u64 	%p60, %rd2, %rd24;
	@%p60 bra 	$L__BB3_96;
	xor.b16  	%rs178, %rs83, 128;
	st.global.u8 	[%rd4+1536], %rs178;
	st.global.u32 	[%rd5+6144], %r159;
$L__BB3_96:
	add.s32 	%r590, %r2, 1792;
	cvt.u64.u32 	%rd25, %r590;
	setp.le.u64 	%p61, %rd2, %rd25;
	@%p61 bra 	$L__BB3_98;
	xor.b16  	%rs179, %rs84, 128;
	st.global.u8 	[%rd4+1792], %rs179;
	st.global.u32 	[%rd5+7168], %r160;
$L__BB3_98:
	or.b32  	%r591, %r2, 2048;
	cvt.u64.u32 	%rd26, %r591;
	setp.le.u64 	%p62, %rd2, %rd26;
	@%p62 bra 	$L__BB3_100;
	xor.b16  	%rs180, %rs85, 128;
	st.global.u8 	[%rd4+2048], %rs180;
	st.global.u32 	[%rd5+8192], %r161;
$L__BB3_100:
	add.s32 	%r592, %r2, 2304;
	cvt.u64.u32 	%rd27, %r592;
	setp.le.u64 	%p63, %rd2, %rd27;
	@%p63 bra 	$L__BB3_102;
	xor.b16  	%rs181, %rs86, 128;
	st.global.u8 	[%rd4+2304], %rs181;
	st.global.u32 	[%rd5+9216], %r162;
$L__BB3_102:
	add.s32 	%r593, %r2, 2560;
	cvt.u64.u32 	%rd28, %r593;
	setp.le.u64 	%p64, %rd2, %rd28;
	@%p64 bra 	$L__BB3_104;
	xor.b16  	%rs182, %rs87, 128;
	st.global.u8 	[%rd4+2560], %rs182;
	st.global.u32 	[%rd5+10240], %r163;
$L__BB3_104:
	add.s32 	%r594, %r2, 2816;
	cvt.u64.u32 	%rd29, %r594;
	setp.le.u64 	%p65, %rd2, %rd29;
	@%p65 bra 	$L__BB3_106;
	xor.b16  	%rs183, %rs88, 128;
	st.global.u8 	[%rd4+2816], %rs183;
	st.global.u32 	[%rd5+11264], %r164;
$L__BB3_106:
	or.b32  	%r595, %r2, 3072;
	cvt.u64.u32 	%rd30, %r595;
	setp.le.u64 	%p66, %rd2, %rd30;
	@%p66 bra 	$L__BB3_108;
	xor.b16  	%rs184, %rs89, 128;
	st.global.u8 	[%rd4+3072], %rs184;
	st.global.u32 	[%rd5+12288], %r165;
$L__BB3_108:
	add.s32 	%r596, %r2, 3328;
	cvt.u64.u32 	%rd31, %r596;
	setp.le.u64 	%p67, %rd2, %rd31;
	@%p67 bra 	$L__BB3_110;
	xor.b16  	%rs185, %rs90, 128;
	st.global.u8 	[%rd4+3328], %rs185;
	st.global.u32 	[%rd5+13312], %r166;
$L__BB3_110:
	add.s32 	%r597, %r2, 3584;
	cvt.u64.u32 	%rd32, %r597;
	setp.le.u64 	%p68, %rd2, %rd32;
	@%p68 bra 	$L__BB3_112;
	xor.b16  	%rs186, %rs91, 128;
	st.global.u8 	[%rd4+3584], %rs186;
	st.global.u32 	[%rd5+14336], %r167;
$L__BB3_112:
	add.s32 	%r598, %r2, 3840;
	cvt.u64.u32 	%rd33, %r598;
	setp.le.u64 	%p69, %rd2, %rd33;
	@%p69 bra 	$L__BB3_114;
	xor.b16  	%rs187, %rs92, 128;
	st.global.u8 	[%rd4+3840], %rs187;
	st.global.u32 	[%rd5+15360], %r168;
$L__BB3_114:
	or.b32  	%r599, %r2, 4096;
	cvt.u64.u32 	%rd34, %r599;
	setp.le.u64 	%p70, %rd2, %rd34;
	@%p70 bra 	$L__BB3_116;
	xor.b16  	%rs188, %rs93, 128;
	st.global.u8 	[%rd4+4096], %rs188;
	st.global.u32 	[%rd5+16384], %r169;
$L__BB3_116:
	add.s32 	%r600, %r2, 4352;
	cvt.u64.u32 	%rd35, %r600;
	setp.le.u64 	%p71, %rd2, %rd35;
	@%p71 bra 	$L__BB3_118;
	xor.b16  	%rs189, %rs94, 128;
	st.global.u8 	[%rd4+4352], %rs189;
	st.global.u32 	[%rd5+17408], %r170;
$L__BB3_118:
	add.s32 	%r601, %r2, 4608;
	cvt.u64.u32 	%rd36, %r601;
	setp.le.u64 	%p72, %rd2, %rd36;
	@%p72 bra 	$L__BB3_120;
	xor.b16  	%rs190, %rs95, 128;
	st.global.u8 	[%rd4+4608], %rs190;
	st.global.u32 	[%rd5+18432], %r171;
$L__BB3_120:
	ret;
$L__BB3_121:
	mov.u32 	%r602, _ZZN3cub18CUB_300001_SM_10006detail10radix_sort31DeviceRadixSortSingleTileKernelINS1_5radix10policy_hubIciyE10Policy1000ELNS0_9SortOrderE0EciyNS1_21identity_decomposer_tEEEvPKT1_PSA_PKT2_PSE_T3_iiT4_E12temp_storage;
	add.s32 	%r603, %r602, %r134;
	st.shared.u8 	[%r603], %rs228;
	add.s32 	%r604, %r602, %r135;
	st.shared.u8 	[%r604], %rs227;
	add.s32 	%r605, %r602, %r136;
	st.shared.u8 	[%r605], %rs226;
	add.s32 	%r606, %r602, %r137;
	st.shared.u8 	[%r606], %rs225;
	add.s32 	%r607, %r602, %r138;
	st.shared.u8 	[%r607], %rs224;
	add.s32 	%r608, %r602, %r139;
	st.shared.u8 	[%r608], %rs223;
	add.s32 	%r609, %r602, %r140;
	st.shared.u8 	[%r609], %rs222;
	add.s32 	%r610, %r602, %r141;
	st.shared.u8 	[%r610], %rs221;
	add.s32 	%r611, %r602, %r142;
	st.shared.u8 	[%r611], %rs220;
	add.s32 	%r612, %r602, %r143;
	st.shared.u8 	[%r612], %rs219;
	add.s32 	%r613, %r602, %r144;
	st.shared.u8 	[%r613], %rs218;
	add.s32 	%r614, %r602, %r145;
	st.shared.u8 	[%r614], %rs217;
	add.s32 	%r615, %r602, %r146;
	st.shared.u8 	[%r615], %rs216;
	add.s32 	%r616, %r602, %r147;
	st.shared.u8 	[%r616], %rs215;
	add.s32 	%r617, %r602, %r148;
	st.shared.u8 	[%r617], %rs214;
	add.s32 	%r618, %r602, %r149;
	st.shared.u8 	[%r618], %rs213;
	add.s32 	%r619, %r602, %r150;
	st.shared.u8 	[%r619], %rs212;
	add.s32 	%r620, %r602, %r151;
	st.shared.u8 	[%r620], %rs211;
	add.s32 	%r621, %r602, %r152;
	st.shared.u8 	[%r621], %rs210;
	bar.sync 	0;
	ld.shared.u8 	%rs228, [%r65];
	ld.shared.u8 	%rs227, [%r65+1];
	ld.shared.u8 	%rs226, [%r65+2];
	ld.shared.u8 	%rs225, [%r65+3];
	ld.shared.u8 	%rs224, [%r65+4];
	ld.shared.u8 	%rs223, [%r65+5];
	ld.shared.u8 	%rs222, [%r65+6];
	ld.shared.u8 	%rs221, [%r65+7];
	ld.shared.u8 	%rs220, [%r65+8];
	ld.shared.u8 	%rs219, [%r65+9];
	ld.shared.u8 	%rs218, [%r65+10];
	ld.shared.u8 	%rs217, [%r65+11];
	ld.shared.u8 	%rs216, [%r65+12];
	ld.shared.u8 	%rs215, [%r65+13];
	ld.shared.u8 	%rs214, [%r65+14];
	ld.shared.u8 	%rs213, [%r65+15];
	ld.shared.u8 	%rs212, [%r65+16];
	ld.shared.u8 	%rs211, [%r65+17];
	ld.shared.u8 	%rs210, [%r65+18];
	bar.sync 	0;
	mad.lo.s32 	%r622, %r134, 3, %r603;
	st.shared.u32 	[%r622], %r680;
	mad.lo.s32 	%r623, %r135, 3, %r604;
	st.shared.u32 	[%r623], %r679;
	mad.lo.s32 	%r624, %r136, 3, %r605;
	st.shared.u32 	[%r624], %r678;
	mad.lo.s32 	%r625, %r137, 3, %r606;
	st.shared.u32 	[%r625], %r677;
	mad.lo.s32 	%r626, %r138, 3, %r607;
	st.shared.u32 	[%r626], %r676;
	mad.lo.s32 	%r627, %r139, 3, %r608;
	st.shared.u32 	[%r627], %r675;
	mad.lo.s32 	%r628, %r140, 3, %r609;
	st.shared.u32 	[%r628], %r674;
	mad.lo.s32 	%r629, %r141, 3, %r610;
	st.shared.u32 	[%r629], %r673;
	mad.lo.s32 	%r630, %r142, 3, %r611;
	st.shared.u32 	[%r630], %r672;
	mad.lo.s32 	%r631, %r143, 3, %r612;
	st.shared.u32 	[%r631], %r671;
	mad.lo.s32 	%r632, %r144, 3, %r613;
	st.shared.u32 	[%r632], %r670;
	mad.lo.s32 	%r633, %r145, 3, %r614;
	st.shared.u32 	[%r633], %r669;
	mad.lo.s32 	%r634, %r146, 3, %r615;
	st.shared.u32 	[%r634], %r668;
	mad.lo.s32 	%r635, %r147, 3, %r616;
	st.shared.u32 	[%r635], %r667;
	mad.lo.s32 	%r636, %r148, 3, %r617;
	st.shared.u32 	[%r636], %r666;
	mad.lo.s32 	%r637, %r149, 3, %r618;
	st.shared.u32 	[%r637], %r665;
	mad.lo.s32 	%r638, %r150, 3, %r619;
	st.shared.u32 	[%r638], %r664;
	mad.lo.s32 	%r639, %r151, 3, %r620;
	st.shared.u32 	[%r639], %r663;
	mad.lo.s32 	%r640, %r152, 3, %r621;
	st.shared.u32 	[%r640], %r662;
	bar.sync 	0;
	ld.shared.u32 	%r680, [%r66];
	ld.shared.u32 	%r679, [%r66+4];
	ld.shared.u32 	%r678, [%r66+8];
	ld.shared.u32 	%r677, [%r66+12];
	ld.shared.u32 	%r676, [%r66+16];
	ld.shared.u32 	%r675, [%r66+20];
	ld.shared.u32 	%r674, [%r66+24];
	ld.shared.u32 	%r673, [%r66+28];
	ld.shared.u32 	%r672, [%r66+32];
	ld.shared.u32 	%r671, [%r66+36];
	ld.shared.u32 	%r670, [%r66+40];
	ld.shared.u32 	%r669, [%r66+44];
	ld.shared.u32 	%r668, [%r66+48];
	ld.shared.u32 	%r667, [%r66+52];
	ld.shared.u32 	%r666, [%r66+56];
	ld.shared.u32 	%r665, [%r66+60];
	ld.shared.u32 	%r664, [%r66+64];
	ld.shared.u32 	%r663, [%r66+68];
	ld.shared.u32 	%r662, [%r66+72];
	bar.sync 	0;
	add.s32 	%r661, %r661, 5;
	add.s32 	%r660, %r660, -5;
	bra.uni 	$L__BB3_77;

}
	// .globl	_ZN3cub18CUB_300001_SM_10006detail10radix_sort30DeviceRadixSortHistogramKernelINS1_5radix10policy_hubIciyE10Policy1000ELNS0_9SortOrderE0EcyNS1_21identity_decomposer_tEEEvPT2_PKT1_SA_iiT3_
.visible .entry _ZN3cub18CUB_300001_SM_10006detail10radix_sort30DeviceRadixSortHistogramKernelINS1_5radix10policy_hubIciyE10Policy1000ELNS0_9SortOrderE0EcyNS1_21identity_decomposer_tEEEvPT2_PKT1_SA_iiT3_(
	.param .u64 .ptr .align 1 _ZN3cub18CUB_300001_SM_10006detail10radix_sort30DeviceRadixSortHistogramKernelINS1_5radix10policy_hubIciyE10Policy1000ELNS0_9SortOrderE0EcyNS1_21identity_decomposer_tEEEvPT2_PKT1_SA_iiT3__param_0,
	.param .u64 .ptr .align 1 _ZN3cub18CUB_300001_SM_10006detail10radix_sort30DeviceRadixSortHistogramKernelINS1_5radix10policy_hubIciyE10Policy1000ELNS0_9SortOrderE0EcyNS1_21identity_decomposer_tEEEvPT2_PKT1_SA_iiT3__param_1,
	.param .u64 _ZN3cub18CUB_300001_SM_10006detail10radix_sort30DeviceRadixSortHistogramKernelINS1_5radix10policy_hubIciyE10Policy1000ELNS0_9SortOrderE0EcyNS1_21identity_decomposer_tEEEvPT2_PKT1_SA_iiT3__param_2,
	.param .u32 _ZN3cub18CUB_300001_SM_10006detail10radix_sort30DeviceRadixSortHistogramKernelINS1_5radix10policy_hubIciyE10Policy1000ELNS0_9SortOrderE0EcyNS1_21identity_decomposer_tEEEvPT2_PKT1_SA_iiT3__param_3,
	.param .u32 _ZN3cub18CUB_300001_SM_10006detail10radix_sort30DeviceRadixSortHistogramKernelINS1_5radix10policy_hubIciyE10Policy1000ELNS0_9SortOrderE0EcyNS1_21identity_decomposer_tEEEvPT2_PKT1_SA_iiT3__param_4,
	.param .align 1 .b8 _ZN3cub18CUB_300001_SM_10006detail10radix_sort30DeviceRadixSortHistogramKernelINS1_5radix10policy_hubIciyE10Policy1000ELNS0_9SortOrderE0EcyNS1_21identity_decomposer_tEEEvPT2_PKT1_SA_iiT3__param_5[1]
)
.maxntid 128
{
	.reg .pred 	%p<91>;
	.reg .b16 	%rs<127>;
	.reg .b32 	%r<393>;
	.reg .b64 	%rd<135>;
	// demoted variable
	.shared .align 4 .b8 _ZZN3cub18CUB_300001_SM_10006detail10radix_sort30DeviceRadixSortHistogramKernelINS1_5radix10policy_hubIciyE10Policy1000ELNS0_9SortOrderE0EcyNS1_21identity_decomposer_tEEEvPT2_PKT1_SA_iiT3_E12temp_storage[1024];
	ld.param.u64 	%rd18, [_ZN3cub18CUB_300001_SM_10006detail10radix_sort30DeviceRadixSortHistogramKernelINS1_5radix10policy_hubIciyE10Policy1000ELNS0_9SortOrderE0EcyNS1_21identity_decomposer_tEEEvPT2_PKT1_SA_iiT3__param_0];
	ld.param.u64 	%rd19, [_ZN3cub18CUB_300001_SM_10006detail10radix_sort30DeviceRadixSortHistogramKernelINS1_5radix10policy_hubIciyE10Policy1000ELNS0_9SortOrderE0EcyNS1_21identity_decomposer_tEEEvPT2_PKT1_SA_iiT3__param_1];
	ld.param.u64 	%rd17, [_ZN3cub18CUB_300001_SM_10006detail10radix_sort30DeviceRadixSortHistogramKernelINS1_5radix10policy_hubIciyE10Policy1000ELNS0_9SortOrderE0EcyNS1_21identity_decomposer_tEEEvPT2_PKT1_SA_iiT3__param_2];
	ld.param.u32 	%r111, [_ZN3cub18CUB_300001_SM_10006detail10radix_sort30DeviceRadixSortHistogramKernelINS1_5radix10policy_hubIciyE10Policy1000ELNS0_9SortOrderE0EcyNS1_21identity_decomposer_tEEEvPT2_PKT1_SA_iiT3__param_3];
	ld.param.u32 	%r112, [_ZN3cub18CUB_300001_SM_10006detail10radix_sort30DeviceRadixSortHistogramKernelINS1_5radix10policy_hubIciyE10Policy1000ELNS0_9SortOrderE0EcyNS1_21identity_decomposer_tEEEvPT2_PKT1_SA_iiT3__param_4];
	cvta.to.global.u64 	%rd1, %rd19;
	cvta.to.global.u64 	%rd2, %rd18;
	setp.eq.s64 	%p2, %rd17, 0;
	@%p2 bra 	$L__BB4_153;
	sub.s32 	%r113, %r112, %r111;
	add.s32 	%r114, %r113, 7;
	shr.s32 	%r115, %r114, 31;
	shr.u32 	%r116, %r115, 29;
	add.s32 	%r117, %r114, %r116;
	shr.s32 	%r118, %r117, 3;
	mov.u32 	%r119, %tid.x;
	setp.gt.u32 	%p3, %r119, 255;
	setp.lt.s32 	%p4, %r114, 8;
	mov.u32 	%r120, %ctaid.x;
	shl.b32 	%r121, %r120, 11;
	cvt.u64.u32 	%rd3, %r121;
	mov.u32 	%r122, %nctaid.x;
	shl.b32 	%r123, %r122, 11;
	cvt.u64.u32 	%rd4, %r123;
	add.s32 	%r1, %r118, -1;
	and.b32  	%r2, %r118, 15;
	and.b32  	%r3, %r118, 7;
	add.s32 	%r4, %r3, -1;
	and.b32  	%r5, %r118, 3;
	or.pred  	%p1, %p3, %p4;
	shl.b32 	%r124, %r119, 2;
	mov.u32 	%r125, _ZZN3cub18CUB_300001_SM_10006detail10radix_sort30DeviceRadixSortHistogramKernelINS1_5radix10policy_hubIciyE10Policy1000ELNS0_9SortOrderE0EcyNS1_21identity_decomposer_tEEEvPT2_PKT1_SA_iiT3_E12temp_storage;
	add.s32 	%r6, %r125, %r124;
	and.b32  	%r7, %r118, 268435440;
	cvt.u64.u32 	%rd5, %r119;
	add.s32 	%r8, %r119, 128;
	add.s32 	%r9, %r119, 256;
	add.s32 	%r10, %r119, 384;
	add.s32 	%r11, %r119, 512;
	add.s32 	%r12, %r119, 640;
	add.s32 	%r13, %r119, 768;
	or.b32  	%r14, %r119, 1024;
	add.s32 	%r15, %r119, 1920;
	and.b32  	%r16, %r118, 268435448;
	and.b32  	%r17, %r118, 1;
	neg.s32 	%r18, %r7;
	add.s32 	%r19, %r6, 8192;
	add.s64 	%rd21, %rd17, -1;
	shr.u64 	%rd22, %rd21, 30;
	add.s64 	%rd23, %rd22, 1;
	min.u64 	%rd6, %rd23, %rd17;
	mov.b64 	%rd133, 0;
$L__BB4_2:
	@%p1 bra 	$L__BB4_30;
	setp.lt.u32 	%p5, %r1, 15;
	mov.b32 	%r377, 0;
	@%p5 bra 	$L__BB4_6;
	mov.u32 	%r374, %r19;
	mov.u32 	%r375, %r18;
$L__BB4_5:
	.pragma "nounroll";
	mov.b32 	%r127, 0;
	st.shared.u32 	[%r374+-8192], %r127;
	st.shared.u32 	[%r374+-7168], %r127;
	st.shared.u32 	[%r374+-6144], %r127;
	st.shared.u32 	[%r374+-5120], %r127;
	st.shared.u32 	[%r374+-4096], %r127;
	st.shared.u32 	[%r374+-3072], %r127;
	st.shared.u32 	[%r374+-2048], %r127;
	st.shared.u32 	[%r374+-1024], %r127;
	st.shared.u32 	[%r374], %r127;
	st.shared.u32 	[%r374+1024], %r127;
	st.shared.u32 	[%r374+2048], %r127;
	st.shared.u32 	[%r374+3072], %r127;
	st.shared.u32 	[%r374+4096], %r127;
	st.shared.u32 	[%r374+5120], %r127;
	st.shared.u32 	[%r374+6144], %r127;
	st.shared.u32 	[%r374+7168], %r127;
	add.s32 	%r375, %r375, 16;
	add.s32 	%r374, %r374, 16384;
	setp.ne.s32 	%p6, %r375, 0;
	mov.u32 	%r377, %r7;
	@%p6 bra 	$L__BB4_5;
$L__BB4_6:
	add.s32 	%r25, %r2, -1;
	setp.eq.s32 	%p7, %r2, 0;
	@%p7 bra 	$L__BB4_16;
	setp.lt.u32 	%p8, %r25, 7;
	@%p8 bra 	$L__BB4_9;
	shl.b32 	%r128, %r377, 10;
	add.s32 	%r129, %r6, %r128;
	mov.b32 	%r130, 0;
	st.shared.u32 	[%r129], %r130;
	st.shared.u32 	[%r129+1024], %r130;
	st.shared.u32 	[%r129+2048], %r130;
	st.shared.u32 	[%r129+3072], %r130;
	st.shared.u32 	[%r129+4096], %r130;
	st.shared.u32 	[%r129+5120], %r130;
	st.shared.u32 	[%r129+6144], %r130;
	st.shared.u32 	[%r129+7168], %r130;
	add.s32 	%r377, %r377, 8;
$L__BB4_9:
	setp.eq.s32 	%p9, %r3, 0;
	@%p9 bra 	$L__BB4_16;
	setp.lt.u32 	%p10, %r4, 3;
	@%p10 bra 	$L__BB4_12;
	shl.b32 	%r131, %r377, 10;
	add.s32 	%r132, %r6, %r131;
	mov.b32 	%r133, 0;
	st.shared.u32 	[%r132], %r133;
	st.shared.u32 	[%r132+1024], %r133;
	st.shared.u32 	[%r132+2048], %r133;
	st.shared.u32 	[%r132+3072], %r133;
	add.s32 	%r377, %r377, 4;
$L__BB4_12:
	setp.eq.s32 	%p11, %r5, 0;
	@%p11 bra 	$L__BB4_16;
	setp.eq.s32 	%p12, %r5, 1;
	shl.b32 	%r134, %r377, 10;
	add.s32 	%r30, %r6, %r134;
	mov.b32 	%r135, 0;
	st.shared.u32 	[%r30], %r135;
	@%p12 bra 	$L__BB4_16;
	setp.eq.s32 	%p13, %r5, 2;
	mov.b32 	%r136, 0;
	st.shared.u32 	[%r30+1024], %r136;
	@%p13 bra 	$L__BB4_16;
	mov.b32 	%r137, 0;
	st.shared.u32 	[%r30+2048], %r137;
$L__BB4_16:
	cvt.u32.u64 	%r138, %rd5;
	setp.gt.u32 	%p14, %r138, 127;
	@%p14 bra 	$L__BB4_30;
	setp.lt.u32 	%p15, %r1, 15;
	mov.b32 	%r381, 0;
	@%p15 bra 	$L__BB4_20;
	mov.b32 	%r379, 0;
$L__BB4_19:
	.pragma "nounroll";
	shl.b32 	%r141, %r379, 10;
	add.s32 	%r142, %r6, %r141;
	mov.b32 	%r143, 0;
	st.shared.u32 	[%r142+512], %r143;
	st.shared.u32 	[%r142+1536], %r143;
	st.shared.u32 	[%r142+2560], %r143;
	st.shared.u32 	[%r142+3584], %r143;
	st.shared.u32 	[%r142+4608], %r143;
	st.shared.u32 	[%r142+5632], %r143;
	st.shared.u32 	[%r142+6656], %r143;
	st.shared.u32 	[%r142+7680], %r143;
	st.shared.u32 	[%r142+8704], %r143;
	st.shared.u32 	[%r142+9728], %r143;
	st.shared.u32 	[%r142+10752], %r143;
	st.shared.u32 	[%r142+11776], %r143;
	st.shared.u32 	[%r142+12800], %r143;
	st.shared.u32 	[%r142+13824], %r143;
	st.shared.u32 	[%r142+14848], %r143;
	st.shared.u32 	[%r142+15872], %r143;
	add.s32 	%r379, %r379, 16;
	setp.ne.s32 	%p16, %r379, %r7;
	mov.u32 	%r381, %r7;
	@%p16 bra 	$L__BB4_19;
$L__BB4_20:
	setp.eq.s32 	%p17, %r2, 0;
	@%p17 bra 	$L__BB4_30;
	setp.lt.u32 	%p18, %r25, 7;
	@%p18 bra 	$L__BB4_23;
	shl.b32 	%r144, %r381, 10;
	add.s32 	%r145, %r6, %r144;
	mov.b32 	%r146, 0;
	st.shared.u32 	[%r145+512], %r146;
	st.shared.u32 	[%r145+1536], %r146;
	st.shared.u32 	[%r145+2560], %r146;
	st.shared.u32 	[%r145+3584], %r146;
	st.shared.u32 	[%r145+4608], %r146;
	st.shared.u32 	[%r145+5632], %r146;
	st.shared.u32 	[%r145+6656], %r146;
	st.shared.u32 	[%r145+7680], %r146;
	add.s32 	%r381, %r381, 8;
$L__BB4_23:
	setp.eq.s32 	%p19, %r3, 0;
	@%p19 bra 	$L__BB4_30;
	setp.lt.u32 	%p20, %r4, 3;
	@%p20 bra 	$L__BB4_26;
	shl.b32 	%r147, %r381, 10;
	add.s32 	%r148, %r6, %r147;
	mov.b32 	%r149, 0;
	st.shared.u32 	[%r148+512], %r149;
	st.shared.u32 	[%r148+1536], %r149;
	st.shared.u32 	[%r148+2560], %r149;
	st.shared.u32 	[%r148+3584], %r149;
	add.s32 	%r381, %r381, 4;
$L__BB4_26:
	setp.eq.s32 	%p21, %r5, 0;
	@%p21 bra 	$L__BB4_30;
	setp.eq.s32 	%p22, %r5, 1;
	shl.b32 	%r150, %r381, 10;
	add.s32 	%r38, %r6, %r150;
	mov.b32 	%r151, 0;
	st.shared.u32 	[%r38+512], %r151;
	@%p22 bra 	$L__BB4_30;
	setp.eq.s32 	%p23, %r5, 2;
	mov.b32 	%r152, 0;
	st.shared.u32 	[%r38+1536], %r152;
	@%p23 bra 	$L__BB4_30;
	mov.b32 	%r153, 0;
	st.shared.u32 	[%r38+2560], %r153;
$L__BB4_30:
	bar.sync 	0;
	bar.sync 	0;
	shl.b64 	%rd8, %rd133, 30;
	sub.s64 	%rd24, %rd17, %rd8;
	min.u64 	%rd9, %rd24, 1073741824;
	setp.le.u64 	%p24, %rd9, %rd3;
	@%p24 bra 	$L__BB4_70;
	mov.u64 	%rd134, %rd3;
$L__BB4_32:
	add.s64 	%rd11, %rd134, %rd8;
	sub.s64 	%rd12, %rd17, %rd11;
	setp.lt.u64 	%p25, %rd12, 2048;
	@%p25 bra 	$L__BB4_34;
	add.s64 	%rd26, %rd11, %rd5;
	add.s64 	%rd27, %rd1, %rd26;
	ld.global.u8 	%rs126, [%rd27];
	ld.global.u8 	%rs125, [%rd27+128];
	ld.global.u8 	%rs124, [%rd27+256];
	ld.global.u8 	%rs123, [%rd27+384];
	ld.global.u8 	%rs122, [%rd27+512];
	ld.global.u8 	%rs121, [%rd27+640];
	ld.global.u8 	%rs120, [%rd27+768];
	ld.global.u8 	%rs119, [%rd27+896];
	ld.global.u8 	%rs118, [%rd27+1024];
	ld.global.u8 	%rs117, [%rd27+1152];
	ld.global.u8 	%rs116, [%rd27+1280];
	ld.global.u8 	%rs115, [%rd27+1408];
	ld.global.u8 	%rs114, [%rd27+1536];
	ld.global.u8 	%rs113, [%rd27+1664];
	ld.global.u8 	%rs112, [%rd27+1792];
	ld.global.u8 	%rs111, [%rd27+1920];
	bra.uni 	$L__BB4_66;
$L__BB4_34:
	cvt.u32.u64 	%r154, %rd5;
	cvt.u32.u64 	%r39, %rd12;
	setp.ge.s32 	%p26, %r154, %r39;
	add.s64 	%rd25, %rd11, %rd5;
	add.s64 	%rd13, %rd1, %rd25;
	mov.b16 	%rs126, 127;
	@%p26 bra 	$L__BB4_36;
	ld.global.u8 	%rs126, [%rd13];
$L__BB4_36:
	setp.ge.s32 	%p27, %r8, %r39;
	mov.b16 	%rs125, 127;
	@%p27 bra 	$L__BB4_38;
	ld.global.u8 	%rs125, [%rd13+128];
$L__BB4_38:
	setp.ge.s32 	%p28, %r9, %r39;
	mov.b16 	%rs124, 127;
	@%p28 bra 	$L__BB4_40;
	ld.global.u8 	%rs124, [%rd13+256];
$L__BB4_40:
	setp.ge.s32 	%p29, %r10, %r39;
	mov.b16 	%rs123, 127;
	@%p29 bra 	$L__BB4_42;
	ld.global.u8 	%rs123, [%rd13+384];
$L__BB4_42:
	setp.ge.s32 	%p30, %r11, %r39;
	mov.b16 	%rs122, 127;
	@%p30 bra 	$L__BB4_44;
	ld.global.u8 	%rs122, [%rd13+512];
$L__BB4_44:
	setp.ge.s32 	%p31, %r12, %r39;
	mov.b16 	%rs121, 127;
	@%p31 bra 	$L__BB4_46;
	ld.global.u8 	%rs121, [%rd13+640];
$L__BB4_46:
	setp.ge.s32 	%p32, %r13, %r39;
	mov.b16 	%rs120, 127;
	@%p32 bra 	$L__BB4_48;
	ld.global.u8 	%rs120, [%rd13+768];
$L__BB4_48:
	mov.u32 	%r155, %tid.x;
	add.s32 	%r156, %r155, 896;
	setp.ge.s32 	%p33, %r156, %r39;
	mov.b16 	%rs119, 127;
	@%p33 bra 	$L__BB4_50;
	ld.global.u8 	%rs119, [%rd13+896];
$L__BB4_50:
	setp.ge.s32 	%p34, %r14, %r39;
	mov.b16 	%rs118, 127;
	@%p34 bra 	$L__BB4_52;
	ld.global.u8 	%rs118, [%rd13+1024];
$L__BB4_52:
	add.s32 	%r158, %r155, 1152;
	setp.ge.s32 	%p35, %r158, %r39;
	mov.b16 	%rs117, 127;
	@%p35 bra 	$L__BB4_54;
	ld.global.u8 	%rs117, [%rd13+1152];
$L__BB4_54:
	add.s32 	%r160, %r155, 1280;
	setp.ge.s32 	%p36, %r160, %r39;
	mov.b16 	%rs116, 127;
	@%p36 bra 	$L__BB4_56;
	ld.global.u8 	%rs116, [%rd13+1280];
$L__BB4_56:
	add.s32 	%r162, %r155, 1408;
	setp.ge.s32 	%p37, %r162, %r39;
	mov.b16 	%rs115, 127;
	@%p37 bra 	$L__BB4_58;
	ld.global.u8 	%rs115, [%rd13+1408];
$L__BB4_58:
	add.s32 	%r164, %r155, 1536;
	setp.ge.s32 	%p38, %r164, %r39;
	mov.b16 	%rs114, 127;
	@%p38 bra 	$L__BB4_60;
	ld.global.u8 	%rs114, [%rd13+1536];
$L__BB4_60:
	add.s32 	%r166, %r155, 1664;
	setp.ge.s32 	%p39, %r166, %r39;
	mov.b16 	%rs113, 127;
	@%p39 bra 	$L__BB4_62;
	ld.global.u8 	%rs113, [%rd13+1664];
$L__BB4_62:
	add.s32 	%r168, %r155, 1792;
	setp.ge.s32 	%p40, %r168, %r39;
	mov.b16 	%rs112, 127;
	@%p40 bra 	$L__BB4_64;
	ld.global.u8 	%rs112, [%rd13+1792];
$L__BB4_64:
	setp.ge.s32 	%p41, %r15, %r39;
	mov.b16 	%rs111, 127;
	@%p41 bra 	$L__BB4_66;
	ld.global.u8 	%rs111, [%rd13+1920];
$L__BB4_66:
	setp.le.s32 	%p42, %r112, %r111;
	@%p42 bra 	$L__BB4_69;
	xor.b16  	%rs80, %rs111, 128;
	xor.b16  	%rs81, %rs112, 128;
	xor.b16  	%rs82, %rs113, 128;
	xor.b16  	%rs83, %rs114, 128;
	xor.b16  	%rs84, %rs115, 128;
	xor.b16  	%rs85, %rs116, 128;
	xor.b16  	%rs86, %rs117, 128;
	xor.b16  	%rs87, %rs118, 128;
	xor.b16  	%rs88, %rs119, 128;
	xor.b16  	%rs89, %rs120, 128;
	xor.b16  	%rs90, %rs121, 128;
	xor.b16  	%rs91, %rs122, 128;
	xor.b16  	%rs92, %rs123, 128;
	xor.b16  	%rs93, %rs124, 128;
	xor.b16  	%rs94, %rs125, 128;
	xor.b16  	%rs95, %rs126, 128;
	cvt.u32.u16 	%r170, %rs95;
	and.b32  	%r40, %r170, 255;
	cvt.u32.u16 	%r171, %rs94;
	and.b32  	%r41, %r171, 255;
	cvt.u32.u16 	%r172, %rs93;
	and.b32  	%r42, %r172, 255;
	cvt.u32.u16 	%r173, %rs92;
	and.b32  	%r43, %r173, 255;
	cvt.u32.u16 	%r174, %rs91;
	and.b32  	%r44, %r174, 255;
	cvt.u32.u16 	%r175, %rs90;
	and.b32  	%r45, %r175, 255;
	cvt.u32.u16 	%r176, %rs89;
	and.b32  	%r46, %r176, 255;
	cvt.u32.u16 	%r177, %rs88;
	and.b32  	%r47, %r177, 255;
	cvt.u32.u16 	%r178, %rs87;
	and.b32  	%r48, %r178, 255;
	cvt.u32.u16 	%r179, %rs86;
	and.b32  	%r49, %r179, 255;
	cvt.u32.u16 	%r180, %rs85;
	and.b32  	%r50, %r180, 255;
	cvt.u32.u16 	%r181, %rs84;
	and.b32  	%r51, %r181, 255;
	cvt.u32.u16 	%r182, %rs83;
	and.b32  	%r52, %r182, 255;
	cvt.u32.u16 	%r183, %rs82;
	and.b32  	%r53, %r183, 255;
	cvt.u32.u16 	%r184, %rs81;
	and.b32  	%r54, %r184, 255;
	cvt.u32.u16 	%r185, %rs80;
	and.b32  	%r55, %r185, 255;
	mov.b32 	%r383, 0;
	mov.u32 	%r384, %r111;
$L__BB4_68:
	sub.s32 	%r186, %r112, %r384;
	shl.b32 	%r187, %r383, 10;
	mov.u32 	%r188, _ZZN3cub18CUB_300001_SM_10006detail10radix_sort30DeviceRadixSortHistogramKernelINS1_5radix10policy_hubIciyE10Policy1000ELNS0_9SortOrderE0EcyNS1_21identity_decomposer_tEEEvPT2_PKT1_SA_iiT3_E12temp_storage;
	add.s32 	%r189, %r188, %r187;
	and.b32  	%r190, %r384, 255;
	min.s32 	%r191, %r186, 8;
	mov.b32 	%r192, -1;
	shl.b32 	%r193, %r192, %r191;
	not.b32 	%r194, %r193;
	shr.u32 	%r195, %r40, %r190;
	and.b32  	%r196, %r195, %r194;
	shl.b32 	%r197, %r196, 2;
	add.s32 	%r198, %r189, %r197;
	atom.shared.add.u32 	%r199, [%r198], 1;
	shr.u32 	%r200, %r41, %r190;
	and.b32  	%r201, %r200, %r194;
	shl.b32 	%r202, %r201, 2;
	add.s32 	%r203, %r189, %r202;
	atom.shared.add.u32 	%r204, [%r203], 1;
	shr.u32 	%r205, %r42, %r190;
	and.b32  	%r206, %r205, %r194;
	shl.b32 	%r207, %r206, 2;
	add.s32 	%r208, %r189, %r207;
	atom.shared.add.u32 	%r209, [%r208], 1;
	shr.u32 	%r210, %r43, %r190;
	and.b32  	%r211, %r210, %r194;
	shl.b32 	%r212, %r211, 2;
	add.s32 	%r213, %r189, %r212;
	atom.shared.add.u32 	%r214, [%r213], 1;
	shr.u32 	%r215, %r44, %r190;
	and.b32  	%r216, %r215, %r194;
	shl.b32 	%r217, %r216, 2;
	add.s32 	%r218, %r189, %r217;
	atom.shared.add.u32 	%r219, [%r218], 1;
	shr.u32 	%r220, %r45, %r190;
	and.b32  	%r221, %r220, %r194;
	shl.b32 	%r222, %r221, 2;
	add.s32 	%r223, %r189, %r222;
	atom.shared.add.u32 	%r224, [%r223], 1;
	shr.u32 	%r225, %r46, %r190;
	and.b32  	%r226, %r225, %r194;
	shl.b32 	%r227, %r226, 2;
	add.s32 	%r228, %r189, %r227;
	atom.shared.add.u32 	%r229, [%r228], 1;
	shr.u32 	%r230, %r47, %r190;
	and.b32  	%r231, %r230, %r194;
	shl.b32 	%r232, %r231, 2;
	add.s32 	%r233, %r189, %r232;
	atom.shared.add.u32 	%r234, [%r233], 1;
	shr.u32 	%r235, %r48, %r190;
	and.b32  	%r236, %r235, %r194;
	shl.b32 	%r237, %r236, 2;
	add.s32 	%r238, %r189, %r237;
	atom.shared.add.u32 	%r239, [%r238], 1;
	shr.u32 	%r240, %r49, %r190;
	and.b32  	%r241, %r240, %r194;
	shl.b32 	%r242, %r241, 2;
	add.s32 	%r243, %r189, %r242;
	atom.shared.add.u32 	%r244, [%r243], 1;
	shr.u32 	%r245, %r50, %r190;
	and.b32  	%r246, %r245, %r194;
	shl.b32 	%r247, %r246, 2;
	add.s32 	%r248, %r189, %r247;
	atom.shared.add.u32 	%r249, [%r248], 1;
	shr.u32 	%r250, %r51, %r190;
	and.b32  	%r251, %r250, %r194;
	shl.b32 	%r252, %r251, 2;
	add.s32 	%r253, %r189, %r252;
	atom.shared.add.u32 	%r254, [%r253], 1;
	shr.u32 	%r255, %r52, %r190;
	and.b32  	%r256, %r255, %r194;
	shl.b32 	%r257, %r256, 2;
	add.s32 	%r258, %r189, %r257;
	atom.shared.add.u32 	%r259, [%r258], 1;
	shr.u32 	%r260, %r53, %r190;
	and.b32  	%r261, %r260, %r194;
	shl.b32 	%r262, %r261, 2;
	add.s32 	%r263, %r189, %r262;
	atom.shared.add.u32 	%r264, [%r263], 1;
	shr.u32 	%r265, %r54, %r190;
	and.b32  	%r266, %r265, %r194;
	shl.b32 	%r267, %r266, 2;
	add.s32 	%r268, %r189, %r267;
	atom.shared.add.u32 	%r269, [%r268], 1;
	shr.u32 	%r270, %r55, %r190;
	and.b32  	%r271, %r270, %r194;
	shl.b32 	%r272, %r271, 2;
	add.s32 	%r273, %r189, %r272;
	atom.shared.add.u32 	%r274, [%r273], 1;
	add.s32 	%r384, %r384, 8;
	add.s32 	%r383, %r383, 1;
	setp.lt.s32 	%p43, %r384, %r112;
	@%p43 bra 	$L__BB4_68;
$L__BB4_69:
	add.s64 	%rd134, %rd134, %rd4;
	setp.lt.u64 	%p44, %rd134, %rd9;
	@%p44 bra 	$L__BB4_32;
$L__BB4_70:
	bar.sync 	0;
	@%p1 bra 	$L__BB4_152;
	setp.lt.u32 	%p45, %r1, 7;
	mov.b32 	%r387, 0;
	@%p45 bra 	$L__BB4_90;
	mov.b32 	%r385, 0;
$L__BB4_73:
	.pragma "nounroll";
	shl.b32 	%r277, %r385, 10;
	add.s32 	%r61, %r6, %r277;
	ld.shared.u32 	%r62, [%r61];
	setp.eq.s32 	%p46, %r62, 0;
	@%p46 bra 	$L__BB4_75;
	cvt.u32.u64 	%r278, %rd5;
	shl.b32 	%r279, %r385, 8;
	add.s32 	%r280, %r279, %r278;
	mul.wide.u32 	%rd28, %r280, 8;
	add.s64 	%rd29, %rd2, %rd28;
	cvt.u64.u32 	%rd30, %r62;
	atom.global.add.u64 	%rd31, [%rd29], %rd30;
$L__BB4_75:
	ld.shared.u32 	%r63, [%r61+1024];
	setp.eq.s32 	%p47, %r63, 0;
	@%p47 bra 	$L__BB4_77;
	cvt.u32.u64 	%r281, %rd5;
	shl.b32 	%r282, %r385, 8;
	add.s32 	%r283, %r282, %r281;
	add.s32 	%r284, %r283, 256;
	mul.wide.u32 	%rd32, %r284, 8;
	add.s64 	%rd33, %rd2, %rd32;
	cvt.u64.u32 	%rd34, %r63;
	atom.global.add.u64 	%rd35, [%rd33], %rd34;
$L__BB4_77:
	ld.shared.u32 	%r64, [%r61+2048];
	setp.eq.s32 	%p48, %r64, 0;
	@%p48 bra 	$L__BB4_79;
	cvt.u32.u64 	%r285, %rd5;
	shl.b32 	%r286, %r385, 8;
	add.s32 	%r287, %r286, %r285;
	add.s32 	%r288, %r287, 512;
	mul.wide.u32 	%rd36, %r288, 8;
	add.s64 	%rd37, %rd2, %rd36;
	cvt.u64.u32 	%rd38, %r64;
	atom.global.add.u64 	%rd39, [%rd37], %rd38;
$L__BB4_79:
	ld.shared.u32 	%r65, [%r61+3072];
	setp.eq.s32 	%p49, %r65, 0;
	@%p49 bra 	$L__BB4_81;
	cvt.u32.u64 	%r289, %rd5;
	shl.b32 	%r290, %r385, 8;
	add.s32 	%r291, %r290, %r289;
	add.s32 	%r292, %r291, 768;
	mul.wide.u32 	%rd40, %r292, 8;
	add.s64 	%rd41, %rd2, %rd40;
	cvt.u64.u32 	%rd42, %r65;
	atom.global.add.u64 	%rd43, [%rd41], %rd42;
$L__BB4_81:
	ld.shared.u32 	%r66, [%r61+4096];
	setp.eq.s32 	%p50, %r66, 0;
	@%p50 bra 	$L__BB4_83;
	cvt.u32.u64 	%r293, %rd5;
	shl.b32 	%r294, %r385, 8;
	add.s32 	%r295, %r294, %r293;
	add.s32 	%r296, %r295, 1024;
	mul.wide.u32 	%rd44, %r296, 8;
	add.s64 	%rd45, %rd2, %rd44;
	cvt.u64.u32 	%rd46, %r66;
	atom.global.add.u64 	%rd47, [%rd45], %rd46;
$L__BB4_83:
	ld.shared.u32 	%r67, [%r61+5120];
	setp.eq.s32 	%p51, %r67, 0;
	@%p51 bra 	$L__BB4_85;
	cvt.u32.u64 	%r297, %rd5;
	shl.b32 	%r298, %r385, 8;
	add.s32 	%r299, %r298, %r297;
	add.s32 	%r300, %r299, 1280;
	mul.wide.u32 	%rd48, %r300, 8;
	add.s64 	%rd49, %rd2, %rd48;
	cvt.u64.u32 	%rd50, %r67;
	atom.global.add.u64 	%rd51, [%rd49], %rd50;
$L__BB4_85:
	ld.shared.u32 	%r68, [%r61+6144];
	setp.eq.s32 	%p52, %r68, 0;
	@%p52 bra 	$L__BB4_87;
	cvt.u32.u64 	%r301, %rd5;
	shl.b32 	%r302, %r385, 8;
	add.s32 	%r303, %r302, %r301;
	add.s32 	%r304, %r303, 1536;
	mul.wide.u32 	%rd52, %r304, 8;
	add.s64 	%rd53, %rd2, %rd52;
	cvt.u64.u32 	%rd54, %r68;
	atom.global.add.u64 	%rd55, [%rd53], %rd54;
$L__BB4_87:
	ld.shared.u32 	%r69, [%r61+7168];
	setp.eq.s32 	%p53, %r69, 0;
	@%p53 bra 	$L__BB4_89;
	cvt.u32.u64 	%r305, %rd5;
	shl.b32 	%r306, %r385, 8;
	add.s32 	%r307, %r306, %r305;
	add.s32 	%r308, %r307, 1792;
	mul.wide.u32 	%rd56, %r308, 8;
	add.s64 	%rd57, %rd2, %rd56;
	cvt.u64.u32 	%rd58, %r69;
	atom.global.add.u64 	%rd59, [%rd57], %rd58;
$L__BB4_89:
	add.s32 	%r385, %r385, 8;
	setp.ne.s32 	%p54, %r385, %r16;
	mov.u32 	%r387, %r16;
	@%p54 bra 	$L__BB4_73;
$L__BB4_90:
	add.s32 	%r72, %r5, -1;
	setp.eq.s32 	%p55, %r3, 0;
	@%p55 bra 	$L__BB4_111;
	setp.lt.u32 	%p56, %r4, 3;
	@%p56 bra 	$L__BB4_101;
	shl.b32 	%r309, %r387, 10;
	add.s32 	%r73, %r6, %r309;
	ld.shared.u32 	%r74, [%r73];
	setp.eq.s32 	%p57, %r74, 0;
	@%p57 bra 	$L__BB4_94;
	cvt.u32.u64 	%r310, %rd5;
	shl.b32 	%r311, %r387, 8;
	add.s32 	%r312, %r311, %r310;
	mul.wide.u32 	%rd60, %r312, 8;
	add.s64 	%rd61, %rd2, %rd60;
	cvt.u64.u32 	%rd62, %r74;
	atom.global.add.u64 	%rd63, [%rd61], %rd62;
$L__BB4_94:
	ld.shared.u32 	%r75, [%r73+1024];
	setp.eq.s32 	%p58, %r75, 0;
	@%p58 bra 	$L__BB4_96;
	cvt.u32.u64 	%r313, %rd5;
	shl.b32 	%r314, %r387, 8;
	add.s32 	%r315, %r314, %r313;
	add.s32 	%r316, %r315, 256;
	mul.wide.u32 	%rd64, %r316, 8;
	add.s64 	%rd65, %rd2, %rd64;
	cvt.u64.u32 	%rd66, %r75;
	atom.global.add.u64 	%rd67, [%rd65], %rd66;
$L__BB4_96:
	ld.shared.u32 	%r76, [%r73+2048];
	setp.eq.s32 	%p59, %r76, 0;
	@%p59 bra 	$L__BB4_98;
	cvt.u32.u64 	%r317, %rd5;
	shl.b32 	%r318, %r387, 8;
	add.s32 	%r319, %r318, %r317;
	add.s32 	%r320, %r319, 512;
	mul.wide.u32 	%rd68, %r320, 8;
	add.s64 	%rd69, %rd2, %rd68;
	cvt.u64.u32 	%rd70, %r76;
	atom.global.add.u64 	%rd71, [%rd69], %rd70;
$L__BB4_98:
	ld.shared.u32 	%r77, [%r73+3072];
	setp.eq.s32 	%p60, %r77, 0;
	@%p60 bra 	$L__BB4_100;
	cvt.u32.u64 	%r321, %rd5;
	shl.b32 	%r322, %r387, 8;
	add.s32 	%r323, %r322, %r321;
	add.s32 	%r324, %r323, 768;
	mul.wide.u32 	%rd72, %r324, 8;
	add.s64 	%rd73, %rd2, %rd72;
	cvt.u64.u32 	%rd74, %r77;
	atom.global.add.u64 	%rd75, [%rd73], %rd74;
$L__BB4_100:
	add.s32 	%r387, %r387, 4;
$L__BB4_101:
	setp.eq.s32 	%p61, %r5, 0;
	@%p61 bra 	$L__BB4_111;
	setp.eq.s32 	%p62, %r72, 0;
	@%p62 bra 	$L__BB4_108;
	shl.b32 	%r325, %r387, 10;
	add.s32 	%r80, %r6, %r325;
	ld.shared.u32 	%r81, [%r80];
	setp.eq.s32 	%p63, %r81, 0;
	@%p63 bra 	$L__BB4_105;
	cvt.u32.u64 	%r326, %rd5;
	shl.b32 	%r327, %r387, 8;
	add.s32 	%r328, %r327, %r326;
	mul.wide.u32 	%rd76, %r328, 8;
	add.s64 	%rd77, %rd2, %rd76;
	cvt.u64.u32 	%rd78, %r81;
	atom.global.add.u64 	%rd79, [%rd77], %rd78;
$L__BB4_105:
	ld.shared.u32 	%r82, [%r80+1024];
	setp.eq.s32 	%p64, %r82, 0;
	@%p64 bra 	$L__BB4_107;
	cvt.u32.u64 	%r329, %rd5;
	shl.b32 	%r330, %r387, 8;
	add.s32 	%r331, %r330, %r329;
	add.s32 	%r332, %r331, 256;
	mul.wide.u32 	%rd80, %r332, 8;
	add.s64 	%rd81, %rd2, %rd80;
	cvt.u64.u32 	%rd82, %r82;
	atom.global.add.u64 	%rd83, [%rd81], %rd82;
$L__BB4_107:
	add.s32 	%r387, %r387, 2;
$L__BB4_108:
	setp.eq.s32 	%p65, %r17, 0;
	@%p65 bra 	$L__BB4_111;
	shl.b32 	%r333, %r387, 10;
	add.s32 	%r334, %r6, %r333;
	ld.shared.u32 	%r85, [%r334];
	setp.eq.s32 	%p66, %r85, 0;
	@%p66 bra 	$L__BB4_111;
	cvt.u32.u64 	%r335, %rd5;
	shl.b32 	%r336, %r387, 8;
	add.s32 	%r337, %r336, %r335;
	mul.wide.u32 	%rd84, %r337, 8;
	add.s64 	%rd85, %rd2, %rd84;
	cvt.u64.u32 	%rd86, %r85;
	atom.global.add.u64 	%rd87, [%rd85], %rd86;
$L__BB4_111:
	cvt.u32.u64 	%r338, %rd5;
	setp.gt.u32 	%p67, %r338, 127;
	@%p67 bra 	$L__BB4_152;
	setp.lt.u32 	%p68, %r1, 7;
	mov.b32 	%r391, 0;
	@%p68 bra 	$L__BB4_131;
	mov.b32 	%r389, 0;
$L__BB4_114:
	.pragma "nounroll";
	shl.b32 	%r342, %r389, 10;
	add.s32 	%r87, %r6, %r342;
	ld.shared.u32 	%r88, [%r87+512];
	setp.eq.s32 	%p69, %r88, 0;
	shl.b32 	%r343, %r389, 8;
	add.s32 	%r344, %r343, %r338;
	mul.wide.u32 	%rd88, %r344, 8;
	add.s64 	%rd15, %rd2, %rd88;
	@%p69 bra 	$L__BB4_116;
	cvt.u64.u32 	%rd89, %r88;
	atom.global.add.u64 	%rd90, [%rd15+1024], %rd89;
$L__BB4_116:
	ld.shared.u32 	%r89, [%r87+1536];
	setp.eq.s32 	%p70, %r89, 0;
	@%p70 bra 	$L__BB4_118;
	cvt.u64.u32 	%rd91, %r89;
	atom.global.add.u64 	%rd92, [%rd15+3072], %rd91;
$L__BB4_118:
	ld.shared.u32 	%r90, [%r87+2560];
	setp.eq.s32 	%p71, %r90, 0;
	@%p71 bra 	$L__BB4_120;
	cvt.u64.u32 	%rd93, %r90;
	atom.global.add.u64 	%rd94, [%rd15+5120], %rd93;
$L__BB4_120:
	ld.shared.u32 	%r91, [%r87+3584];
	setp.eq.s32 	%p72, %r91, 0;
	@%p72 bra 	$L__BB4_122;
	cvt.u64.u32 	%rd95, %r91;
	atom.global.add.u64 	%rd96, [%rd15+7168], %rd95;
$L__BB4_122:
	ld.shared.u32 	%r92, [%r87+4608];
	setp.eq.s32 	%p73, %r92, 0;
	@%p73 bra 	$L__BB4_124;
	cvt.u64.u32 	%rd97, %r92;
	atom.global.add.u64 	%rd98, [%rd15+9216], %rd97;
$L__BB4_124:
	ld.shared.u32 	%r93, [%r87+5632];
	setp.eq.s32 	%p74, %r93, 0;
	@%p74 bra 	$L__BB4_126;
	cvt.u64.u32 	%rd99, %r93;
	atom.global.add.u64 	%rd100, [%rd15+11264], %rd99;
$L__BB4_126:
	ld.shared.u32 	%r94, [%r87+6656];
	setp.eq.s32 	%p75, %r94, 0;
	@%p75 bra 	$L__BB4_128;
	cvt.u64.u32 	%rd101, %r94;
	atom.global.add.u64 	%rd102, [%rd15+13312], %rd101;
$L__BB4_128:
	ld.shared.u32 	%r95, [%r87+7680];
	setp.eq.s32 	%p76, %r95, 0;
	@%p76 bra 	$L__BB4_130;
	cvt.u64.u32 	%rd103, %r95;
	atom.global.add.u64 	%rd104, [%rd15+15360], %rd103;
$L__BB4_130:
	add.s32 	%r389, %r389, 8;
	setp.ne.s32 	%p77, %r389, %r16;
	mov.u32 	%r391, %r16;
	@%p77 bra 	$L__BB4_114;
$L__BB4_131:
	setp.eq.s32 	%p78, %r3, 0;
	@%p78 bra 	$L__BB4_152;
	setp.lt.u32 	%p79, %r4, 3;
	@%p79 bra 	$L__BB4_142;
	shl.b32 	%r345, %r391, 10;
	add.s32 	%r98, %r6, %r345;
	ld.shared.u32 	%r99, [%r98+512];
	setp.eq.s32 	%p80, %r99, 0;
	@%p80 bra 	$L__BB4_135;
	shl.b32 	%r347, %r391, 8;
	add.s32 	%r348, %r347, %r338;
	mul.wide.u32 	%rd105, %r348, 8;
	add.s64 	%rd106, %rd2, %rd105;
	cvt.u64.u32 	%rd107, %r99;
	atom.global.add.u64 	%rd108, [%rd106+1024], %rd107;
$L__BB4_135:
	ld.shared.u32 	%r100, [%r98+1536];
	setp.eq.s32 	%p81, %r100, 0;
	@%p81 bra 	$L__BB4_137;
	shl.b32 	%r350, %r391, 8;
	add.s32 	%r351, %r350, %r338;
	add.s32 	%r352, %r351, 256;
	mul.wide.u32 	%rd109, %r352, 8;
	add.s64 	%rd110, %rd2, %rd109;
	cvt.u64.u32 	%rd111, %r100;
	atom.global.add.u64 	%rd112, [%rd110+1024], %rd111;
$L__BB4_137:
	ld.shared.u32 	%r101, [%r98+2560];
	setp.eq.s32 	%p82, %r101, 0;
	@%p82 bra 	$L__BB4_139;
	shl.b32 	%r354, %r391, 8;
	add.s32 	%r355, %r354, %r338;
	add.s32 	%r356, %r355, 512;
	mul.wide.u32 	%rd113, %r356, 8;
	add.s64 	%rd114, %rd2, %rd113;
	cvt.u64.u32 	%rd115, %r101;
	atom.global.add.u64 	%rd116, [%rd114+1024], %rd115;
$L__BB4_139:
	ld.shared.u32 	%r102, [%r98+3584];
	setp.eq.s32 	%p83, %r102, 0;
	@%p83 bra 	$L__BB4_141;
	shl.b32 	%r358, %r391, 8;
	add.s32 	%r359, %r358, %r338;
	add.s32 	%r360, %r359, 768;
	mul.wide.u32 	%rd117, %r360, 8;
	add.s64 	%rd118, %rd2, %rd117;
	cvt.u64.u32 	%rd119, %r102;
	atom.global.add.u64 	%rd120, [%rd118+1024], %rd119;
$L__BB4_141:
	add.s32 	%r391, %r391, 4;
$L__BB4_142:
	setp.eq.s32 	%p84, %r5, 0;
	@%p84 bra 	$L__BB4_152;
	setp.eq.s32 	%p85, %r72, 0;
	@%p85 bra 	$L__BB4_149;
	shl.b32 	%r361, %r391, 10;
	add.s32 	%r105, %r6, %r361;
	ld.shared.u32 	%r106, [%r105+512];
	setp.eq.s32 	%p86, %r106, 0;
	@%p86 bra 	$L__BB4_146;
	shl.b32 	%r363, %r391, 8;
	add.s32 	%r364, %r363, %r338;
	mul.wide.u32 	%rd121, %r364, 8;
	add.s64 	%rd122, %rd2, %rd121;
	cvt.u64.u32 	%rd123, %r106;
	atom.global.add.u64 	%rd124, [%rd122+1024], %rd123;
$L__BB4_146:
	ld.shared.u32 	%r107, [%r105+1536];
	setp.eq.s32 	%p87, %r107, 0;
	@%p87 bra 	$L__BB4_148;
	shl.b32 	%r366, %r391, 8;
	add.s32 	%r367, %r366, %r338;
	add.s32 	%r368, %r367, 256;
	mul.wide.u32 	%rd125, %r368, 8;
	add.s64 	%rd126, %rd2, %rd125;
	cvt.u64.u32 	%rd127, %r107;
	atom.global.add.u64 	%rd128, [%rd126+1024], %rd127;
$L__BB4_148:
	add.s32 	%r391, %r391, 2;
$L__BB4_149:
	setp.eq.s32 	%p88, %r17, 0;
	@%p88 bra 	$L__BB4_152;
	shl.b32 	%r369, %r391, 10;
	add.s32 	%r370, %r6, %r369;
	ld.shared.u32 	%r110, [%r370+512];
	setp.eq.s32 	%p89, %r110, 0;
	@%p89 bra 	$L__BB4_152;
	shl.b32 	%r372, %r391, 8;
	add.s32 	%r373, %r372, %r338;
	mul.wide.u32 	%rd129, %r373, 8;
	add.s64 	%rd130, %rd2, %rd129;
	cvt.u64.u32 	%rd131, %r110;
	atom.global.add.u64 	%rd132, [%rd130+1024], %rd131;
$L__BB4_152:
	bar.sync 	0;
	add.s64 	%rd133, %rd133, 1;
	setp.ne.s64 	%p90, %rd133, %rd6;
	@%p90 bra 	$L__BB4_2;
$L__BB4_153:
	ret;

}
	// .globl	_ZN3cub18CUB_300001_SM_10006detail10radix_sort33DeviceRadixSortExclusiveSumKernelINS1_5radix10policy_hubIciyE10Policy1000EyEEvPT0_
.visible .entry _ZN3cub18CUB_300001_SM_10006detail10radix_sort33DeviceRadixSortExclusiveSumKernelINS1_5radix10policy_hubIciyE10Policy1000EyEEvPT0_(
	.param .u64 .ptr .align 1 _ZN3cub18CUB_300001_SM_10006detail10radix_sort33DeviceRadixSortExclusiveSumKernelINS1_5radix10policy_hubIciyE10Policy1000EyEEvPT0__param_0
)
{
	.reg .pred 	%p<4>;
	.reg .b32 	%r<28>;
	.reg .b64 	%rd<54>;
	// demoted variable
	.shared .align 16 .b8 _ZZN3cub18CUB_300001_SM_10006detail10radix_sort33DeviceRadixSortExclusiveSumKernelINS1_5radix10policy_hubIciyE10Policy1000EyEEvPT0_E12temp_storage[2336];
	ld.param.u64 	%rd5, [_ZN3cub18CUB_300001_SM_10006detail10radix_sort33DeviceRadixSortExclusiveSumKernelINS1_5radix10policy_hubIciyE10Policy1000EyEEvPT0__param_0];
	cvta.to.global.u64 	%rd6, %rd5;
	mov.u32 	%r3, %ctaid.x;
	shl.b32 	%r4, %r3, 8;
	mov.u32 	%r1, %tid.x;
	setp.gt.u32 	%p1, %r1, 255;
	add.s32 	%r5, %r4, %r1;
	mul.wide.s32 	%rd7, %r5, 8;
	add.s64 	%rd1, %rd6, %rd7;
	@%p1 bra 	$L__BB5_2;
	ld.global.u64 	%rd53, [%rd1];
$L__BB5_2:
	shr.u32 	%r6, %r1, 3;
	add.s32 	%r7, %r6, %r1;
	shl.b32 	%r8, %r7, 3;
	mov.u32 	%r9, _ZZN3cub18CUB_300001_SM_10006detail10radix_sort33DeviceRadixSortExclusiveSumKernelINS1_5radix10policy_hubIciyE10Policy1000EyEEvPT0_E12temp_storage;
	add.s32 	%r10, %r9, %r8;
	add.s32 	%r2, %r10, 16;
	st.shared.u64 	[%r10+16], %rd53;
	bar.sync 	0;
	setp.gt.u32 	%p2, %r1, 31;
	@%p2 bra 	$L__BB5_4;
	mad.lo.s32 	%r27, %r1, 72, %r9;
	ld.shared.u64 	%rd23, [%r27+16];
	ld.shared.u64 	%rd24, [%r27+24];
	ld.shared.u64 	%rd25, [%r27+32];
	ld.shared.u64 	%rd26, [%r27+40];
	ld.shared.u64 	%rd27, [%r27+48];
	ld.shared.u64 	%rd28, [%r27+56];
	ld.shared.u64 	%rd29, [%r27+64];
	ld.shared.u64 	%rd30, [%r27+72];
	add.s64 	%rd31, %rd24, %rd23;
	add.s64 	%rd32, %rd31, %rd25;
	add.s64 	%rd33, %rd32, %rd26;
	add.s64 	%rd34, %rd33, %rd27;
	add.s64 	%rd35, %rd34, %rd28;
	add.s64 	%rd36, %rd35, %rd29;
	add.s64 	%rd10, %rd36, %rd30;
	mov.b32 	%r11, 1;
	mov.b32 	%r24, 0;
	mov.b32 	%r25, -1;
	// begin inline asm
	{  .reg .u64 r0;  .reg .u32 lo;  .reg .u32 hi;  .reg .pred p;  mov.b64 {lo, hi}, %rd10;  shfl.sync.up.b32 lo|p, lo, %r11, %r24, %r25;  shfl.sync.up.b32 hi|p, hi, %r11, %r24, %r25;  mov.b64 r0, {lo, hi};  @p add.u64 r0, r0, %rd10;  mov.u64 %rd8, r0;}
	// end inline asm
	mov.b32 	%r14, 2;
	// begin inline asm
	{  .reg .u64 r0;  .reg .u32 lo;  .reg .u32 hi;  .reg .pred p;  mov.b64 {lo, hi}, %rd8;  shfl.sync.up.b32 lo|p, lo, %r14, %r24, %r25;  shfl.sync.up.b32 hi|p, hi, %r14, %r24, %r25;  mov.b64 r0, {lo, hi};  @p add.u64 r0, r0, %rd8;  mov.u64 %rd11, r0;}
	// end inline asm
	mov.b32 	%r17, 4;
	// begin inline asm
	{  .reg .u64 r0;  .reg .u32 lo;  .reg .u32 hi;  .reg .pred p;  mov.b64 {lo, hi}, %rd11;  shfl.sync.up.b32 lo|p, lo, %r17, %r24, %r25;  shfl.sync.up.b32 hi|p, hi, %r17, %r24, %r25;  mov.b64 r0, {lo, hi};  @p add.u64 r0, r0, %rd11;  mov.u64 %rd14, r0;}
	// end inline asm
	mov.b32 	%r20, 8;
	// begin inline asm
	{  .reg .u64 r0;  .reg .u32 lo;  .reg .u32 hi;  .reg .pred p;  mov.b64 {lo, hi}, %rd14;  shfl.sync.up.b32 lo|p, lo, %r20, %r24, %r25;  shfl.sync.up.b32 hi|p, hi, %r20, %r24, %r25;  mov.b64 r0, {lo, hi};  @p add.u64 r0, r0, %rd14;  mov.u64 %rd17, r0;}
	// end inline asm
	mov.b32 	%r23, 16;
	// begin inline asm
	{  .reg .u64 r0;  .reg .u32 lo;  .reg .u32 hi;  .reg .pred p;  mov.b64 {lo, hi}, %rd17;  shfl.sync.up.b32 lo|p, lo, %r23, %r24, %r25;  shfl.sync.up.b32 hi|p, hi, %r23, %r24, %r25;  mov.b64 r0, {lo, hi};  @p add.u64 r0, r0, %rd17;  mov.u64 %rd20, r0;}
	// end inline asm
	sub.s64 	%rd37, %rd20, %rd10;
	ld.shared.u64 	%rd38, [%r27+16];
	ld.shared.u64 	%rd39, [%r27+24];
	ld.shared.u64 	%rd40, [%r27+32];
	ld.shared.u64 	%rd41, [%r27+40];
	ld.shared.u64 	%rd42, [%r27+48];
	ld.shared.u64 	%rd43, [%r27+56];
	ld.shared.u64 	%rd44, [%r27+64];
	add.s64 	%rd45, %rd38, %rd37;
	add.s64 	%rd46, %rd39, %rd45;
	add.s64 	%rd47, %rd40, %rd46;
	add.s64 	%rd48, %rd41, %rd47;
	add.s64 	%rd49, %rd42, %rd48;
	add.s64 	%rd50, %rd43, %rd49;
	add.s64 	%rd51, %rd44, %rd50;
	st.shared.u64 	[%r27+16], %rd37;
	st.shared.u64 	[%r27+24], %rd45;
	st.shared.u64 	[%r27+32], %rd46;
	st.shared.u64 	[%r27+40], %rd47;
	st.shared.u64 	[%r27+48], %rd48;
	st.shared.u64 	[%r27+56], %rd49;
	st.shared.u64 	[%r27+64], %rd50;
	st.shared.u64 	[%r27+72], %rd51;
$L__BB5_4:
	setp.gt.u32 	%p3, %r1, 255;
	bar.sync 	0;
	@%p3 bra 	$L__BB5_6;
	ld.shared.u64 	%rd52, [%r2];
	st.global.u64 	[%rd1], %rd52;
$L__BB5_6:
	ret;

}
	// .globl	_ZN3cub18CUB_300001_SM_10006detail10radix_sort29DeviceRadixSortOnesweepKernelINS1_5radix10policy_hubIciyE10Policy1000ELNS0_9SortOrderE0EciyiiNS1_21identity_decomposer_tEEEvPT5_SB_PT3_PKSC_PT1_PKSG_PT2_PKSK_T4_iiT6_
.visible .entry _ZN3cub18CUB_300001_SM_10006detail10radix_sort29DeviceRadixSortOnesweepKernelINS1_5radix10policy_hubIciyE10Policy1000ELNS0_9SortOrderE0EciyiiNS1_21identity_decomposer_tEEEvPT5_SB_PT3_PKSC_PT1_PKSG_PT2_PKSK_T4_iiT6_(
	.param .u64 .ptr .align 1 _ZN3cub18CUB_300001_SM_10006detail10radix_sort29DeviceRadixSortOnesweepKernelINS1_5radix10policy_hubIciyE10Policy1000ELNS0_9SortOrderE0EciyiiNS1_21identity_decomposer_tEEEvPT5_SB_PT3_PKSC_PT1_PKSG_PT2_PKSK_T4_iiT6__param_0,
	.param .u64 .ptr .align 1 _ZN3cub18CUB_300001_SM_10006detail10radix_sort29DeviceRadixSortOnesweepKernelINS1_5radix10policy_hubIciyE10Policy1000ELNS0_9SortOrderE0EciyiiNS1_21identity_decomposer_tEEEvPT5_SB_PT3_PKSC_PT1_PKSG_PT2_PKSK_T4_iiT6__param_1,
	.param .u64 .ptr .align 1 _ZN3cub18CUB_300001_SM_10006detail10radix_sort29DeviceRadixSortOnesweepKernelINS1_5radix10policy_hubIciyE10Policy1000ELNS0_9SortOrderE0EciyiiNS1_21identity_decomposer_tEEEvPT5_SB_PT3_PKSC_PT1_PKSG_PT2_PKSK_T4_iiT6__param_2,
	.param .u64 .ptr .align 1 _ZN3cub18CUB_300001_SM_10006detail10radix_sort29DeviceRadixSortOnesweepKernelINS1_5radix10policy_hubIciyE10Policy1000ELNS0_9SortOrderE0EciyiiNS1_21identity_decomposer_tEEEvPT5_SB_PT3_PKSC_PT1_PKSG_PT2_PKSK_T4_iiT6__param_3,
	.param .u64 .ptr .align 1 _ZN3cub18CUB_300001_SM_10006detail10radix_sort29DeviceRadixSortOnesweepKernelINS1_5radix10policy_hubIciyE10Policy1000ELNS0_9SortOrderE0EciyiiNS1_21identity_decomposer_tEEEvPT5_SB_PT3_PKSC_PT1_PKSG_PT2_PKSK_T4_iiT6__param_4,
	.param .u64 .ptr .align 1 _ZN3cub18CUB_300001_SM_10006detail10radix_sort29DeviceRadixSortOnesweepKernelINS1_5radix10policy_hubIciyE10Policy1000ELNS0_9SortOrderE0EciyiiNS1_21identity_decomposer_tEEEvPT5_SB_PT3_PKSC_PT1_PKSG_PT2_PKSK_T4_iiT6__param_5,
	.param .u64 .ptr .align 1 _ZN3cub18CUB_300001_SM_10006detail10radix_sort29DeviceRadixSortOnesweepKernelINS1_5radix10policy_hubIciyE10Policy1000ELNS0_9SortOrderE0EciyiiNS1_21identity_decomposer_tEEEvPT5_SB_PT3_PKSC_PT1_PKSG_PT2_PKSK_T4_iiT6__param_6,
	.param .u64 .ptr .align 1 _ZN3cub18CUB_300001_SM_10006detail10radix_sort29DeviceRadixSortOnesweepKernelINS1_5radix10policy_hubIciyE10Policy1000ELNS0_9SortOrderE0EciyiiNS1_21identity_decomposer_tEEEvPT5_SB_PT3_PKSC_PT1_PKSG_PT2_PKSK_T4_iiT6__param_7,
	.param .u32 _ZN3cub18CUB_300001_SM_10006detail10radix_sort29DeviceRadixSortOnesweepKernelINS1_5radix10policy_hubIciyE10Policy1000ELNS0_9SortOrderE0EciyiiNS1_21identity_decomposer_tEEEvPT5_SB_PT3_PKSC_PT1_PKSG_PT2_PKSK_T4_iiT6__param_8,
	.param .u32 _ZN3cub18CUB_300001_SM_10006detail10radix_sort29DeviceRadixSortOnesweepKernelINS1_5radix10policy_hubIciyE10Policy1000ELNS0_9SortOrderE0EciyiiNS1_21identity_decomposer_tEEEvPT5_SB_PT3_PKSC_PT1_PKSG_PT2_PKSK_T4_iiT6__param_9,
	.param .u32 _ZN3cub18CUB_300001_SM_10006detail10radix_sort29DeviceRadixSortOnesweepKernelINS1_5radix10policy_hubIciyE10Policy1000ELNS0_9SortOrderE0EciyiiNS1_21identity_decomposer_tEEEvPT5_SB_PT3_PKSC_PT1_PKSG_PT2_PKSK_T4_iiT6__param_10,
	.param .align 1 .b8 _ZN3cub18CUB_300001_SM_10006detail10radix_sort29DeviceRadixSortOnesweepKernelINS1_5radix10policy_hubIciyE10Policy1000ELNS0_9SortOrderE0EciyiiNS1_21identity_decomposer_tEEEvPT5_SB_PT3_PKSC_PT1_PKSG_PT2_PKSK_T4_iiT6__param_11[1]
)
.maxntid 384
{
	.reg .pred 	%p<187>;
	.reg .b16 	%rs<224>;
	.reg .b32 	%r<1905>;
	.reg .b64 	%rd<307>;
	// demoted variable
	.shared .align 16 .b8 _ZZN3cub18CUB_300001_SM_10006detail10radix_sort29DeviceRadixSortOnesweepKernelINS1_5radix10policy_hubIciyE10Policy1000ELNS0_9SortOrderE0EciyiiNS1_21identity_decomposer_tEEEvPT5_SB_PT3_PKSC_PT1_PKSG_PT2_PKSK_T4_iiT6_E1s[25088];
	ld.param.u64 	%rd40, [_ZN3cub18CUB_300001_SM_10006detail10radix_sort29DeviceRadixSortOnesweepKernelINS1_5radix10policy_hubIciyE10Policy1000ELNS0_9SortOrderE0EciyiiNS1_21identity_decomposer_tEEEvPT5_SB_PT3_PKSC_PT1_PKSG_PT2_PKSK_T4_iiT6__param_0];
	ld.param.u64 	%rd41, [_ZN3cub18CUB_300001_SM_10006detail10radix_sort29DeviceRadixSortOnesweepKernelINS1_5radix10policy_hubIciyE10Policy1000ELNS0_9SortOrderE0EciyiiNS1_21identity_decomposer_tEEEvPT5_SB_PT3_PKSC_PT1_PKSG_PT2_PKSK_T4_iiT6__param_1];
	ld.param.u64 	%rd45, [_ZN3cub18CUB_300001_SM_10006detail10radix_sort29DeviceRadixSortOnesweepKernelINS1_5radix10policy_hubIciyE10Policy1000ELNS0_9SortOrderE0EciyiiNS1_21identity_decomposer_tEEEvPT5_SB_PT3_PKSC_PT1_PKSG_PT2_PKSK_T4_iiT6__param_4];
	ld.param.u64 	%rd46, [_ZN3cub18CUB_300001_SM_10006detail10radix_sort29DeviceRadixSortOnesweepKernelINS1_5radix10policy_hubIciyE10Policy1000ELNS0_9SortOrderE0EciyiiNS1_21identity_decomposer_tEEEvPT5_SB_PT3_PKSC_PT1_PKSG_PT2_PKSK_T4_iiT6__param_5];
	ld.param.u64 	%rd47, [_ZN3cub18CUB_300001_SM_10006detail10radix_sort29DeviceRadixSortOnesweepKernelINS1_5radix10policy_hubIciyE10Policy1000ELNS0_9SortOrderE0EciyiiNS1_21identity_decomposer_tEEEvPT5_SB_PT3_PKSC_PT1_PKSG_PT2_PKSK_T4_iiT6__param_6];
	ld.param.u32 	%r293, [_ZN3cub18CUB_300001_SM_10006detail10radix_sort29DeviceRadixSortOnesweepKernelINS1_5radix10policy_hubIciyE10Policy1000ELNS0_9SortOrderE0EciyiiNS1_21identity_decomposer_tEEEvPT5_SB_PT3_PKSC_PT1_PKSG_PT2_PKSK_T4_iiT6__param_10];
	cvta.to.global.u64 	%rd1, %rd47;
	cvta.to.global.u64 	%rd2, %rd45;
	cvta.to.global.u64 	%rd3, %rd40;
	cvta.to.global.u64 	%rd4, %rd46;
	mov.u32 	%r1, %tid.x;
	// begin inline asm
	mov.u32 %r294, %laneid;
	// end inline asm
	setp.ne.s32 	%p1, %r1, 0;
	@%p1 bra 	$L__BB6_2;
	cvta.to.global.u64 	%rd48, %rd41;
	atom.global.add.u32 	%r295, [%rd48], 1;
	st.shared.u32 	[_ZZN3cub18CUB_300001_SM_10006detail10radix_sort29DeviceRadixSortOnesweepKernelINS1_5radix10policy_hubIciyE10Policy1000ELNS0_9SortOrderE0EciyiiNS1_21identity_decomposer_tEEEvPT5_SB_PT3_PKSC_PT1_PKSG_PT2_PKSK_T4_iiT6_E1s+23040], %r295;
$L__BB6_2:
	ld.param.u32 	%r1798, [_ZN3cub18CUB_300001_SM_10006detail10radix_sort29DeviceRadixSortOnesweepKernelINS1_5radix10policy_hubIciyE10Policy1000ELNS0_9SortOrderE0EciyiiNS1_21identity_decomposer_tEEEvPT5_SB_PT3_PKSC_PT1_PKSG_PT2_PKSK_T4_iiT6__param_8];
	bar.sync 	0;
	ld.shared.u32 	%r3, [_ZZN3cub18CUB_300001_SM_10006detail10radix_sort29DeviceRadixSortOnesweepKernelINS1_5radix10policy_hubIciyE10Policy1000ELNS0_9SortOrderE0EciyiiNS1_21identity_decomposer_tEEEvPT5_SB_PT3_PKSC_PT1_PKSG_PT2_PKSK_T4_iiT6_E1s+23040];
	mul.lo.s32 	%r296, %r3, 5760;
	add.s32 	%r4, %r296, 5760;
	setp.gt.s32 	%p2, %r4, %r1798;
	cvt.s64.s32 	%rd5, %r296;
	@%p2 bra 	$L__BB6_4;
	and.b32  	%r297, %r1, 31;
	and.b32  	%r298, %r1, 992;
	mul.lo.s32 	%r299, %r298, 15;
	or.b32  	%r300, %r299, %r297;
	cvt.u64.u32 	%rd49, %r300;
	add.s64 	%rd50, %rd49, %rd5;
	add.s64 	%rd51, %rd4, %rd50;
	ld.global.u8 	%rs208, [%rd51];
	ld.global.u8 	%rs207, [%rd51+32];
	ld.global.u8 	%rs206, [%rd51+64];
	ld.global.u8 	%rs205, [%rd51+96];
	ld.global.u8 	%rs204, [%rd51+128];
	ld.global.u8 	%rs203, [%rd51+160];
	ld.global.u8 	%rs202, [%rd51+192];
	ld.global.u8 	%rs201, [%rd51+224];
	ld.global.u8 	%rs200, [%rd51+256];
	ld.global.u8 	%rs199, [%rd51+288];
	ld.global.u8 	%rs198, [%rd51+320];
	ld.global.u8 	%rs197, [%rd51+352];
	ld.global.u8 	%rs196, [%rd51+384];
	ld.global.u8 	%rs195, [%rd51+416];
	ld.global.u8 	%rs194, [%rd51+448];
	bra.uni 	$L__BB6_34;
$L__BB6_4:
	ld.param.u32 	%r1799, [_ZN3cub18CUB_300001_SM_10006detail10radix_sort29DeviceRadixSortOnesweepKernelINS1_5radix10policy_hubIciyE10Policy1000ELNS0_9SortOrderE0EciyiiNS1_21identity_decomposer_tEEEvPT5_SB_PT3_PKSC_PT1_PKSG_PT2_PKSK_T4_iiT6__param_8];
	cvt.u32.u64 	%r301, %rd5;
	sub.s32 	%r5, %r1799, %r301;
	and.b32  	%r302, %r1, 31;
	and.b32  	%r303, %r1, 992;
	mul.lo.s32 	%r304, %r303, 15;
	or.b32  	%r6, %r304, %r302;
	setp.ge.s32 	%p3, %r6, %r5;
	cvt.u64.u32 	%rd52, %r6;
	add.s64 	%rd53, %rd52, %rd5;
	add.s64 	%rd6, %rd4, %rd53;
	mov.b16 	%rs208, 127;
	@%p3 bra 	$L__BB6_6;
	ld.global.u8 	%rs208, [%rd6];
$L__BB6_6:
	add.s32 	%r305, %r6, 32;
	setp.ge.s32 	%p4, %r305, %r5;
	mov.b16 	%rs207, 127;
	@%p4 bra 	$L__BB6_8;
	ld.global.u8 	%rs207, [%rd6+32];
$L__BB6_8:
	add.s32 	%r306, %r6, 64;
	setp.ge.s32 	%p5, %r306, %r5;
	mov.b16 	%rs206, 127;
	@%p5 bra 	$L__BB6_10;
	ld.global.u8 	%rs206, [%rd6+64];
$L__BB6_10:
	add.s32 	%r307, %r6, 96;
	setp.ge.s32 	%p6, %r307, %r5;
	mov.b16 	%rs205, 127;
	@%p6 bra 	$L__BB6_12;
	ld.global.u8 	%rs205, [%rd6+96];
$L__BB6_12:
	add.s32 	%r308, %r6, 128;
	setp.ge.s32 	%p7, %r308, %r5;
	mov.b16 	%rs204, 127;
	@%p7 bra 	$L__BB6_14;
	ld.global.u8 	%rs204, [%rd6+128];
$L__BB6_14:
	add.s32 	%r309, %r6, 160;
	setp.ge.s32 	%p8, %r309, %r5;
	mov.b16 	%rs203, 127;
	@%p8 bra 	$L__BB6_16;
	ld.global.u8 	%rs203, [%rd6+160];
$L__BB6_16:
	add.s32 	%r310, %r6, 192;
	setp.ge.s32 	%p9, %r310, %r5;
	mov.b16 	%rs202, 127;
	@%p9 bra 	$L__BB6_18;
	ld.global.u8 	%rs202, [%rd6+192];
$L__BB6_18:
	add.s32 	%r311, %r6, 224;
	setp.ge.s32 	%p10, %r311, %r5;
	mov.b16 	%rs201, 127;
	@%p10 bra 	$L__BB6_20;
	ld.global.u8 	%rs201, [%rd6+224];
$L__BB6_20:
	add.s32 	%r312, %r6, 256;
	setp.ge.s32 	%p11, %r312, %r5;
	mov.b16 	%rs200, 127;
	@%p11 bra 	$L__BB6_22;
	ld.global.u8 	%rs200, [%rd6+256];
$L__BB6_22:
	add.s32 	%r313, %r6, 288;
	setp.ge.s32 	%p12, %r313, %r5;
	mov.b16 	%rs199, 127;
	@%p12 bra 	$L__BB6_24;
	ld.global.u8 	%rs199, [%rd6+288];
$L__BB6_24:
	add.s32 	%r314, %r6, 320;
	setp.ge.s32 	%p13, %r314, %r5;
	mov.b16 	%rs198, 127;
	@%p13 bra 	$L__BB6_26;
	ld.global.u8 	%rs198, [%rd6+320];
$L__BB6_26:
	add.s32 	%r315, %r6, 352;
	setp.ge.s32 	%p14, %r315, %r5;
	mov.b16 	%rs197, 127;
	@%p14 bra 	$L__BB6_28;
	ld.global.u8 	%rs197, [%rd6+352];
$L__BB6_28:
	add.s32 	%r316, %r6, 384;
	setp.ge.s32 	%p15, %r316, %r5;
	mov.b16 	%rs196, 127;
	@%p15 bra 	$L__BB6_30;
	ld.global.u8 	%rs196, [%rd6+384];
$L__BB6_30:
	add.s32 	%r317, %r6, 416;
	setp.ge.s32 	%p16, %r317, %r5;
	mov.b16 	%rs195, 127;
	@%p16 bra 	$L__BB6_32;
	ld.global.u8 	%rs195, [%rd6+416];
$L__BB6_32:
	add.s32 	%r318, %r6, 448;
	setp.ge.s32 	%p17, %r318, %r5;
	mov.b16 	%rs194, 127;
	@%p17 bra 	$L__BB6_34;
	ld.global.u8 	%rs194, [%rd6+448];
$L__BB6_34:
	mov.b32 	%r319, -1;
	shl.b32 	%r320, %r319, %r293;
	not.b32 	%r7, %r320;
	shr.u32 	%r8, %r1, 5;
	shl.b32 	%r321, %r8, 10;
	mov.u32 	%r322, _ZZN3cub18CUB_300001_SM_10006detail10radix_sort29DeviceRadixSortOnesweepKernelINS1_5radix10policy_hubIciyE10Policy1000ELNS0_9SortOrderE0EciyiiNS1_21identity_decomposer_tEEEvPT5_SB_PT3_PKSC_PT1_PKSG_PT2_PKSK_T4_iiT6_E1s;
	add.s32 	%r9, %r322, %r321;
	setp.gt.s32 	%p18, %r294, 255;
	@%p18 bra 	$L__BB6_47;
	max.s32 	%r323, %r294, 224;
	sub.s32 	%r324, %r323, %r294;
	add.s32 	%r325, %r324, 31;
	shr.u32 	%r326, %r325, 5;
	add.s32 	%r10, %r326, 1;
	and.b32  	%r11, %r10, 15;
	setp.lt.u32 	%p19, %r325, 480;
	mov.u32 	%r1818, %r294;
	@%p19 bra 	$L__BB6_38;
	and.b32  	%r327, %r10, 268435440;
	neg.s32 	%r1816, %r327;
	shl.b32 	%r329, %r294, 2;
	add.s32 	%r330, %r321, %r329;
	add.s32 	%r332, %r330, %r322;
	add.s32 	%r1815, %r332, 1024;
	mov.u32 	%r1818, %r294;
$L__BB6_37:
	.pragma "nounroll";
	mov.b32 	%r333, 0;
	st.shared.u32 	[%r1815+-1024], %r333;
	st.shared.u32 	[%r1815+-896], %r333;
	st.shared.u32 	[%r1815+-768], %r333;
	st.shared.u32 	[%r1815+-640], %r333;
	st.shared.u32 	[%r1815+-512], %r333;
	st.shared.u32 	[%r1815+-384], %r333;
	st.shared.u32 	[%r1815+-256], %r333;
	st.shared.u32 	[%r1815+-128], %r333;
	st.shared.u32 	[%r1815], %r333;
	st.shared.u32 	[%r1815+128], %r333;
	st.shared.u32 	[%r1815+256], %r333;
	st.shared.u32 	[%r1815+384], %r333;
	st.shared.u32 	[%r1815+512], %r333;
	st.shared.u32 	[%r1815+640], %r333;
	st.shared.u32 	[%r1815+768], %r333;
	st.shared.u32 	[%r1815+896], %r333;
	add.s32 	%r1818, %r1818, 512;
	add.s32 	%r1816, %r1816, 16;
	add.s32 	%r1815, %r1815, 2048;
	setp.ne.s32 	%p20, %r1816, 0;
	@%p20 bra 	$L__BB6_37;
$L__BB6_38:
	setp.eq.s32 	%p21, %r11, 0;
	@%p21 bra 	$L__BB6_47;
	and.b32  	%r21, %r10, 7;
	setp.lt.u32 	%p22, %r11, 8;
	@%p22 bra 	$L__BB6_41;
	shl.b32 	%r334, %r1818, 2;
	add.s32 	%r335, %r9, %r334;
	mov.b32 	%r336, 0;
	st.shared.u32 	[%r335], %r336;
	st.shared.u32 	[%r335+128], %r336;
	st.shared.u32 	[%r335+256], %r336;
	st.shared.u32 	[%r335+384], %r336;
	st.shared.u32 	[%r335+512], %r336;
	st.shared.u32 	[%r335+640], %r336;
	st.shared.u32 	[%r335+768], %r336;
	st.shared.u32 	[%r335+896], %r336;
	add.s32 	%r1818, %r1818, 256;
$L__BB6_41:
	setp.eq.s32 	%p23, %r21, 0;
	@%p23 bra 	$L__BB6_47;
	and.b32  	%r24, %r10, 3;
	setp.lt.u32 	%p24, %r21, 4;
	@%p24 bra 	$L__BB6_44;
	shl.b32 	%r337, %r1818, 2;
	add.s32 	%r338, %r9, %r337;
	mov.b32 	%r339, 0;
	st.shared.u32 	[%r338], %r339;
	st.shared.u32 	[%r338+128], %r339;
	st.shared.u32 	[%r338+256], %r339;
	st.shared.u32 	[%r338+384], %r339;
	add.s32 	%r1818, %r1818, 128;
$L__BB6_44:
	setp.eq.s32 	%p25, %r24, 0;
	@%p25 bra 	$L__BB6_47;
	shl.b32 	%r341, %r1818, 2;
	add.s32 	%r342, %r321, %r341;
	add.s32 	%r1822, %r322, %r342;
	neg.s32 	%r1821, %r24;
$L__BB6_46:
	.pragma "nounroll";
	mov.b32 	%r344, 0;
	st.shared.u32 	[%r1822], %r344;
	add.s32 	%r1822, %r1822, 128;
	add.s32 	%r1821, %r1821, 1;
	setp.ne.s32 	%p26, %r1821, 0;
	@%p26 bra 	$L__BB6_46;
$L__BB6_47:
	ld.param.u32 	%r1814, [_ZN3cub18CUB_300001_SM_10006detail10radix_sort29DeviceRadixSortOnesweepKernelINS1_5radix10policy_hubIciyE10Policy1000ELNS0_9SortOrderE0EciyiiNS1_21identity_decomposer_tEEEvPT5_SB_PT3_PKSC_PT1_PKSG_PT2_PKSK_T4_iiT6__param_9];
	bar.warp.sync 	-1;
	and.b32  	%r33, %r1814, 255;
	xor.b16  	%rs105, %rs208, 128;
	cvt.u32.u16 	%r346, %rs105;
	and.b32  	%r347, %r346, 255;
	shr.u32 	%r348, %r347, %r33;
	and.b32  	%r34, %r348, %r7;
	shl.b32 	%r349, %r34, 2;
	add.s32 	%r350, %r9, %r349;
	atom.shared.add.u32 	%r351, [%r350], 1;
	xor.b16  	%rs106, %rs207, 128;
	cvt.u32.u16 	%r352, %rs106;
	and.b32  	%r353, %r352, 255;
	shr.u32 	%r354, %r353, %r33;
	and.b32  	%r355, %r354, %r7;
	shl.b32 	%r356, %r355, 2;
	add.s32 	%r357, %r9, %r356;
	atom.shared.add.u32 	%r358, [%r357], 1;
	xor.b16  	%rs107, %rs206, 128;
	cvt.u32.u16 	%r359, %rs107;
	and.b32  	%r360, %r359, 255;
	shr.u32 	%r361, %r360, %r33;
	and.b32  	%r362, %r361, %r7;
	shl.b32 	%r363, %r362, 2;
	add.s32 	%r364, %r9, %r363;
	atom.shared.add.u32 	%r365, [%r364], 1;
	xor.b16  	%rs108, %rs205, 128;
	cvt.u32.u16 	%r366, %rs108;
	and.b32  	%r367, %r366, 255;
	shr.u32 	%r368, %r367, %r33;
	and.b32  	%r369, %r368, %r7;
	shl.b32 	%r370, %r369, 2;
	add.s32 	%r371, %r9, %r370;
	atom.shared.add.u32 	%r372, [%r371], 1;
	xor.b16  	%rs109, %rs204, 128;
	cvt.u32.u16 	%r373, %rs109;
	and.b32  	%r374, %r373, 255;
	shr.u32 	%r375, %r374, %r33;
	and.b32  	%r376, %r375, %r7;
	shl.b32 	%r377, %r376, 2;
	add.s32 	%r378, %r9, %r377;
	atom.shared.add.u32 	%r379, [%r378], 1;
	xor.b16  	%rs110, %rs203, 128;
	cvt.u32.u16 	%r380, %rs110;
	and.b32  	%r381, %r380, 255;
	shr.u32 	%r382, %r381, %r33;
	and.b32  	%r383, %r382, %r7;
	shl.b32 	%r384, %r383, 2;
	add.s32 	%r385, %r9, %r384;
	atom.shared.add.u32 	%r386, [%r385], 1;
	xor.b16  	%rs111, %rs202, 128;
	cvt.u32.u16 	%r387, %rs111;
	and.b32  	%r388, %r387, 255;
	shr.u32 	%r389, %r388, %r33;
	and.b32  	%r390, %r389, %r7;
	shl.b32 	%r391, %r390, 2;
	add.s32 	%r392, %r9, %r391;
	atom.shared.add.u32 	%r393, [%r392], 1;
	xor.b16  	%rs112, %rs201, 128;
	cvt.u32.u16 	%r394, %rs112;
	and.b32  	%r395, %r394, 255;
	shr.u32 	%r396, %r395, %r33;
	and.b32  	%r397, %r396, %r7;
	shl.b32 	%r398, %r397, 2;
	add.s32 	%r399, %r9, %r398;
	atom.shared.add.u32 	%r400, [%r399], 1;
	xor.b16  	%rs113, %rs200, 128;
	cvt.u32.u16 	%r401, %rs113;
	and.b32  	%r402, %r401, 255;
	shr.u32 	%r403, %r402, %r33;
	and.b32  	%r404, %r403, %r7;
	shl.b32 	%r405, %r404, 2;
	add.s32 	%r406, %r9, %r405;
	atom.shared.add.u32 	%r407, [%r406], 1;
	xor.b16  	%rs114, %rs199, 128;
	cvt.u32.u16 	%r408, %rs114;
	and.b32  	%r409, %r408, 255;
	shr.u32 	%r410, %r409, %r33;
	and.b32  	%r411, %r410, %r7;
	shl.b32 	%r412, %r411, 2;
	add.s32 	%r413, %r9, %r412;
	atom.shared.add.u32 	%r414, [%r413], 1;
	xor.b16  	%rs115, %rs198, 128;
	cvt.u32.u16 	%r415, %rs115;
	and.b32  	%r416, %r415, 255;
	shr.u32 	%r417, %r416, %r33;
	and.b32  	%r418, %r417, %r7;
	shl.b32 	%r419, %r418, 2;
	add.s32 	%r420, %r9, %r419;
	atom.shared.add.u32 	%r421, [%r420], 1;
	xor.b16  	%rs116, %rs197, 128;
	cvt.u32.u16 	%r422, %rs116;
	and.b32  	%r423, %r422, 255;
	shr.u32 	%r424, %r423, %r33;
	and.b32  	%r425, %r424, %r7;
	shl.b32 	%r426, %r425, 2;
	add.s32 	%r427, %r9, %r426;
	atom.shared.add.u32 	%r428, [%r427], 1;
	xor.b16  	%rs117, %rs196, 128;
	cvt.u32.u16 	%r429, %rs117;
	and.b32  	%r430, %r429, 255;
	shr.u32 	%r431, %r430, %r33;
	and.b32  	%r432, %r431, %r7;
	shl.b32 	%r433, %r432, 2;
	add.s32 	%r434, %r9, %r433;
	atom.shared.add.u32 	%r435, [%r434], 1;
	xor.b16  	%rs118, %rs195, 128;
	cvt.u32.u16 	%r436, %rs118;
	and.b32  	%r437, %r436, 255;
	shr.u32 	%r438, %r437, %r33;
	and.b32  	%r439, %r438, %r7;
	shl.b32 	%r440, %r439, 2;
	add.s32 	%r441, %r9, %r440;
	atom.shared.add.u32 	%r442, [%r441], 1;
	xor.b16  	%rs119, %rs194, 128;
	cvt.u32.u16 	%r443, %rs119;
	and.b32  	%r444, %r443, 255;
	shr.u32 	%r445, %r444, %r33;
	and.b32  	%r446, %r445, %r7;
	shl.b32 	%r447, %r446, 2;
	add.s32 	%r448, %r9, %r447;
	atom.shared.add.u32 	%r449, [%r448], 1;
	bar.sync 	0;
	setp.gt.u32 	%p27, %r1, 255;
	shl.b32 	%r450, %r1, 2;
	add.s32 	%r35, %r322, %r450;
	mov.b32 	%r1823, 0;
	@%p27 bra 	$L__BB6_49;
	ld.shared.u32 	%r452, [%r35];
	mov.b32 	%r453, 0;
	st.shared.u32 	[%r35], %r453;
	ld.shared.u32 	%r454, [%r35+1024];
	st.shared.u32 	[%r35+1024], %r452;
	add.s32 	%r455, %r454, %r452;
	ld.shared.u32 	%r456, [%r35+2048];
	st.shared.u32 	[%r35+2048], %r455;
	add.s32 	%r457, %r456, %r455;
	ld.shared.u32 	%r458, [%r35+3072];
	st.shared.u32 	[%r35+3072], %r457;
	add.s32 	%r459, %r458, %r457;
	ld.shared.u32 	%r460, [%r35+4096];
	st.shared.u32 	[%r35+4096], %r459;
	add.s32 	%r461, %r460, %r459;
	ld.shared.u32 	%r462, [%r35+5120];
	st.shared.u32 	[%r35+5120], %r461;
	add.s32 	%r463, %r462, %r461;
	ld.shared.u32 	%r464, [%r35+6144];
	st.shared.u32 	[%r35+6144], %r463;
	add.s32 	%r465, %r464, %r463;
	ld.shared.u32 	%r466, [%r35+7168];
	st.shared.u32 	[%r35+7168], %r465;
	add.s32 	%r467, %r466, %r465;
	ld.shared.u32 	%r468, [%r35+8192];
	st.shared.u32 	[%r35+8192], %r467;
	add.s32 	%r469, %r468, %r467;
	ld.shared.u32 	%r470, [%r35+9216];
	st.shared.u32 	[%r35+9216], %r469;
	add.s32 	%r471, %r470, %r469;
	ld.shared.u32 	%r472, [%r35+10240];
	st.shared.u32 	[%r35+10240], %r471;
	add.s32 	%r473, %r472, %r471;
	ld.shared.u32 	%r474, [%r35+11264];
	st.shared.u32 	[%r35+11264], %r473;
	add.s32 	%r1823, %r474, %r473;
$L__BB6_49:
	setp.gt.u32 	%p28, %r1, 255;
	shl.b32 	%r475, %r3, 8;
	add.s32 	%r476, %r475, %r1;
	mul.wide.s32 	%rd54, %r476, 4;
	add.s64 	%rd7, %rd3, %rd54;
	@%p28 bra 	$L__BB6_51;
	or.b32  	%r477, %r1823, 1073741824;
	st.volatile.global.u32 	[%rd7], %r477;
$L__BB6_51:
	ld.param.u64 	%rd304, [_ZN3cub18CUB_300001_SM_10006detail10radix_sort29DeviceRadixSortOnesweepKernelINS1_5radix10policy_hubIciyE10Policy1000ELNS0_9SortOrderE0EciyiiNS1_21identity_decomposer_tEEEvPT5_SB_PT3_PKSC_PT1_PKSG_PT2_PKSK_T4_iiT6__param_7];
	ld.param.u64 	%rd302, [_ZN3cub18CUB_300001_SM_10006detail10radix_sort29DeviceRadixSortOnesweepKernelINS1_5radix10policy_hubIciyE10Policy1000ELNS0_9SortOrderE0EciyiiNS1_21identity_decomposer_tEEEvPT5_SB_PT3_PKSC_PT1_PKSG_PT2_PKSK_T4_iiT6__param_3];
	xor.b16  	%rs217, %rs202, -128;
	xor.b16  	%rs218, %rs203, -128;
	xor.b16  	%rs219, %rs204, -128;
	xor.b16  	%rs215, %rs200, -128;
	xor.b16  	%rs213, %rs198, -128;
	xor.b16  	%rs214, %rs199, -128;
	xor.b16  	%rs216, %rs201, -128;
	xor.b16  	%rs220, %rs205, -128;
	xor.b16  	%rs211, %rs196, -128;
	xor.b16  	%rs212, %rs197, -128;
	xor.b16  	%rs210, %rs195, -128;
	xor.b16  	%rs209, %rs194, -128;
	xor.b16  	%rs222, %rs207, -128;
	xor.b16  	%rs223, %rs208, -128;
	xor.b16  	%rs221, %rs206, -128;
	setp.lt.u32 	%p29, %r1, 256;
	setp.eq.s32 	%p30, %r1823, 5760;
	and.pred  	%p31, %p29, %p30;
	selp.u32 	%r478, 1, 0, %p31;
	{ 
	.reg .pred 	%p1; 
	.reg .pred 	%p2; 
	setp.ne.u32 	%p1, %r478, 0; 
	bar.red.or.pred 	%p2, 0, %p1; 
	selp.u32 	%r479, 1, 0, %p2; 
	}
	setp.eq.s32 	%p32, %r479, 0;
	and.b32  	%r480, %r1, 992;
	and.b32  	%r481, %r1, 31;
	mul.lo.s32 	%r482, %r480, 15;
	or.b32  	%r483, %r482, %r481;
	cvt.u64.u32 	%rd8, %r483;
	add.s64 	%rd55, %rd8, %rd5;
	cvta.to.global.u64 	%rd56, %rd304;
	shl.b64 	%rd57, %rd55, 2;
	add.s64 	%rd9, %rd56, %rd57;
	cvt.u64.u32 	%rd10, %r1;
	cvta.to.global.u64 	%rd58, %rd302;
	mul.wide.u32 	%rd59, %r1, 8;
	add.s64 	%rd11, %rd58, %rd59;
	@%p32 bra 	$L__BB6_159;
	setp.gt.u32 	%p33, %r1, 255;
	shl.b32 	%r484, %r1, 3;
	mov.u32 	%r485, _ZZN3cub18CUB_300001_SM_10006detail10radix_sort29DeviceRadixSortOnesweepKernelINS1_5radix10policy_hubIciyE10Policy1000ELNS0_9SortOrderE0EciyiiNS1_21identity_decomposer_tEEEvPT5_SB_PT3_PKSC_PT1_PKSG_PT2_PKSK_T4_iiT6_E1s;
	add.s32 	%r486, %r485, %r484;
	add.s32 	%r38, %r486, 23040;
	@%p33 bra 	$L__BB6_60;
	ld.global.u64 	%rd60, [%rd11];
	setp.gt.u32 	%p34, %r1, %r34;
	selp.b64 	%rd61, 5760, 0, %p34;
	sub.s64 	%rd305, %rd60, %rd61;
	st.shared.u64 	[%r38], %rd305;
	setp.lt.s32 	%p35, %r3, 1;
	mov.u32 	%r1827, %r1823;
	@%p35 bra 	$L__BB6_59;
	mov.b32 	%r1825, -1;
	mov.u32 	%r1824, %r3;
	mov.u32 	%r1827, %r1823;
$L__BB6_55:
	add.s32 	%r42, %r1824, -1;
	shl.b32 	%r488, %r42, 8;
	add.s32 	%r489, %r488, %r1;
	mul.wide.s32 	%rd62, %r489, 4;
	add.s64 	%rd13, %rd3, %rd62;
$L__BB6_56:
	membar.cta;
	ld.volatile.global.u32 	%r43, [%rd13];
	setp.eq.s32 	%p36, %r43, 0;
	@%p36 bra 	$L__BB6_56;
	and.b32  	%r490, %r43, 1073741823;
	add.s32 	%r1827, %r490, %r1827;
	setp.gt.s32 	%p37, %r43, -1;
	vote.sync.ballot.b32 	%r1825, %p37, %r1825;
	setp.gt.u32 	%p39, %r1824, 1;
	and.pred  	%p40, %p37, %p39;
	mov.u32 	%r1824, %r42;
	@%p40 bra 	$L__BB6_55;
	ld.shared.u64 	%rd305, [%r38];
$L__BB6_59:
	or.b32  	%r491, %r1827, -2147483648;
	st.volatile.global.u32 	[%rd7], %r491;
	sub.s32 	%r492, %r1827, %r1823;
	cvt.s64.s32 	%rd63, %r492;
	add.s64 	%rd64, %rd305, %rd63;
	st.shared.u64 	[%r38], %rd64;
$L__BB6_60:
	ld.param.u32 	%r1800, [_ZN3cub18CUB_300001_SM_10006detail10radix_sort29DeviceRadixSortOnesweepKernelINS1_5radix10policy_hubIciyE10Policy1000ELNS0_9SortOrderE0EciyiiNS1_21identity_decomposer_tEEEvPT5_SB_PT3_PKSC_PT1_PKSG_PT2_PKSK_T4_iiT6__param_8];
	ld.param.u64 	%rd298, [_ZN3cub18CUB_300001_SM_10006detail10radix_sort29DeviceRadixSortOnesweepKernelINS1_5radix10policy_hubIciyE10Policy1000ELNS0_9SortOrderE0EciyiiNS1_21identity_decomposer_tEEEvPT5_SB_PT3_PKSC_PT1_PKSG_PT2_PKSK_T4_iiT6__param_2];
	setp.gt.u32 	%p41, %r1, 255;
	setp.lt.s32 	%p42, %r4, %r1800;
	setp.eq.s64 	%p43, %rd298, 0;
	or.pred  	%p44, %p43, %p42;
	or.pred  	%p45, %p41, %p44;
	@%p45 bra 	$L__BB6_62;
	ld.param.u64 	%rd299, [_ZN3cub18CUB_300001_SM_10006detail10radix_sort29DeviceRadixSortOnesweepKernelINS1_5radix10policy_hubIciyE10Policy1000ELNS0_9SortOrderE0EciyiiNS1_21identity_decomposer_tEEEvPT5_SB_PT3_PKSC_PT1_PKSG_PT2_PKSK_T4_iiT6__param_2];
	ld.shared.u64 	%rd65, [%r38];
	setp.gt.u32 	%p46, %r1, %r34;
	selp.b64 	%rd66, 5760, 0, %p46;
	cvt.s64.s32 	%rd67, %r1823;
	add.s64 	%rd68, %rd66, %rd67;
	add.s64 	%rd69, %rd68, %rd65;
	cvta.to.global.u64 	%rd70, %rd299;
	shl.b64 	%rd71, %rd10, 3;
	add.s64 	%rd72, %rd70, %rd71;
	st.global.u64 	[%rd72], %rd69;
$L__BB6_62:
	ld.param.u32 	%r1801, [_ZN3cub18CUB_300001_SM_10006detail10radix_sort29DeviceRadixSortOnesweepKernelINS1_5radix10policy_hubIciyE10Policy1000ELNS0_9SortOrderE0EciyiiNS1_21identity_decomposer_tEEEvPT5_SB_PT3_PKSC_PT1_PKSG_PT2_PKSK_T4_iiT6__param_8];
	setp.gt.s32 	%p47, %r4, %r1801;
	bar.sync 	0;
	shl.b32 	%r493, %r34, 3;
	add.s32 	%r495, %r485, %r493;
	ld.shared.u64 	%rd16, [%r495+23040];
	@%p47 bra 	$L__BB6_64;
	add.s64 	%rd73, %rd16, %rd8;
	add.s64 	%rd74, %rd2, %rd73;
	st.global.u8 	[%rd74], %rs208;
	st.global.u8 	[%rd74+32], %rs207;
	st.global.u8 	[%rd74+64], %rs206;
	st.global.u8 	[%rd74+96], %rs205;
	st.global.u8 	[%rd74+128], %rs204;
	st.global.u8 	[%rd74+160], %rs203;
	st.global.u8 	[%rd74+192], %rs202;
	st.global.u8 	[%rd74+224], %rs201;
	st.global.u8 	[%rd74+256], %rs200;
	st.global.u8 	[%rd74+288], %rs199;
	st.global.u8 	[%rd74+320], %rs198;
	st.global.u8 	[%rd74+352], %rs197;
	st.global.u8 	[%rd74+384], %rs196;
	st.global.u8 	[%rd74+416], %rs195;
	st.global.u8 	[%rd74+448], %rs194;
	bra.uni 	$L__BB6_94;
$L__BB6_64:
	ld.param.u32 	%r1802, [_ZN3cub18CUB_300001_SM_10006detail10radix_sort29DeviceRadixSortOnesweepKernelINS1_5radix10policy_hubIciyE10Policy1000ELNS0_9SortOrderE0EciyiiNS1_21identity_decomposer_tEEEvPT5_SB_PT3_PKSC_PT1_PKSG_PT2_PKSK_T4_iiT6__param_8];
	cvt.u32.u64 	%r496, %rd8;
	mad.lo.s32 	%r47, %r3, -5760, %r1802;
	setp.ge.s32 	%p48, %r496, %r47;
	add.s64 	%rd75, %rd16, %rd8;
	add.s64 	%rd17, %rd2, %rd75;
	@%p48 bra 	$L__BB6_66;
	st.global.u8 	[%rd17], %rs208;
$L__BB6_66:
	add.s32 	%r498, %r496, 32;
	setp.ge.s32 	%p49, %r498, %r47;
	@%p49 bra 	$L__BB6_68;
	st.global.u8 	[%rd17+32], %rs207;
$L__BB6_68:
	add.s32 	%r500, %r496, 64;
	setp.ge.s32 	%p50, %r500, %r47;
	@%p50 bra 	$L__BB6_70;
	st.global.u8 	[%rd17+64], %rs206;
$L__BB6_70:
	add.s32 	%r502, %r496, 96;
	setp.ge.s32 	%p51, %r502, %r47;
	@%p51 bra 	$L__BB6_72;
	st.global.u8 	[%rd17+96], %rs205;
$L__BB6_72:
	add.s32 	%r504, %r496, 128;
	setp.ge.s32 	%p52, %r504, %r47;
	@%p52 bra 	$L__BB6_74;
	st.global.u8 	[%rd17+128], %rs204;
$L__BB6_74:
	add.s32 	%r506, %r496, 160;
	setp.ge.s32 	%p53, %r506, %r47;
	@%p53 bra 	$L__BB6_76;
	st.global.u8 	[%rd17+160], %rs203;
$L__BB6_76:
	add.s32 	%r508, %r496, 192;
	setp.ge.s32 	%p54, %r508, %r47;
	@%p54 bra 	$L__BB6_78;
	st.global.u8 	[%rd17+192], %rs202;
$L__BB6_78:
	add.s32 	%r510, %r496, 224;
	setp.ge.s32 	%p55, %r510, %r47;
	@%p55 bra 	$L__BB6_80;
	st.global.u8 	[%rd17+224], %rs201;
$L__BB6_80:
	add.s32 	%r512, %r496, 256;
	setp.ge.s32 	%p56, %r512, %r47;
	@%p56 bra 	$L__BB6_82;
	st.global.u8 	[%rd17+256], %rs200;
$L__BB6_82:
	add.s32 	%r514, %r496, 288;
	setp.ge.s32 	%p57, %r514, %r47;
	@%p57 bra 	$L__BB6_84;
	st.global.u8 	[%rd17+288], %rs199;
$L__BB6_84:
	add.s32 	%r516, %r496, 320;
	setp.ge.s32 	%p58, %r516, %r47;
	@%p58 bra 	$L__BB6_86;
	st.global.u8 	[%rd17+320], %rs198;
$L__BB6_86:
	add.s32 	%r518, %r496, 352;
	setp.ge.s32 	%p59, %r518, %r47;
	@%p59 bra 	$L__BB6_88;
	st.global.u8 	[%rd17+352], %rs197;
$L__BB6_88:
	add.s32 	%r520, %r496, 384;
	setp.ge.s32 	%p60, %r520, %r47;
	@%p60 bra 	$L__BB6_90;
	st.global.u8 	[%rd17+384], %rs196;
$L__BB6_90:
	add.s32 	%r522, %r496, 416;
	setp.ge.s32 	%p61, %r522, %r47;
	@%p61 bra 	$L__BB6_92;
	st.global.u8 	[%rd17+416], %rs195;
$L__BB6_92:
	add.s32 	%r524, %r496, 448;
	setp.ge.s32 	%p62, %r524, %r47;
	@%p62 bra 	$L__BB6_94;
	st.global.u8 	[%rd17+448], %rs194;
$L__BB6_94:
	ld.param.u32 	%r1803, [_ZN3cub18CUB_300001_SM_10006detail10radix_sort29DeviceRadixSortOnesweepKernelINS1_5radix10policy_hubIciyE10Policy1000ELNS0_9SortOrderE0EciyiiNS1_21identity_decomposer_tEEEvPT5_SB_PT3_PKSC_PT1_PKSG_PT2_PKSK_T4_iiT6__param_8];
	setp.gt.s32 	%p63, %r4, %r1803;
	@%p63 bra 	$L__BB6_96;
	ld.global.u32 	%r1856, [%rd9];
	ld.global.u32 	%r1855, [%rd9+128];
	ld.global.u32 	%r1854, [%rd9+256];
	ld.global.u32 	%r1853, [%rd9+384];
	ld.global.u32 	%r1852, [%rd9+512];
	ld.global.u32 	%r1851, [%rd9+640];
	ld.global.u32 	%r1850, [%rd9+768];
	ld.global.u32 	%r1849, [%rd9+896];
	ld.global.u32 	%r1848, [%rd9+1024];
	ld.global.u32 	%r1847, [%rd9+1152];
	ld.global.u32 	%r1846, [%rd9+1280];
	ld.global.u32 	%r1845, [%rd9+1408];
	ld.global.u32 	%r1844, [%rd9+1536];
	ld.global.u32 	%r1843, [%rd9+1664];
	ld.global.u32 	%r1842, [%rd9+1792];
	bra.uni 	$L__BB6_126;
$L__BB6_96:
	ld.param.u32 	%r1804, [_ZN3cub18CUB_300001_SM_10006detail10radix_sort29DeviceRadixSortOnesweepKernelINS1_5radix10policy_hubIciyE10Policy1000ELNS0_9SortOrderE0EciyiiNS1_21identity_decomposer_tEEEvPT5_SB_PT3_PKSC_PT1_PKSG_PT2_PKSK_T4_iiT6__param_8];
	cvt.u32.u64 	%r526, %rd8;
	mul.lo.s32 	%r527, %r3, 5760;
	sub.s32 	%r63, %r1804, %r527;
	setp.ge.s32 	%p64, %r526, %r63;
	@%p64 bra 	$L__BB6_98;
	ld.global.u32 	%r1856, [%rd9];
$L__BB6_98:
	add.s32 	%r530, %r526, 32;
	setp.ge.s32 	%p65, %r530, %r63;
	@%p65 bra 	$L__BB6_100;
	ld.global.u32 	%r1855, [%rd9+128];
$L__BB6_100:
	add.s32 	%r533, %r526, 64;
	setp.ge.s32 	%p66, %r533, %r63;
	@%p66 bra 	$L__BB6_102;
	ld.global.u32 	%r1854, [%rd9+256];
$L__BB6_102:
	add.s32 	%r536, %r526, 96;
	setp.ge.s32 	%p67, %r536, %r63;
	@%p67 bra 	$L__BB6_104;
	ld.global.u32 	%r1853, [%rd9+384];
$L__BB6_104:
	add.s32 	%r539, %r526, 128;
	setp.ge.s32 	%p68, %r539, %r63;
	@%p68 bra 	$L__BB6_106;
	ld.global.u32 	%r1852, [%rd9+512];
$L__BB6_106:
	add.s32 	%r542, %r526, 160;
	setp.ge.s32 	%p69, %r542, %r63;
	@%p69 bra 	$L__BB6_108;
	ld.global.u32 	%r1851, [%rd9+640];
$L__BB6_108:
	add.s32 	%r545, %r526, 192;
	setp.ge.s32 	%p70, %r545, %r63;
	@%p70 bra 	$L__BB6_110;
	ld.global.u32 	%r1850, [%rd9+768];
$L__BB6_110:
	add.s32 	%r548, %r526, 224;
	setp.ge.s32 	%p71, %r548, %r63;
	@%p71 bra 	$L__BB6_112;
	ld.global.u32 	%r1849, [%rd9+896];
$L__BB6_112:
	add.s32 	%r551, %r526, 256;
	setp.ge.s32 	%p72, %r551, %r63;
	@%p72 bra 	$L__BB6_114;
	ld.global.u32 	%r1848, [%rd9+1024];
$L__BB6_114:
	add.s32 	%r554, %r526, 288;
	setp.ge.s32 	%p73, %r554, %r63;
	@%p73 bra 	$L__BB6_116;
	ld.global.u32 	%r1847, [%rd9+1152];
$L__BB6_116:
	add.s32 	%r557, %r526, 320;
	setp.ge.s32 	%p74, %r557, %r63;
	@%p74 bra 	$L__BB6_118;
	ld.global.u32 	%r1846, [%rd9+1280];
$L__BB6_118:
	add.s32 	%r560, %r526, 352;
	setp.ge.s32 	%p75, %r560, %r63;
	@%p75 bra 	$L__BB6_120;
	ld.global.u32 	%r1845, [%rd9+1408];
$L__BB6_120:
	add.s32 	%r563, %r526, 384;
	setp.ge.s32 	%p76, %r563, %r63;
	@%p76 bra 	$L__BB6_122;
	ld.global.u32 	%r1844, [%rd9+1536];
$L__BB6_122:
	add.s32 	%r566, %r526, 416;
	setp.ge.s32 	%p77, %r566, %r63;
	@%p77 bra 	$L__BB6_124;
	ld.global.u32 	%r1843, [%rd9+1664];
$L__BB6_124:
	add.s32 	%r569, %r526, 448;
	setp.ge.s32 	%p78, %r569, %r63;
	@%p78 bra 	$L__BB6_126;
	ld.global.u32 	%r1842, [%rd9+1792];
$L__BB6_126:
	ld.param.u32 	%r1805, [_ZN3cub18CUB_300001_SM_10006detail10radix_sort29DeviceRadixSortOnesweepKernelINS1_5radix10policy_hubIciyE10Policy1000ELNS0_9SortOrderE0EciyiiNS1_21identity_decomposer_tEEEvPT5_SB_PT3_PKSC_PT1_PKSG_PT2_PKSK_T4_iiT6__param_8];
	mad.lo.s32 	%r570, %r3, 5760, 5760;
	setp.gt.s32 	%p79, %r570, %r1805;
	@%p79 bra 	$L__BB6_128;
	add.s64 	%rd76, %rd16, %rd8;
	shl.b64 	%rd77, %rd76, 2;
	add.s64 	%rd78, %rd1, %rd77;
	st.global.u32 	[%rd78], %r1856;
	st.global.u32 	[%rd78+128], %r1855;
	st.global.u32 	[%rd78+256], %r1854;
	st.global.u32 	[%rd78+384], %r1853;
	st.global.u32 	[%rd78+512], %r1852;
	st.global.u32 	[%rd78+640], %r1851;
	st.global.u32 	[%rd78+768], %r1850;
	st.global.u32 	[%rd78+896], %r1849;
	st.global.u32 	[%rd78+1024], %r1848;
	st.global.u32 	[%rd78+1152], %r1847;
	st.global.u32 	[%rd78+1280], %r1846;
	st.global.u32 	[%rd78+1408], %r1845;
	st.global.u32 	[%rd78+1536], %r1844;
	st.global.u32 	[%rd78+1664], %r1843;
	st.global.u32 	[%rd78+1792], %r1842;
	bra.uni 	$L__BB6_158;
$L__BB6_128:
	ld.param.u32 	%r1806, [_ZN3cub18CUB_300001_SM_10006detail10radix_sort29DeviceRadixSortOnesweepKernelINS1_5radix10policy_hubIciyE10Policy1000ELNS0_9SortOrderE0EciyiiNS1_21identity_decomposer_tEEEvPT5_SB_PT3_PKSC_PT1_PKSG_PT2_PKSK_T4_iiT6__param_8];
	cvt.u32.u64 	%r571, %rd8;
	mad.lo.s32 	%r108, %r3, -5760, %r1806;
	setp.ge.s32 	%p80, %r571, %r108;
	add.s64 	%rd79, %rd16, %rd8;
	shl.b64 	%rd80, %rd79, 2;
	add.s64 	%rd18, %rd1, %rd80;
	@%p80 bra 	$L__BB6_130;
	st.global.u32 	[%rd18], %r1856;
$L__BB6_130:
	add.s32 	%r573, %r571, 32;
	setp.ge.s32 	%p81, %r573, %r108;
	@%p81 bra 	$L__BB6_132;
	st.global.u32 	[%rd18+128], %r1855;
$L__BB6_132:
	add.s32 	%r575, %r571, 64;
	setp.ge.s32 	%p82, %r575, %r108;
	@%p82 bra 	$L__BB6_134;
	st.global.u32 	[%rd18+256], %r1854;
$L__BB6_134:
	add.s32 	%r577, %r571, 96;
	setp.ge.s32 	%p83, %r577, %r108;
	@%p83 bra 	$L__BB6_136;
	st.global.u32 	[%rd18+384], %r1853;
$L__BB6_136:
	add.s32 	%r579, %r571, 128;
	setp.ge.s32 	%p84, %r579, %r108;
	@%p84 bra 	$L__BB6_138;
	st.global.u32 	[%rd18+512], %r1852;
$L__BB6_138:
	add.s32 	%r581, %r571, 160;
	setp.ge.s32 	%p85, %r581, %r108;
	@%p85 bra 	$L__BB6_140;
	st.global.u32 	[%rd18+640], %r1851;
$L__BB6_140:
	add.s32 	%r583, %r571, 192;
	setp.ge.s32 	%p86, %r583, %r108;
	@%p86 bra 	$L__BB6_142;
	st.global.u32 	[%rd18+768], %r1850;
$L__BB6_142:
	add.s32 	%r585, %r571, 224;
	setp.ge.s32 	%p87, %r585, %r108;
	@%p87 bra 	$L__BB6_144;
	st.global.u32 	[%rd18+896], %r1849;
$L__BB6_144:
	add.s32 	%r587, %r571, 256;
	setp.ge.s32 	%p88, %r587, %r108;
	@%p88 bra 	$L__BB6_146;
	st.global.u32 	[%rd18+1024], %r1848;
$L__BB6_146:
	add.s32 	%r589, %r571, 288;
	setp.ge.s32 	%p89, %r589, %r108;
	@%p89 bra 	$L__BB6_148;
	st.global.u32 	[%rd18+1152], %r1847;
$L__BB6_148:
	add.s32 	%r591, %r571, 320;
	setp.ge.s32 	%p90, %r591, %r108;
	@%p90 bra 	$L__BB6_150;
	st.global.u32 	[%rd18+1280], %r1846;
$L__BB6_150:
	add.s32 	%r593, %r571, 352;
	setp.ge.s32 	%p91, %r593, %r108;
	@%p91 bra 	$L__BB6_152;
	st.global.u32 	[%rd18+1408], %r1845;
$L__BB6_152:
	add.s32 	%r595, %r571, 384;
	setp.ge.s32 	%p92, %r595, %r108;
	@%p92 bra 	$L__BB6_154;
	st.global.u32 	[%rd18+1536], %r1844;
$L__BB6_154:
	add.s32 	%r597, %r571, 416;
	setp.ge.s32 	%p93, %r597, %r108;
	@%p93 bra 	$L__BB6_156;
	st.global.u32 	[%rd18+1664], %r1843;
$L__BB6_156:
	add.s32 	%r599, %r571, 448;
	setp.ge.s32 	%p94, %r599, %r108;
	@%p94 bra 	$L__BB6_158;
	st.global.u32 	[%rd18+1792], %r1842;
$L__BB6_158:
	// begin inline asm
	exit;
	// end inline asm
	mov.u16 	%rs209, %rs194;
	mov.u16 	%rs210, %rs195;
	mov.u16 	%rs211, %rs196;
	mov.u16 	%rs212, %rs197;
	mov.u16 	%rs213, %rs198;
	mov.u16 	%rs214, %rs199;
	mov.u16 	%rs215, %rs200;
	mov.u16 	%rs216, %rs201;
	mov.u16 	%rs217, %rs202;
	mov.u16 	%rs218, %rs203;
	mov.u16 	%rs219, %rs204;
	mov.u16 	%rs220, %rs205;
	mov.u16 	%rs221, %rs206;
	mov.u16 	%rs222, %rs207;
	mov.u16 	%rs223, %rs208;
$L__BB6_159:
	mul.hi.u32 	%r600, %r1, 357913942;
	add.s32 	%r601, %r600, %r1;
	shl.b32 	%r602, %r601, 2;
	mov.u32 	%r603, _ZZN3cub18CUB_300001_SM_10006detail10radix_sort29DeviceRadixSortOnesweepKernelINS1_5radix10policy_hubIciyE10Policy1000ELNS0_9SortOrderE0EciyiiNS1_21identity_decomposer_tEEEvPT5_SB_PT3_PKSC_PT1_PKSG_PT2_PKSK_T4_iiT6_E1s;
	add.s32 	%r604, %r603, %r602;
	add.s32 	%r109, %r604, 13328;
	st.shared.u32 	[%r604+13328], %r1823;
	bar.sync 	0;
	setp.gt.u32 	%p95, %r1, 31;
	@%p95 bra 	$L__BB6_161;
	mad.lo.s32 	%r636, %r1, 52, %r603;
	ld.shared.u32 	%r637, [%r636+13328];
	ld.shared.u32 	%r638, [%r636+13332];
	ld.shared.u32 	%r639, [%r636+13336];
	ld.shared.u32 	%r640, [%r636+13340];
	ld.shared.u32 	%r641, [%r636+13344];
	ld.shared.u32 	%r642, [%r636+13348];
	ld.shared.u32 	%r643, [%r636+13352];
	ld.shared.u32 	%r644, [%r636+13356];
	ld.shared.u32 	%r645, [%r636+13360];
	ld.shared.u32 	%r646, [%r636+13364];
	ld.shared.u32 	%r647, [%r636+13368];
	ld.shared.u32 	%r648, [%r636+13372];
	add.s32 	%r649, %r638, %r637;
	add.s32 	%r650, %r649, %r639;
	add.s32 	%r651, %r650, %r640;
	add.s32 	%r652, %r651, %r641;
	add.s32 	%r653, %r652, %r642;
	add.s32 	%r654, %r653, %r643;
	add.s32 	%r655, %r654, %r644;
	add.s32 	%r656, %r655, %r645;
	add.s32 	%r657, %r656, %r646;
	add.s32 	%r658, %r657, %r647;
	add.s32 	%r609, %r658, %r648;
	mov.b32 	%r607, 1;
	mov.b32 	%r632, 0;
	mov.b32 	%r634, -1;
	// begin inline asm
	{  .reg .s32 r0;  .reg .pred p;  shfl.sync.up.b32 r0|p, %r609, %r607, %r632, %r634;  @p add.s32 r0, r0, %r609;  mov.s32 %r605, r0;}
	// end inline asm
	mov.b32 	%r613, 2;
	// begin inline asm
	{  .reg .s32 r0;  .reg .pred p;  shfl.sync.up.b32 r0|p, %r605, %r613, %r632, %r634;  @p add.s32 r0, r0, %r605;  mov.s32 %r611, r0;}
	// end inline asm
	mov.b32 	%r619, 4;
	// begin inline asm
	{  .reg .s32 r0;  .reg .pred p;  shfl.sync.up.b32 r0|p, %r611, %r619, %r632, %r634;  @p add.s32 r0, r0, %r611;  mov.s32 %r617, r0;}
	// end inline asm
	mov.b32 	%r625, 8;
	// begin inline asm
	{  .reg .s32 r0;  .reg .pred p;  shfl.sync.up.b32 r0|p, %r617, %r625, %r632, %r634;  @p add.s32 r0, r0, %r617;  mov.s32 %r623, r0;}
	// end inline asm
	mov.b32 	%r631, 16;
	// begin inline asm
	{  .reg .s32 r0;  .reg .pred p;  shfl.sync.up.b32 r0|p, %r623, %r631, %r632, %r634;  @p add.s32 r0, r0, %r623;  mov.s32 %r629, r0;}
	// end inline asm
	sub.s32 	%r659, %r629, %r609;
	add.s32 	%r660, %r637, %r659;
	add.s32 	%r661, %r638, %r660;
	add.s32 	%r662, %r639, %r661;
	add.s32 	%r663, %r640, %r662;
	add.s32 	%r664, %r641, %r663;
	add.s32 	%r665, %r642, %r664;
	add.s32 	%r666, %r643, %r665;
	add.s32 	%r667, %r644, %r666;
	add.s32 	%r668, %r645, %r667;
	add.s32 	%r669, %r646, %r668;
	add.s32 	%r670, %r647, %r669;
	st.shared.u32 	[%r636+13328], %r659;
	st.shared.u32 	[%r636+13332], %r660;
	st.shared.u32 	[%r636+13336], %r661;
	st.shared.u32 	[%r636+13340], %r662;
	st.shared.u32 	[%r636+13344], %r663;
	st.shared.u32 	[%r636+13348], %r664;
	st.shared.u32 	[%r636+13352], %r665;
	st.shared.u32 	[%r636+13356], %r666;
	st.shared.u32 	[%r636+13360], %r667;
	st.shared.u32 	[%r636+13364], %r668;
	st.shared.u32 	[%r636+13368], %r669;
	st.shared.u32 	[%r636+13372], %r670;
$L__BB6_161:
	setp.gt.u32 	%p96, %r1, 255;
	bar.sync 	0;
	ld.shared.u32 	%r110, [%r109];
	@%p96 bra 	$L__BB6_163;
	shl.b32 	%r671, %r1, 2;
	add.s32 	%r673, %r603, %r671;
	ld.shared.u32 	%r674, [%r673];
	add.s32 	%r675, %r674, %r110;
	st.shared.u32 	[%r673], %r675;
	ld.shared.u32 	%r676, [%r673+1024];
	add.s32 	%r677, %r676, %r110;
	st.shared.u32 	[%r673+1024], %r677;
	ld.shared.u32 	%r678, [%r673+2048];
	add.s32 	%r679, %r678, %r110;
	st.shared.u32 	[%r673+2048], %r679;
	ld.shared.u32 	%r680, [%r673+3072];
	add.s32 	%r681, %r680, %r110;
	st.shared.u32 	[%r673+3072], %r681;
	ld.shared.u32 	%r682, [%r673+4096];
	add.s32 	%r683, %r682, %r110;
	st.shared.u32 	[%r673+4096], %r683;
	ld.shared.u32 	%r684, [%r673+5120];
	add.s32 	%r685, %r684, %r110;
	st.shared.u32 	[%r673+5120], %r685;
	ld.shared.u32 	%r686, [%r673+6144];
	add.s32 	%r687, %r686, %r110;
	st.shared.u32 	[%r673+6144], %r687;
	ld.shared.u32 	%r688, [%r673+7168];
	add.s32 	%r689, %r688, %r110;
	st.shared.u32 	[%r673+7168], %r689;
	ld.shared.u32 	%r690, [%r673+8192];
	add.s32 	%r691, %r690, %r110;
	st.shared.u32 	[%r673+8192], %r691;
	ld.shared.u32 	%r692, [%r673+9216];
	add.s32 	%r693, %r692, %r110;
	st.shared.u32 	[%r673+9216], %r693;
	ld.shared.u32 	%r694, [%r673+10240];
	add.s32 	%r695, %r694, %r110;
	st.shared.u32 	[%r673+10240], %r695;
	ld.shared.u32 	%r696, [%r673+11264];
	add.s32 	%r697, %r696, %r110;
	st.shared.u32 	[%r673+11264], %r697;
$L__BB6_163:
	shl.b32 	%r724, %r1, 5;
	and.b32  	%r725, %r724, 31744;
	add.s32 	%r111, %r603, %r725;
	bar.sync 	0;
	// begin inline asm
	mov.u32 %r698, %lanemask_le;
	// end inline asm
	cvt.u32.u16 	%r727, %rs223;
	and.b32  	%r728, %r727, 255;
	shr.u32 	%r729, %r728, %r33;
	and.b32  	%r721, %r729, %r7;
	mov.b32 	%r701, 1;
	// begin inline asm
	{
    .reg .pred p;
    and.b32 %r699, %r721, %r701;    setp.ne.u32 p, %r699, 0;
    vote.ballot.sync.b32 %r699, p, 0xffffffff;
    @!p not.b32 %r699, %r699;
}

	// end inline asm
	mov.b32 	%r704, 2;
	// begin inline asm
	{
    .reg .pred p;
    and.b32 %r702, %r721, %r704;    setp.ne.u32 p, %r702, 0;
    vote.ballot.sync.b32 %r702, p, 0xffffffff;
    @!p not.b32 %r702, %r702;
}

	// end inline asm
	and.b32  	%r730, %r702, %r699;
	mov.b32 	%r707, 4;
	// begin inline asm
	{
    .reg .pred p;
    and.b32 %r705, %r721, %r707;    setp.ne.u32 p, %r705, 0;
    vote.ballot.sync.b32 %r705, p, 0xffffffff;
    @!p not.b32 %r705, %r705;
}

	// end inline asm
	and.b32  	%r731, %r705, %r730;
	mov.b32 	%r710, 8;
	// begin inline asm
	{
    .reg .pred p;
    and.b32 %r708, %r721, %r710;    setp.ne.u32 p, %r708, 0;
    vote.ballot.sync.b32 %r708, p, 0xffffffff;
    @!p not.b32 %r708, %r708;
}

	// end inline asm
	and.b32  	%r732, %r708, %r731;
	mov.b32 	%r713, 16;
	// begin inline asm
	{
    .reg .pred p;
    and.b32 %r711, %r721, %r713;    setp.ne.u32 p, %r711, 0;
    vote.ballot.sync.b32 %r711, p, 0xffffffff;
    @!p not.b32 %r711, %r711;
}

	// end inline asm
	and.b32  	%r733, %r711, %r732;
	mov.b32 	%r716, 32;
	// begin inline asm
	{
    .reg .pred p;
    and.b32 %r714, %r721, %r716;    setp.ne.u32 p, %r714, 0;
    vote.ballot.sync.b32 %r714, p, 0xffffffff;
    @!p not.b32 %r714, %r714;
}

	// end inline asm
	and.b32  	%r734, %r714, %r733;
	mov.b32 	%r719, 64;
	// begin inline asm
	{
    .reg .pred p;
    and.b32 %r717, %r721, %r719;    setp.ne.u32 p, %r717, 0;
    vote.ballot.sync.b32 %r717, p, 0xffffffff;
    @!p not.b32 %r717, %r717;
}

	// end inline asm
	and.b32  	%r735, %r717, %r734;
	mov.b32 	%r722, 128;
	// begin inline asm
	{
    .reg .pred p;
    and.b32 %r720, %r721, %r722;    setp.ne.u32 p, %r720, 0;
    vote.ballot.sync.b32 %r720, p, 0xffffffff;
    @!p not.b32 %r720, %r720;
}

	// end inline asm
	and.b32  	%r736, %r720, %r735;
	clz.b32 	%r737, %r736;
	sub.s32 	%r114, 31, %r737;
	and.b32  	%r738, %r698, %r736;
	popc.b32 	%r115, %r738;
	setp.ne.s32 	%p97, %r294, %r114;
	mov.b32 	%r1857, 0;
	@%p97 bra 	$L__BB6_165;
	shl.b32 	%r739, %r721, 2;
	add.s32 	%r740, %r111, %r739;
	atom.shared.add.u32 	%r1857, [%r740], %r115;
$L__BB6_165:
	shfl.sync.idx.b32	%r766|%p98, %r1857, %r114, 31, -1;
	add.s32 	%r118, %r115, %r766;
	cvt.u32.u16 	%r767, %rs222;
	and.b32  	%r768, %r767, 255;
	shr.u32 	%r769, %r768, %r33;
	and.b32  	%r763, %r769, %r7;
	mov.b32 	%r743, 1;
	// begin inline asm
	{
    .reg .pred p;
    and.b32 %r741, %r763, %r743;    setp.ne.u32 p, %r741, 0;
    vote.ballot.sync.b32 %r741, p, 0xffffffff;
    @!p not.b32 %r741, %r741;
}

	// end inline asm
	mov.b32 	%r746, 2;
	// begin inline asm
	{
    .reg .pred p;
    and.b32 %r744, %r763, %r746;    setp.ne.u32 p, %r744, 0;
    vote.ballot.sync.b32 %r744, p, 0xffffffff;
    @!p not.b32 %r744, %r744;
}

	// end inline asm
	and.b32  	%r770, %r744, %r741;
	mov.b32 	%r749, 4;
	// begin inline asm
	{
    .reg .pred p;
    and.b32 %r747, %r763, %r749;    setp.ne.u32 p, %r747, 0;
    vote.ballot.sync.b32 %r747, p, 0xffffffff;
    @!p not.b32 %r747, %r747;
}

	// end inline asm
	and.b32  	%r771, %r747, %r770;
	mov.b32 	%r752, 8;
	// begin inline asm
	{
    .reg .pred p;
    and.b32 %r750, %r763, %r752;    setp.ne.u32 p, %r750, 0;
    vote.ballot.sync.b32 %r750, p, 0xffffffff;
    @!p not.b32 %r750, %r750;
}

	// end inline asm
	and.b32  	%r772, %r750, %r771;
	mov.b32 	%r755, 16;
	// begin inline asm
	{
    .reg .pred p;
    and.b32 %r753, %r763, %r755;    setp.ne.u32 p, %r753, 0;
    vote.ballot.sync.b32 %r753, p, 0xffffffff;
    @!p not.b32 %r753, %r753;
}

	// end inline asm
	and.b32  	%r773, %r753, %r772;
	mov.b32 	%r758, 32;
	// begin inline asm
	{
    .reg .pred p;
    and.b32 %r756, %r763, %r758;    setp.ne.u32 p, %r756, 0;
    vote.ballot.sync.b32 %r756, p, 0xffffffff;
    @!p not.b32 %r756, %r756;
}

	// end inline asm
	and.b32  	%r774, %r756, %r773;
	mov.b32 	%r761, 64;
	// begin inline asm
	{
    .reg .pred p;
    and.b32 %r759, %r763, %r761;    setp.ne.u32 p, %r759, 0;
    vote.ballot.sync.b32 %r759, p, 0xffffffff;
    @!p not.b32 %r759, %r759;
}

	// end inline asm
	and.b32  	%r775, %r759, %r774;
	mov.b32 	%r764, 128;
	// begin inline asm
	{
    .reg .pred p;
    and.b32 %r762, %r763, %r764;    setp.ne.u32 p, %r762, 0;
    vote.ballot.sync.b32 %r762, p, 0xffffffff;
    @!p not.b32 %r762, %r762;
}

	// end inline asm
	and.b32  	%r776, %r762, %r775;
	clz.b32 	%r777, %r776;
	sub.s32 	%r120, 31, %r777;
	and.b32  	%r778, %r698, %r776;
	popc.b32 	%r121, %r778;
	setp.ne.s32 	%p99, %r294, %r120;
	mov.b32 	%r1858, 0;
	@%p99 bra 	$L__BB6_167;
	shl.b32 	%r779, %r763, 2;
	add.s32 	%r780, %r111, %r779;
	atom.shared.add.u32 	%r1858, [%r780], %r121;
$L__BB6_167:
	shfl.sync.idx.b32	%r806|%p100, %r1858, %r120, 31, -1;
	add.s32 	%r124, %r121, %r806;
	cvt.u32.u16 	%r807, %rs221;
	and.b32  	%r808, %r807, 255;
	shr.u32 	%r809, %r808, %r33;
	and.b32  	%r803, %r809, %r7;
	mov.b32 	%r783, 1;
	// begin inline asm
	{
    .reg .pred p;
    and.b32 %r781, %r803, %r783;    setp.ne.u32 p, %r781, 0;
    vote.ballot.sync.b32 %r781, p, 0xffffffff;
    @!p not.b32 %r781, %r781;
}

	// end inline asm
	mov.b32 	%r786, 2;
	// begin inline asm
	{
    .reg .pred p;
    and.b32 %r784, %r803, %r786;    setp.ne.u32 p, %r784, 0;
    vote.ballot.sync.b32 %r784, p, 0xffffffff;
    @!p not.b32 %r784, %r784;
}

	// end inline asm
	and.b32  	%r810, %r784, %r781;
	mov.b32 	%r789, 4;
	// begin inline asm
	{
    .reg .pred p;
    and.b32 %r787, %r803, %r789;    setp.ne.u32 p, %r787, 0;
    vote.ballot.sync.b32 %r787, p, 0xffffffff;
    @!p not.b32 %r787, %r787;
}

	// end inline asm
	and.b32  	%r811, %r787, %r810;
	mov.b32 	%r792, 8;
	// begin inline asm
	{
    .reg .pred p;
    and.b32 %r790, %r803, %r792;    setp.ne.u32 p, %r790, 0;
    vote.ballot.sync.b32 %r790, p, 0xffffffff;
    @!p not.b32 %r790, %r790;
}

	// end inline asm
	and.b32  	%r812, %r790, %r811;
	mov.b32 	%r795, 16;
	// begin inline asm
	{
    .reg .pred p;
    and.b32 %r793, %r803, %r795;    setp.ne.u32 p, %r793, 0;
    vote.ballot.sync.b32 %r793, p, 0xffffffff;
    @!p not.b32 %r793, %r793;
}

	// end inline asm
	and.b32  	%r813, %r793, %r812;
	mov.b32 	%r798, 32;
	// begin inline asm
	{
    .reg .pred p;
    and.b32 %r796, %r803, %r798;    setp.ne.u32 p, %r796, 0;
    vote.ballot.sync.b32 %r796, p, 0xffffffff;
    @!p not.b32 %r796, %r796;
}

	// end inline asm
	and.b32  	%r814, %r796, %r813;
	mov.b32 	%r801, 64;
	// begin inline asm
	{
    .reg .pred p;
    and.b32 %r799, %r803, %r801;    setp.ne.u32 p, %r799, 0;
    vote.ballot.sync.b32 %r799, p, 0xffffffff;
    @!p not.b32 %r799, %r799;
}

	// end inline asm
	and.b32  	%r815, %r799, %r814;
	mov.b32 	%r804, 128;
	// begin inline asm
	{
    .reg .pred p;
    and.b32 %r802, %r803, %r804;    setp.ne.u32 p, %r802, 0;
    vote.ballot.sync.b32 %r802, p, 0xffffffff;
    @!p not.b32 %r802, %r802;
}

	// end inline asm
	and.b32  	%r816, %r802, %r815;
	clz.b32 	%r817, %r816;
	sub.s32 	%r126, 31, %r817;
	and.b32  	%r818, %r698, %r816;
	popc.b32 	%r127, %r818;
	setp.ne.s32 	%p101, %r294, %r126;
	mov.b32 	%r1859, 0;
	@%p101 bra 	$L__BB6_169;
	shl.b32 	%r819, %r803, 2;
	add.s32 	%r820, %r111, %r819;
	atom.shared.add.u32 	%r1859, [%r820], %r127;
$L__BB6_169:
	shfl.sync.idx.b32	%r846|%p102, %r1859, %r126, 31, -1;
	add.s32 	%r130, %r127, %r846;
	cvt.u32.u16 	%r847, %rs220;
	and.b32  	%r848, %r847, 255;
	shr.u32 	%r849, %r848, %r33;
	and.b32  	%r843, %r849, %r7;
	mov.b32 	%r823, 1;
	// begin inline asm
	{
    .reg .pred p;
    and.b32 %r821, %r843, %r823;    setp.ne.u32 p, %r821, 0;
    vote.ballot.sync.b32 %r821, p, 0xffffffff;
    @!p not.b32 %r821, %r821;
}

	// end inline asm
	mov.b32 	%r826, 2;
	// begin inline asm
	{
    .reg .pred p;
    and.b32 %r824, %r843, %r826;    setp.ne.u32 p, %r824, 0;
    vote.ballot.sync.b32 %r824, p, 0xffffffff;
    @!p not.b32 %r824, %r824;
}

	// end inline asm
	and.b32  	%r850, %r824, %r821;
	mov.b32 	%r829, 4;
	// begin inline asm
	{
    .reg .pred p;
    and.b32 %r827, %r843, %r829;    setp.ne.u32 p, %r827, 0;
    vote.ballot.sync.b32 %r827, p, 0xffffffff;
    @!p not.b32 %r827, %r827;
}

	// end inline asm
	and.b32  	%r851, %r827, %r850;
	mov.b32 	%r832, 8;
	// begin inline asm
	{
    .reg .pred p;
    and.b32 %r830, %r843, %r832;    setp.ne.u32 p, %r830, 0;
    vote.ballot.sync.b32 %r830, p, 0xffffffff;
    @!p not.b32 %r830, %r830;
}

	// end inline asm
	and.b32  	%r852, %r830, %r851;
	mov.b32 	%r835, 16;
	// begin inline asm
	{
    .reg .pred p;
    and.b32 %r833, %r843, %r835;    setp.ne.u32 p, %r833, 0;
    vote.ballot.sync.b32 %r833, p, 0xffffffff;
    @!p not.b32 %r833, %r833;
}

	// end inline asm
	and.b32  	%r853, %r833, %r852;
	mov.b32 	%r838, 32;
	// begin inline asm
	{
    .reg .pred p;
    and.b32 %r836, %r843, %r838;    setp.ne.u32 p, %r836, 0;
    vote.ballot.sync.b32 %r836, p, 0xffffffff;
    @!p not.b32 %r836, %r836;
}

	// end inline asm
	and.b32  	%r854, %r836, %r853;
	mov.b32 	%r841, 64;
	// begin inline asm
	{
    .reg .pred p;
    and.b32 %r839, %r843, %r841;    setp.ne.u32 p, %r839, 0;
    vote.ballot.sync.b32 %r839, p, 0xffffffff;
    @!p not.b32 %r839, %r839;
}

	// end inline asm
	and.b32  	%r855, %r839, %r854;
	mov.b32 	%r844, 128;
	// begin inline asm
	{
    .reg .pred p;
    and.b32 %r842, %r843, %r844;    setp.ne.u32 p, %r842, 0;
    vote.ballot.sync.b32 %r842, p, 0xffffffff;
    @!p not.b32 %r842, %r842;
}

	// end inline asm
	and.b32  	%r856, %r842, %r855;
	clz.b32 	%r857, %r856;
	sub.s32 	%r132, 31, %r857;
	and.b32  	%r858, %r698, %r856;
	popc.b32 	%r133, %r858;
	setp.ne.s32 	%p103, %r294, %r132;
	mov.b32 	%r1860, 0;
	@%p103 bra 	$L__BB6_171;
	shl.b32 	%r859, %r843, 2;
	add.s32 	%r860, %r111, %r859;
	atom.shared.add.u32 	%r1860, [%r860], %r133;
$L__BB6_171:
	shfl.sync.idx.b32	%r886|%p104, %r1860, %r132, 31, -1;
	add.s32 	%r136, %r133, %r886;
	cvt.u32.u16 	%r887, %rs219;
	and.b32  	%r888, %r887, 255;
	shr.u32 	%r889, %r888, %r33;
	and.b32  	%r883, %r889, %r7;
	mov.b32 	%r863, 1;
	// begin inline asm
	{
    .reg .pred p;
    and.b32 %r861, %r883, %r863;    setp.ne.u32 p, %r861, 0;
    vote.ballot.sync.b32 %r861, p, 0xffffffff;
    @!p not.b32 %r861, %r861;
}

	// end inline asm
	mov.b32 	%r866, 2;
	// begin inline asm
	{
    .reg .pred p;
    and.b32 %r864, %r883, %r866;    setp.ne.u32 p, %r864, 0;
    vote.ballot.sync.b32 %r864, p, 0xffffffff;
    @!p not.b32 %r864, %r864;
}

	// end inline asm
	and.b32  	%r890, %r864, %r861;
	mov.b32 	%r869, 4;
	// begin inline asm
	{
    .reg .pred p;
    and.b32 %r867, %r883, %r869;    setp.ne.u32 p, %r867, 0;
    vote.ballot.sync.b32 %r867, p, 0xffffffff;
    @!p not.b32 %r867, %r867;
}

	// end inline asm
	and.b32  	%r891, %r867, %r890;
	mov.b32 	%r872, 8;
	// begin inline asm
	{
    .reg .pred p;
    and.b32 %r870, %r883, %r872;    setp.ne.u32 p, %r870, 0;
    vote.ballot.sync.b32 %r870, p, 0xffffffff;
    @!p not.b32 %r870, %r870;
}

	// end inline asm
	and.b32  	%r892, %r870, %r891;
	mov.b32 	%r875, 16;
	// begin inline asm
	{
    .reg .pred p;
    and.b32 %r873, %r883, %r875;    setp.ne.u32 p, %r873, 0;
    vote.ballot.sync.b32 %r873, p, 0xffffffff;
    @!p not.b32 %r873, %r873;
}

	// end inline asm
	and.b32  	%r893, %r873, %r892;
	mov.b32 	%r878, 32;
	// begin inline asm
	{
    .reg .pred p;
    and.b32 %r876, %r883, %r878;    setp.ne.u32 p, %r876, 0;
    vote.ballot.sync.b32 %r876, p, 0xffffffff;
    @!p not.b32 %r876, %r876;
}

	// end inline asm
	and.b32  	%r894, %r876, %r893;
	mov.b32 	%r881, 64;
	// begin inline asm
	{
    .reg .pred p;
    and.b32 %r879, %r883, %r881;    setp.ne.u32 p, %r879, 0;
    vote.ballot.sync.b32 %r879, p, 0xffffffff;
    @!p not.b32 %r879, %r879;
}

	// end inline asm
	and.b32  	%r895, %r879, %r894;
	mov.b32 	%r884, 128;
	// begin inline asm
	{
    .reg .pred p;
    and.b32 %r882, %r883, %r884;    setp.ne.u32 p, %r882, 0;
    vote.ballot.sync.b32 %r882, p, 0xffffffff;
    @!p not.b32 %r882, %r882;
}

	// end inline asm
	and.b32  	%r896, %r882, %r895;
	clz.b32 	%r897, %r896;
	sub.s32 	%r138, 31, %r897;
	and.b32  	%r898, %r698, %r896;
	popc.b32 	%r139, %r898;
	setp.ne.s32 	%p105, %r294, %r138;
	mov.b32 	%r1861, 0;
	@%p105 bra 	$L__BB6_173;
	shl.b32 	%r899, %r883, 2;
	add.s32 	%r900, %r111, %r899;
	atom.shared.add.u32 	%r1861, [%r900], %r139;
$L__BB6_173:
	shfl.sync.idx.b32	%r926|%p106, %r1861, %r138, 31, -1;
	add.s32 	%r142, %r139, %r926;
	cvt.u32.u16 	%r927, %rs218;
	and.b32  	%r928, %r927, 255;
	shr.u32 	%r929, %r928, %r33;
	and.b32  	%r923, %r929, %r7;
	mov.b32 	%r903, 1;
	// begin inline asm
	{
    .reg .pred p;
    and.b32 %r901, %r923, %r903;    setp.ne.u32 p, %r901, 0;
    vote.ballot.sync.b32 %r901, p, 0xffffffff;
    @!p not.b32 %r901, %r901;
}

	// end inline asm
	mov.b32 	%r906, 2;
	// begin inline asm
	{
    .reg .pred p;
    and.b32 %r904, %r923, %r906;    setp.ne.u32 p, %r904, 0;
    vote.ballot.sync.b32 %r904, p, 0xffffffff;
    @!p not.b32 %r904, %r904;
}

	// end inline asm
	and.b32  	%r930, %r904, %r901;
	mov.b32 	%r909, 4;
	// begin inline asm
	{
    .reg .pred p;
    and.b32 %r907, %r923, %r909;    setp.ne.u32 p, %r907, 0;
    vote.ballot.sync.b32 %r907, p, 0xffffffff;
    @!p not.b32 %r907, %r907;
}

	// end inline asm
	and.b32  	%r931, %r907, %r930;
	mov.b32 	%r912, 8;
	// begin inline asm
	{
    .reg .pred p;
    and.b32 %r910, %r923, %r912;    setp.ne.u32 p, %r910, 0;
    vote.ballot.sync.b32 %r910, p, 0xffffffff;
    @!p not.b32 %r910, %r910;
}

	// end inline asm
	and.b32  	%r932, %r910, %r931;
	mov.b32 	%r915, 16;
	// begin inline asm
	{
    .reg .pred p;
    and.b32 %r913, %r923, %r915;    setp.ne.u32 p, %r913, 0;
    vote.ballot.sync.b32 %r913, p, 0xffffffff;
    @!p not.b32 %r913, %r913;
}

	// end inline asm
	and.b32  	%r933, %r913, %r932;
	mov.b32 	%r918, 32;
	// begin inline asm
	{
    .reg .pred p;
    and.b32 %r916, %r923, %r918;    setp.ne.u32 p, %r916, 0;
    vote.ballot.sync.b32 %r916, p, 0xffffffff;
    @!p not.b32 %r916, %r916;
}

	// end inline asm
	and.b32  	%r934, %r916, %r933;
	mov.b32 	%r921, 64;
	// begin inline asm
	{
    .reg .pred p;
    and.b32 %r919, %r923, %r921;    setp.ne.u32 p, %r919, 0;
    vote.ballot.sync.b32 %r919, p, 0xffffffff;
    @!p not.b32 %r919, %r919;
}

	// end inline asm
	and.b32  	%r935, %r919, %r934;
	mov.b32 	%r924, 128;
	// begin inline asm
	{
    .reg .pred p;
    and.b32 %r922, %r923, %r924;    setp.ne.u32 p, %r922, 0;
    vote.ballot.sync.b32 %r922, p, 0xffffffff;
    @!p not.b32 %r922, %r922;
}

	// end inline asm
	and.b32  	%r936, %r922, %r935;
	clz.b32 	%r937, %r936;
	sub.s32 	%r144, 31, %r937;
	and.b32  	%r938, %r698, %r936;
	popc.b32 	%r145, %r938;
	setp.ne.s32 	%p107, %r294, %r144;
	mov.b32 	%r1862, 0;
	@%p107 bra 	$L__BB6_175;
	shl.b32 	%r939, %r923, 2;
	add.s32 	%r940, %r111, %r939;
	atom.shared.add.u32 	%r1862, [%r940], %r145;
$L__BB6_175:
	shfl.sync.idx.b32	%r966|%p108, %r1862, %r144, 31, -1;
	add.s32 	%r148, %r145, %r966;
	cvt.u32.u16 	%r967, %rs217;
	and.b32  	%r968, %r967, 255;
	shr.u32 	%r969, %r968, %r33;
	and.b32  	%r963, %r969, %r7;
	mov.b32 	%r943, 1;
	// begin inline asm
	{
    .reg .pred p;
    and.b32 %r941, %r963, %r943;    setp.ne.u32 p, %r941, 0;
    vote.ballot.sync.b32 %r941, p, 0xffffffff;
    @!p not.b32 %r941, %r941;
}

	// end inline asm
	mov.b32 	%r946, 2;
	// begin inline asm
	{
    .reg .pred p;
    and.b32 %r944, %r963, %r946;    setp.ne.u32 p, %r944, 0;
    vote.ballot.sync.b32 %r944, p, 0xffffffff;
    @!p not.b32 %r944, %r944;
}

	// end inline asm
	and.b32  	%r970, %r944, %r941;
	mov.b32 	%r949, 4;
	// begin inline asm
	{
    .reg .pred p;
    and.b32 %r947, %r963, %r949;    setp.ne.u32 p, %r947, 0;
    vote.ballot.sync.b32 %r947, p, 0xffffffff;
    @!p not.b32 %r947, %r947;
}

	// end inline asm
	and.b32  	%r971, %r947, %r970;
	mov.b32 	%r952, 8;
	// begin inline asm
	{
    .reg .pred p;
    and.b32 %r950, %r963, %r952;    setp.ne.u32 p, %r950, 0;
    vote.ballot.sync.b32 %r950, p, 0xffffffff;
    @!p not.b32 %r950, %r950;
}

	// end inline asm
	and.b32  	%r972, %r950, %r971;
	mov.b32 	%r955, 16;
	// begin inline asm
	{
    .reg .pred p;
    and.b32 %r953, %r963, %r955;    setp.ne.u32 p, %r953, 0;
    vote.ballot.sync.b32 %r953, p, 0xffffffff;
    @!p not.b32 %r953, %r953;
}

	// end inline asm
	and.b32  	%r973, %r953, %r972;
	mov.b32 	%r958, 32;
	// begin inline asm
	{
    .reg .pred p;
    and.b32 %r956, %r963, %r958;    setp.ne.u32 p, %r956, 0;
    vote.ballot.sync.b32 %r956, p, 0xffffffff;
    @!p not.b32 %r956, %r956;
}

	// end inline asm
	and.b32  	%r974, %r956, %r973;
	mov.b32 	%r961, 64;
	// begin inline asm
	{
    .reg .pred p;
    and.b32 %r959, %r963, %r961;    setp.ne.u32 p, %r959, 0;
    vote.ballot.sync.b32 %r959, p, 0xffffffff;
    @!p not.b32 %r959, %r959;
}

	// end inline asm
	and.b32  	%r975, %r959, %r974;
	mov.b32 	%r964, 128;
	// begin inline asm
	{
    .reg .pred p;
    and.b32 %r962, %r963, %r964;    setp.ne.u32 p, %r962, 0;
    vote.ballot.sync.b32 %r962, p, 0xffffffff;
    @!p not.b32 %r962, %r962;
}

	// end inline asm
	and.b32  	%r976, %r962, %r975;
	clz.b32 	%r977, %r976;
	sub.s32 	%r150, 31, %r977;
	and.b32  	%r978, %r698, %r976;
	popc.b32 	%r151, %r978;
	setp.ne.s32 	%p109, %r294, %r150;
	mov.b32 	%r1863, 0;
	@%p109 bra 	$L__BB6_177;
	shl.b32 	%r979, %r963, 2;
	add.s32 	%r980, %r111, %r979;
	atom.shared.add.u32 	%r1863, [%r980], %r151;
$L__BB6_177:
	shfl.sync.idx.b32	%r1006|%p110, %r1863, %r150, 31, -1;
	add.s32 	%r154, %r151, %r1006;
	cvt.u32.u16 	%r1007, %rs216;
	and.b32  	%r1008, %r1007, 255;
	shr.u32 	%r1009, %r1008, %r33;
	and.b32  	%r1003, %r1009, %r7;
	mov.b32 	%r983, 1;
	// begin inline asm
	{
    .reg .pred p;
    and.b32 %r981, %r1003, %r983;    setp.ne.u32 p, %r981, 0;
    vote.ballot.sync.b32 %r981, p, 0xffffffff;
    @!p not.b32 %r981, %r981;
}

	// end inline asm
	mov.b32 	%r986, 2;
	// begin inline asm
	{
    .reg .pred p;
    and.b32 %r984, %r1003, %r986;    setp.ne.u32 p, %r984, 0;
    vote.ballot.sync.b32 %r984, p, 0xffffffff;
    @!p not.b32 %r984, %r984;
}

	// end inline asm
	and.b32  	%r1010, %r984, %r981;
	mov.b32 	%r989, 4;
	// begin inline asm
	{
    .reg .pred p;
    and.b32 %r987, %r1003, %r989;    setp.ne.u32 p, %r987, 0;
    vote.ballot.sync.b32 %r987, p, 0xffffffff;
    @!p not.b32 %r987, %r987;
}

	// end inline asm
	and.b32  	%r1011, %r987, %r1010;
	mov.b32 	%r992, 8;
	// begin inline asm
	{
    .reg .pred p;
    and.b32 %r990, %r1003, %r992;    setp.ne.u32 p, %r990, 0;
    vote.ballot.sync.b32 %r990, p, 0xffffffff;
    @!p not.b32 %r990, %r990;
}

	// end inline asm
	and.b32  	%r1012, %r990, %r1011;
	mov.b32 	%r995, 16;
	// begin inline asm
	{
    .reg .pred p;
    and.b32 %r993, %r1003, %r995;    setp.ne.u32 p, %r993, 0;
    vote.ballot.sync.b32 %r993, p, 0xffffffff;
    @!p not.b32 %r993, %r993;
}

	// end inline asm
	and.b32  	%r1013, %r993, %r1012;
	mov.b32 	%r998, 32;
	// begin inline asm
	{
    .reg .pred p;
    and.b32 %r996, %r1003, %r998;    setp.ne.u32 p, %r996, 0;
    vote.ballot.sync.b32 %r996, p, 0xffffffff;
    @!p not.b32 %r996, %r996;
}

	// end inline asm
	and.b32  	%r1014, %r996, %r1013;
	mov.b32 	%r1001, 64;
	// begin inline asm
	{
    .reg .pred p;
    and.b32 %r999, %r1003, %r1001;    setp.ne.u32 p, %r999, 0;
    vote.ballot.sync.b32 %r999, p, 0xffffffff;
    @!p not.b32 %r999, %r999;
}

	// end inline asm
	and.b32  	%r1015, %r999, %r1014;
	mov.b32 	%r1004, 128;
	// begin inline asm
	{
    .reg .pred p;
    and.b32 %r1002, %r1003, %r1004;    setp.ne.u32 p, %r1002, 0;
    vote.ballot.sync.b32 %r1002, p, 0xffffffff;
    @!p not.b32 %r1002, %r1002;
}

	// end inline asm
	and.b32  	%r1016, %r1002, %r1015;
	clz.b32 	%r1017, %r1016;
	sub.s32 	%r156, 31, %r1017;
	and.b32  	%r1018, %r698, %r1016;
	popc.b32 	%r157, %r1018;
	setp.ne.s32 	%p111, %r294, %r156;
	mov.b32 	%r1864, 0;
	@%p111 bra 	$L__BB6_179;
	shl.b32 	%r1019, %r1003, 2;
	add.s32 	%r1020, %r111, %r1019;
	atom.shared.add.u32 	%r1864, [%r1020], %r157;
$L__BB6_179:
	shfl.sync.idx.b32	%r1046|%p112, %r1864, %r156, 31, -1;
	add.s32 	%r160, %r157, %r1046;
	cvt.u32.u16 	%r1047, %rs215;
	and.b32  	%r1048, %r1047, 255;
	shr.u32 	%r1049, %r1048, %r33;
	and.b32  	%r1043, %r1049, %r7;
	mov.b32 	%r1023, 1;
	// begin inline asm
	{
    .reg .pred p;
    and.b32 %r1021, %r1043, %r1023;    setp.ne.u32 p, %r1021, 0;
    vote.ballot.sync.b32 %r1021, p, 0xffffffff;
    @!p not.b32 %r1021, %r1021;
}

	// end inline asm
	mov.b32 	%r1026, 2;
	// begin inline asm
	{
    .reg .pred p;
    and.b32 %r1024, %r1043, %r1026;    setp.ne.u32 p, %r1024, 0;
    vote.ballot.sync.b32 %r1024, p, 0xffffffff;
    @!p not.b32 %r1024, %r1024;
}

	// end inline asm
	and.b32  	%r1050, %r1024, %r1021;
	mov.b32 	%r1029, 4;
	// begin inline asm
	{
    .reg .pred p;
    and.b32 %r1027, %r1043, %r1029;    setp.ne.u32 p, %r1027, 0;
    vote.ballot.sync.b32 %r1027, p, 0xffffffff;
    @!p not.b32 %r1027, %r1027;
}

	// end inline asm
	and.b32  	%r1051, %r1027, %r1050;
	mov.b32 	%r1032, 8;
	// begin inline asm
	{
    .reg .pred p;
    and.b32 %r1030, %r1043, %r1032;    setp.ne.u32 p, %r1030, 0;
    vote.ballot.sync.b32 %r1030, p, 0xffffffff;
    @!p not.b32 %r1030, %r1030;
}

	// end inline asm
	and.b32  	%r1052, %r1030, %r1051;
	mov.b32 	%r1035, 16;
	// begin inline asm
	{
    .reg .pred p;
    and.b32 %r1033, %r1043, %r1035;    setp.ne.u32 p, %r1033, 0;
    vote.ballot.sync.b32 %r1033, p, 0xffffffff;
    @!p not.b32 %r1033, %r1033;
}

	// end inline asm
	and.b32  	%r1053, %r1033, %r1052;
	mov.b32 	%r1038, 32;
	// begin inline asm
	{
    .reg .pred p;
    and.b32 %r1036, %r1043, %r1038;    setp.ne.u32 p, %r1036, 0;
    vote.ballot.sync.b32 %r1036, p, 0xffffffff;
    @!p not.b32 %r1036, %r1036;
}

	// end inline asm
	and.b32  	%r1054, %r1036, %r1053;
	mov.b32 	%r1041, 64;
	// begin inline asm
	{
    .reg .pred p;
    and.b32 %r1039, %r1043, %r1041;    setp.ne.u32 p, %r1039, 0;
    vote.ballot.sync.b32 %r1039, p, 0xffffffff;
    @!p not.b32 %r1039, %r1039;
}

	// end inline asm
	and.b32  	%r1055, %r1039, %r1054;
	mov.b32 	%r1044, 128;
	// begin inline asm
	{
    .reg .pred p;
    and.b32 %r1042, %r1043, %r1044;    setp.ne.u32 p, %r1042, 0;
    vote.ballot.sync.b32 %r1042, p, 0xffffffff;
    @!p not.b32 %r1042, %r1042;
}

	// end inline asm
	and.b32  	%r1056, %r1042, %r1055;
	clz.b32 	%r1057, %r1056;
	sub.s32 	%r162, 31, %r1057;
	and.b32  	%r1058, %r698, %r1056;
	popc.b32 	%r163, %r1058;
	setp.ne.s32 	%p113, %r294, %r162;
	mov.b32 	%r1865, 0;
	@%p113 bra 	$L__BB6_181;
	shl.b32 	%r1059, %r1043, 2;
	add.s32 	%r1060, %r111, %r1059;
	atom.shared.add.u32 	%r1865, [%r1060], %r163;
$L__BB6_181:
	shfl.sync.idx.b32	%r1086|%p114, %r1865, %r162, 31, -1;
	add.s32 	%r166, %r163, %r1086;
	cvt.u32.u16 	%r1087, %rs214;
	and.b32  	%r1088, %r1087, 255;
	shr.u32 	%r1089, %r1088, %r33;
	and.b32  	%r1083, %r1089, %r7;
	mov.b32 	%r1063, 1;
	// begin inline asm
	{
    .reg .pred p;
    and.b32 %r1061, %r1083, %r1063;    setp.ne.u32 p, %r1061, 0;
    vote.ballot.sync.b32 %r1061, p, 0xffffffff;
    @!p not.b32 %r1061, %r1061;
}

	// end inline asm
	mov.b32 	%r1066, 2;
	// begin inline asm
	{
    .reg .pred p;
    and.b32 %r1064, %r1083, %r1066;    setp.ne.u32 p, %r1064, 0;
    vote.ballot.sync.b32 %r1064, p, 0xffffffff;
    @!p not.b32 %r1064, %r1064;
}

	// end inline asm
	and.b32  	%r1090, %r1064, %r1061;
	mov.b32 	%r1069, 4;
	// begin inline asm
	{
    .reg .pred p;
    and.b32 %r1067, %r1083, %r1069;    setp.ne.u32 p, %r1067, 0;
    vote.ballot.sync.b32 %r1067, p, 0xffffffff;
    @!p not.b32 %r1067, %r1067;
}

	// end inline asm
	and.b32  	%r1091, %r1067, %r1090;
	mov.b32 	%r1072, 8;
	// begin inline asm
	{
    .reg .pred p;
    and.b32 %r1070, %r1083, %r1072;    setp.ne.u32 p, %r1070, 0;
    vote.ballot.sync.b32 %r1070, p, 0xffffffff;
    @!p not.b32 %r1070, %r1070;
}

	// end inline asm
	and.b32  	%r1092, %r1070, %r1091;
	mov.b32 	%r1075, 16;
	// begin inline asm
	{
    .reg .pred p;
    and.b32 %r1073, %r1083, %r1075;    setp.ne.u32 p, %r1073, 0;
    vote.ballot.sync.b32 %r1073, p, 0xffffffff;
    @!p not.b32 %r1073, %r1073;
}

	// end inline asm
	and.b32  	%r1093, %r1073, %r1092;
	mov.b32 	%r1078, 32;
	// begin inline asm
	{
    .reg .pred p;
    and.b32 %r1076, %r1083, %r1078;    setp.ne.u32 p, %r1076, 0;
    vote.ballot.sync.b32 %r1076, p, 0xffffffff;
    @!p not.b32 %r1076, %r1076;
}

	// end inline asm
	and.b32  	%r1094, %r1076, %r1093;
	mov.b32 	%r1081, 64;
	// begin inline asm
	{
    .reg .pred p;
    and.b32 %r1079, %r1083, %r1081;    setp.ne.u32 p, %r1079, 0;
    vote.ballot.sync.b32 %r1079, p, 0xffffffff;
    @!p not.b32 %r1079, %r1079;
}

	// end inline asm
	and.b32  	%r1095, %r1079, %r1094;
	mov.b32 	%r1084, 128;
	// begin inline asm
	{
    .reg .pred p;
    and.b32 %r1082, %r1083, %r1084;    setp.ne.u32 p, %r1082, 0;
    vote.ballot.sync.b32 %r1082, p, 0xffffffff;
    @!p not.b32 %r1082, %r1082;
}

	// end inline asm
	and.b32  	%r1096, %r1082, %r1095;
	clz.b32 	%r1097, %r1096;
	sub.s32 	%r168, 31, %r1097;
	and.b32  	%r1098, %r698, %r1096;
	popc.b32 	%r169, %r1098;
	setp.ne.s32 	%p115, %r294, %r168;
	mov.b32 	%r1866, 0;
	@%p115 bra 	$L__BB6_183;
	shl.b32 	%r1099, %r1083, 2;
	add.s32 	%r1100, %r111, %r1099;
	atom.shared.add.u32 	%r1866, [%r1100], %r169;
$L__BB6_183:
	shfl.sync.idx.b32	%r1126|%p116, %r1866, %r168, 31, -1;
	add.s32 	%r172, %r169, %r1126;
	cvt.u32.u16 	%r1127, %rs213;
	and.b32  	%r1128, %r1127, 255;
	shr.u32 	%r1129, %r1128, %r33;
	and.b32  	%r1123, %r1129, %r7;
	mov.b32 	%r1103, 1;
	// begin inline asm
	{
    .reg .pred p;
    and.b32 %r1101, %r1123, %r1103;    setp.ne.u32 p, %r1101, 0;
    vote.ballot.sync.b32 %r1101, p, 0xffffffff;
    @!p not.b32 %r1101, %r1101;
}

	// end inline asm
	mov.b32 	%r1106, 2;
	// begin inline asm
	{
    .reg .pred p;
    and.b32 %r1104, %r1123, %r1106;    setp.ne.u32 p, %r1104, 0;
    vote.ballot.sync.b32 %r1104, p, 0xffffffff;
    @!p not.b32 %r1104, %r1104;
}

	// end inline asm
	and.b32  	%r1130, %r1104, %r1101;
	mov.b32 	%r1109, 4;
	// begin inline asm
	{
    .reg .pred p;
    and.b32 %r1107, %r1123, %r1109;    setp.ne.u32 p, %r1107, 0;
    vote.ballot.sync.b32 %r1107, p, 0xffffffff;
    @!p not.b32 %r1107, %r1107;
}

	// end inline asm
	and.b32  	%r1131, %r1107, %r1130;
	mov.b32 	%r1112, 8;
	// begin inline asm
	{
    .reg .pred p;
    and.b32 %r1110, %r1123, %r1112;    setp.ne.u32 p, %r1110, 0;
    vote.ballot.sync.b32 %r1110, p, 0xffffffff;
    @!p not.b32 %r1110, %r1110;
}

	// end inline asm
	and.b32  	%r1132, %r1110, %r1131;
	mov.b32 	%r1115, 16;
	// begin inline asm
	{
    .reg .pred p;
    and.b32 %r1113, %r1123, %r1115;    setp.ne.u32 p, %r1113, 0;
    vote.ballot.sync.b32 %r1113, p, 0xffffffff;
    @!p not.b32 %r1113, %r1113;
}

	// end inline asm
	and.b32  	%r1133, %r1113, %r1132;
	mov.b32 	%r1118, 32;
	// begin inline asm
	{
    .reg .pred p;
    and.b32 %r1116, %r1123, %r1118;    setp.ne.u32 p, %r1116, 0;
    vote.ballot.sync.b32 %r1116, p, 0xffffffff;
    @!p not.b32 %r1116, %r1116;
}

	// end inline asm
	and.b32  	%r1134, %r1116, %r1133;
	mov.b32 	%r1121, 64;
	// begin inline asm
	{
    .reg .pred p;
    and.b32 %r1119, %r1123, %r1121;    setp.ne.u32 p, %r1119, 0;
    vote.ballot.sync.b32 %r1119, p, 0xffffffff;
    @!p not.b32 %r1119, %r1119;
}

	// end inline asm
	and.b32  	%r1135, %r1119, %r1134;
	mov.b32 	%r1124, 128;
	// begin inline asm
	{
    .reg .pred p;
    and.b32 %r1122, %r1123, %r1124;    setp.ne.u32 p, %r1122, 0;
    vote.ballot.sync.b32 %r1122, p, 0xffffffff;
    @!p not.b32 %r1122, %r1122;
}

	// end inline asm
	and.b32  	%r1136, %r1122, %r1135;
	clz.b32 	%r1137, %r1136;
	sub.s32 	%r174, 31, %r1137;
	and.b32  	%r1138, %r698, %r1136;
	popc.b32 	%r175, %r1138;
	setp.ne.s32 	%p117, %r294, %r174;
	mov.b32 	%r1867, 0;
	@%p117 bra 	$L__BB6_185;
	shl.b32 	%r1139, %r1123, 2;
	add.s32 	%r1140, %r111, %r1139;
	atom.shared.add.u32 	%r1867, [%r1140], %r175;
$L__BB6_185:
	shfl.sync.idx.b32	%r1166|%p118, %r1867, %r174, 31, -1;
	add.s32 	%r178, %r175, %r1166;
	cvt.u32.u16 	%r1167, %rs212;
	and.b32  	%r1168, %r1167, 255;
	shr.u32 	%r1169, %r1168, %r33;
	and.b32  	%r1163, %r1169, %r7;
	mov.b32 	%r1143, 1;
	// begin inline asm
	{
    .reg .pred p;
    and.b32 %r1141, %r1163, %r1143;    setp.ne.u32 p, %r1141, 0;
    vote.ballot.sync.b32 %r1141, p, 0xffffffff;
    @!p not.b32 %r1141, %r1141;
}

	// end inline asm
	mov.b32 	%r1146, 2;
	// begin inline asm
	{
    .reg .pred p;
    and.b32 %r1144, %r1163, %r1146;    setp.ne.u32 p, %r1144, 0;
    vote.ballot.sync.b32 %r1144, p, 0xffffffff;
    @!p not.b32 %r1144, %r1144;
}

	// end inline asm
	and.b32  	%r1170, %r1144, %r1141;
	mov.b32 	%r1149, 4;
	// begin inline asm
	{
    .reg .pred p;
    and.b32 %r1147, %r1163, %r1149;    setp.ne.u32 p, %r1147, 0;
    vote.ballot.sync.b32 %r1147, p, 0xffffffff;
    @!p not.b32 %r1147, %r1147;
}

	// end inline asm
	and.b32  	%r1171, %r1147, %r1170;
	mov.b32 	%r1152, 8;
	// begin inline asm
	{
    .reg .pred p;
    and.b32 %r1150, %r1163, %r1152;    setp.ne.u32 p, %r1150, 0;
    vote.ballot.sync.b32 %r1150, p, 0xffffffff;
    @!p not.b32 %r1150, %r1150;
}

	// end inline asm
	and.b32  	%r1172, %r1150, %r1171;
	mov.b32 	%r1155, 16;
	// begin inline asm
	{
    .reg .pred p;
    and.b32 %r1153, %r1163, %r1155;    setp.ne.u32 p, %r1153, 0;
    vote.ballot.sync.b32 %r1153, p, 0xffffffff;
    @!p not.b32 %r1153, %r1153;
}

	// end inline asm
	and.b32  	%r1173, %r1153, %r1172;
	mov.b32 	%r1158, 32;
	// begin inline asm
	{
    .reg .pred p;
    and.b32 %r1156, %r1163, %r1158;    setp.ne.u32 p, %r1156, 0;
    vote.ballot.sync.b32 %r1156, p, 0xffffffff;
    @!p not.b32 %r1156, %r1156;
}

	// end inline asm
	and.b32  	%r1174, %r1156, %r1173;
	mov.b32 	%r1161, 64;
	// begin inline asm
	{
    .reg .pred p;
    and.b32 %r1159, %r1163, %r1161;    setp.ne.u32 p, %r1159, 0;
    vote.ballot.sync.b32 %r1159, p, 0xffffffff;
    @!p not.b32 %r1159, %r1159;
}

	// end inline asm
	and.b32  	%r1175, %r1159, %r1174;
	mov.b32 	%r1164, 128;
	// begin inline asm
	{
    .reg .pred p;
    and.b32 %r1162, %r1163, %r1164;    setp.ne.u32 p, %r1162, 0;
    vote.ballot.sync.b32 %r1162, p, 0xffffffff;
    @!p not.b32 %r1162, %r1162;
}

	// end inline asm
	and.b32  	%r1176, %r1162, %r1175;
	clz.b32 	%r1177, %r1176;
	sub.s32 	%r180, 31, %r1177;
	and.b32  	%r1178, %r698, %r1176;
	popc.b32 	%r181, %r1178;
	setp.ne.s32 	%p119, %r294, %r180;
	mov.b32 	%r1868, 0;
	@%p119 bra 	$L__BB6_187;
	shl.b32 	%r1179, %r1163, 2;
	add.s32 	%r1180, %r111, %r1179;
	atom.shared.add.u32 	%r1868, [%r1180], %r181;
$L__BB6_187:
	shfl.sync.idx.b32	%r1206|%p120, %r1868, %r180, 31, -1;
	add.s32 	%r184, %r181, %r1206;
	cvt.u32.u16 	%r1207, %rs211;
	and.b32  	%r1208, %r1207, 255;
	shr.u32 	%r1209, %r1208, %r33;
	and.b32  	%r1203, %r1209, %r7;
	mov.b32 	%r1183, 1;
	// begin inline asm
	{
    .reg .pred p;
    and.b32 %r1181, %r1203, %r1183;    setp.ne.u32 p, %r1181, 0;
    vote.ballot.sync.b32 %r1181, p, 0xffffffff;
    @!p not.b32 %r1181, %r1181;
}

	// end inline asm
	mov.b32 	%r1186, 2;
	// begin inline asm
	{
    .reg .pred p;
    and.b32 %r1184, %r1203, %r1186;    setp.ne.u32 p, %r1184, 0;
    vote.ballot.sync.b32 %r1184, p, 0xffffffff;
    @!p not.b32 %r1184, %r1184;
}

	// end inline asm
	and.b32  	%r1210, %r1184, %r1181;
	mov.b32 	%r1189, 4;
	// begin inline asm
	{
    .reg .pred p;
    and.b32 %r1187, %r1203, %r1189;    setp.ne.u32 p, %r1187, 0;
    vote.ballot.sync.b32 %r1187, p, 0xffffffff;
    @!p not.b32 %r1187, %r1187;
}

	// end inline asm
	and.b32  	%r1211, %r1187, %r1210;
	mov.b32 	%r1192, 8;
	// begin inline asm
	{
    .reg .pred p;
    and.b32 %r1190, %r1203, %r1192;    setp.ne.u32 p, %r1190, 0;
    vote.ballot.sync.b32 %r1190, p, 0xffffffff;
    @!p not.b32 %r1190, %r1190;
}

	// end inline asm
	and.b32  	%r1212, %r1190, %r1211;
	mov.b32 	%r1195, 16;
	// begin inline asm
	{
    .reg .pred p;
    and.b32 %r1193, %r1203, %r1195;    setp.ne.u32 p, %r1193, 0;
    vote.ballot.sync.b32 %r1193, p, 0xffffffff;
    @!p not.b32 %r1193, %r1193;
}

	// end inline asm
	and.b32  	%r1213, %r1193, %r1212;
	mov.b32 	%r1198, 32;
	// begin inline asm
	{
    .reg .pred p;
    and.b32 %r1196, %r1203, %r1198;    setp.ne.u32 p, %r1196, 0;
    vote.ballot.sync.b32 %r1196, p, 0xffffffff;
    @!p not.b32 %r1196, %r1196;
}

	// end inline asm
	and.b32  	%r1214, %r1196, %r1213;
	mov.b32 	%r1201, 64;
	// begin inline asm
	{
    .reg .pred p;
    and.b32 %r1199, %r1203, %r1201;    setp.ne.u32 p, %r1199, 0;
    vote.ballot.sync.b32 %r1199, p, 0xffffffff;
    @!p not.b32 %r1199, %r1199;
}

	// end inline asm
	and.b32  	%r1215, %r1199, %r1214;
	mov.b32 	%r1204, 128;
	// begin inline asm
	{
    .reg .pred p;
    and.b32 %r1202, %r1203, %r1204;    setp.ne.u32 p, %r1202, 0;
    vote.ballot.sync.b32 %r1202, p, 0xffffffff;
    @!p not.b32 %r1202, %r1202;
}

	// end inline asm
	and.b32  	%r1216, %r1202, %r1215;
	clz.b32 	%r1217, %r1216;
	sub.s32 	%r186, 31, %r1217;
	and.b32  	%r1218, %r698, %r1216;
	popc.b32 	%r187, %r1218;
	setp.ne.s32 	%p121, %r294, %r186;
	mov.b32 	%r1869, 0;
	@%p121 bra 	$L__BB6_189;
	shl.b32 	%r1223, %r1203, 2;
	add.s32 	%r1224, %r111, %r1223;
	atom.shared.add.u32 	%r1869, [%r1224], %r187;
$L__BB6_189:
	shfl.sync.idx.b32	%r1250|%p122, %r1869, %r186, 31, -1;
	add.s32 	%r190, %r187, %r1250;
	cvt.u32.u16 	%r1251, %rs210;
	and.b32  	%r1252, %r1251, 255;
	shr.u32 	%r1253, %r1252, %r33;
	and.b32  	%r1247, %r1253, %r7;
	mov.b32 	%r1227, 1;
	// begin inline asm
	{
    .reg .pred p;
    and.b32 %r1225, %r1247, %r1227;    setp.ne.u32 p, %r1225, 0;
    vote.ballot.sync.b32 %r1225, p, 0xffffffff;
    @!p not.b32 %r1225, %r1225;
}

	// end inline asm
	mov.b32 	%r1230, 2;
	// begin inline asm
	{
    .reg .pred p;
    and.b32 %r1228, %r1247, %r1230;    setp.ne.u32 p, %r1228, 0;
    vote.ballot.sync.b32 %r1228, p, 0xffffffff;
    @!p not.b32 %r1228, %r1228;
}

	// end inline asm
	and.b32  	%r1254, %r1228, %r1225;
	mov.b32 	%r1233, 4;
	// begin inline asm
	{
    .reg .pred p;
    and.b32 %r1231, %r1247, %r1233;    setp.ne.u32 p, %r1231, 0;
    vote.ballot.sync.b32 %r1231, p, 0xffffffff;
    @!p not.b32 %r1231, %r1231;
}

	// end inline asm
	and.b32  	%r1255, %r1231, %r1254;
	mov.b32 	%r1236, 8;
	// begin inline asm
	{
    .reg .pred p;
    and.b32 %r1234, %r1247, %r1236;    setp.ne.u32 p, %r1234, 0;
    vote.ballot.sync.b32 %r1234, p, 0xffffffff;
    @!p not.b32 %r1234, %r1234;
}

	// end inline asm
	and.b32  	%r1256, %r1234, %r1255;
	mov.b32 	%r1239, 16;
	// begin inline asm
	{
    .reg .pred p;
    and.b32 %r1237, %r1247, %r1239;    setp.ne.u32 p, %r1237, 0;
    vote.ballot.sync.b32 %r1237, p, 0xffffffff;
    @!p not.b32 %r1237, %r1237;
}

	// end inline asm
	and.b32  	%r1257, %r1237, %r1256;
	mov.b32 	%r1242, 32;
	// begin inline asm
	{
    .reg .pred p;
    and.b32 %r1240, %r1247, %r1242;    setp.ne.u32 p, %r1240, 0;
    vote.ballot.sync.b32 %r1240, p, 0xffffffff;
    @!p not.b32 %r1240, %r1240;
}

	// end inline asm
	and.b32  	%r1258, %r1240, %r1257;
	mov.b32 	%r1245, 64;
	// begin inline asm
	{
    .reg .pred p;
    and.b32 %r1243, %r1247, %r1245;    setp.ne.u32 p, %r1243, 0;
    vote.ballot.sync.b32 %r1243, p, 0xffffffff;
    @!p not.b32 %r1243, %r1243;
}

	// end inline asm
	and.b32  	%r1259, %r1243, %r1258;
	mov.b32 	%r1248, 128;
	// begin inline asm
	{
    .reg .pred p;
    and.b32 %r1246, %r1247, %r1248;    setp.ne.u32 p, %r1246, 0;
    vote.ballot.sync.b32 %r1246, p, 0xffffffff;
    @!p not.b32 %r1246, %r1246;
}

	// end inline asm
	and.b32  	%r1260, %r1246, %r1259;
	clz.b32 	%r1261, %r1260;
	sub.s32 	%r192, 31, %r1261;
	and.b32  	%r1262, %r698, %r1260;
	popc.b32 	%r193, %r1262;
	setp.ne.s32 	%p123, %r294, %r192;
	mov.b32 	%r1870, 0;
	@%p123 bra 	$L__BB6_191;
	shl.b32 	%r1267, %r1247, 2;
	add.s32 	%r1268, %r111, %r1267;
	atom.shared.add.u32 	%r1870, [%r1268], %r193;
$L__BB6_191:
	shfl.sync.idx.b32	%r1294|%p124, %r1870, %r192, 31, -1;
	add.s32 	%r196, %r193, %r1294;
	cvt.u32.u16 	%r1295, %rs209;
	and.b32  	%r1296, %r1295, 255;
	shr.u32 	%r1297, %r1296, %r33;
	and.b32  	%r1291, %r1297, %r7;
	mov.b32 	%r1271, 1;
	// begin inline asm
	{
    .reg .pred p;
    and.b32 %r1269, %r1291, %r1271;    setp.ne.u32 p, %r1269, 0;
    vote.ballot.sync.b32 %r1269, p, 0xffffffff;
    @!p not.b32 %r1269, %r1269;
}

	// end inline asm
	mov.b32 	%r1274, 2;
	// begin inline asm
	{
    .reg .pred p;
    and.b32 %r1272, %r1291, %r1274;    setp.ne.u32 p, %r1272, 0;
    vote.ballot.sync.b32 %r1272, p, 0xffffffff;
    @!p not.b32 %r1272, %r1272;
}

	// end inline asm
	and.b32  	%r1298, %r1272, %r1269;
	mov.b32 	%r1277, 4;
	// begin inline asm
	{
    .reg .pred p;
    and.b32 %r1275, %r1291, %r1277;    setp.ne.u32 p, %r1275, 0;
    vote.ballot.sync.b32 %r1275, p, 0xffffffff;
    @!p not.b32 %r1275, %r1275;
}

	// end inline asm
	and.b32  	%r1299, %r1275, %r1298;
	mov.b32 	%r1280, 8;
	// begin inline asm
	{
    .reg .pred p;
    and.b32 %r1278, %r1291, %r1280;    setp.ne.u32 p, %r1278, 0;
    vote.ballot.sync.b32 %r1278, p, 0xffffffff;
    @!p not.b32 %r1278, %r1278;
}

	// end inline asm
	and.b32  	%r1300, %r1278, %r1299;
	mov.b32 	%r1283, 16;
	// begin inline asm
	{
    .reg .pred p;
    and.b32 %r1281, %r1291, %r1283;    setp.ne.u32 p, %r1281, 0;
    vote.ballot.sync.b32 %r1281, p, 0xffffffff;
    @!p not.b32 %r1281, %r1281;
}

	// end inline asm
	and.b32  	%r1301, %r1281, %r1300;
	mov.b32 	%r1286, 32;
	// begin inline asm
	{
    .reg .pred p;
    and.b32 %r1284, %r1291, %r1286;    setp.ne.u32 p, %r1284, 0;
    vote.ballot.sync.b32 %r1284, p, 0xffffffff;
    @!p not.b32 %r1284, %r1284;
}

	// end inline asm
	and.b32  	%r1302, %r1284, %r1301;
	mov.b32 	%r1289, 64;
	// begin inline asm
	{
    .reg .pred p;
    and.b32 %r1287, %r1291, %r1289;    setp.ne.u32 p, %r1287, 0;
    vote.ballot.sync.b32 %r1287, p, 0xffffffff;
    @!p not.b32 %r1287, %r1287;
}

	// end inline asm
	and.b32  	%r1303, %r1287, %r1302;
	mov.b32 	%r1292, 128;
	// begin inline asm
	{
    .reg .pred p;
    and.b32 %r1290, %r1291, %r1292;    setp.ne.u32 p, %r1290, 0;
    vote.ballot.sync.b32 %r1290, p, 0xffffffff;
    @!p not.b32 %r1290, %r1290;
}

	// end inline asm
	and.b32  	%r1304, %r1290, %r1303;
	clz.b32 	%r1305, %r1304;
	sub.s32 	%r198, 31, %r1305;
	and.b32  	%r1306, %r698, %r1304;
	popc.b32 	%r199, %r1306;
	setp.ne.s32 	%p125, %r294, %r198;
	mov.b32 	%r1871, 0;
	@%p125 bra 	$L__BB6_193;
	shl.b32 	%r1311, %r1291, 2;
	add.s32 	%r1312, %r111, %r1311;
	atom.shared.add.u32 	%r1871, [%r1312], %r199;
$L__BB6_193:
	setp.gt.u32 	%p126, %r1, 255;
	shfl.sync.idx.b32	%r1313|%p127, %r1871, %r198, 31, -1;
	add.s32 	%r202, %r199, %r1313;
	bar.sync 	0;
	add.s32 	%r1315, %r603, %r118;
	st.shared.u8 	[%r1315+-1], %rs223;
	add.s32 	%r1316, %r603, %r124;
	st.shared.u8 	[%r1316+-1], %rs222;
	add.s32 	%r1317, %r603, %r130;
	st.shared.u8 	[%r1317+-1], %rs221;
	add.s32 	%r1318, %r603, %r136;
	st.shared.u8 	[%r1318+-1], %rs220;
	add.s32 	%r1319, %r603, %r142;
	st.shared.u8 	[%r1319+-1], %rs219;
	add.s32 	%r1320, %r603, %r148;
	st.shared.u8 	[%r1320+-1], %rs218;
	add.s32 	%r1321, %r603, %r154;
	st.shared.u8 	[%r1321+-1], %rs217;
	add.s32 	%r1322, %r603, %r160;
	st.shared.u8 	[%r1322+-1], %rs216;
	add.s32 	%r1323, %r603, %r166;
	st.shared.u8 	[%r1323+-1], %rs215;
	add.s32 	%r1324, %r603, %r172;
	st.shared.u8 	[%r1324+-1], %rs214;
	add.s32 	%r1325, %r603, %r178;
	st.shared.u8 	[%r1325+-1], %rs213;
	add.s32 	%r1326, %r603, %r184;
	st.shared.u8 	[%r1326+-1], %rs212;
	add.s32 	%r1327, %r603, %r190;
	st.shared.u8 	[%r1327+-1], %rs211;
	add.s32 	%r1328, %r603, %r196;
	st.shared.u8 	[%r1328+-1], %rs210;
	add.s32 	%r1329, %r603, %r202;
	st.shared.u8 	[%r1329+-1], %rs209;
	shl.b32 	%r1330, %r1, 3;
	add.s32 	%r1331, %r603, %r1330;
	add.s32 	%r203, %r1331, 23040;
	@%p126 bra 	$L__BB6_201;
	ld.param.u64 	%rd303, [_ZN3cub18CUB_300001_SM_10006detail10radix_sort29DeviceRadixSortOnesweepKernelINS1_5radix10policy_hubIciyE10Policy1000ELNS0_9SortOrderE0EciyiiNS1_21identity_decomposer_tEEEvPT5_SB_PT3_PKSC_PT1_PKSG_PT2_PKSK_T4_iiT6__param_3];
	cvta.to.global.u64 	%rd81, %rd303;
	shl.b64 	%rd82, %rd10, 3;
	add.s64 	%rd83, %rd81, %rd82;
	ld.global.u64 	%rd84, [%rd83];
	cvt.s64.s32 	%rd85, %r110;
	sub.s64 	%rd306, %rd84, %rd85;
	st.shared.u64 	[%r203], %rd306;
	setp.lt.s32 	%p128, %r3, 1;
	mov.u32 	%r1875, %r1823;
	@%p128 bra 	$L__BB6_200;
	mov.b32 	%r1873, -1;
	mov.u32 	%r1872, %r3;
	mov.u32 	%r1875, %r1823;
$L__BB6_196:
	ld.param.u64 	%rd296, [_ZN3cub18CUB_300001_SM_10006detail10radix_sort29DeviceRadixSortOnesweepKernelINS1_5radix10policy_hubIciyE10Policy1000ELNS0_9SortOrderE0EciyiiNS1_21identity_decomposer_tEEEvPT5_SB_PT3_PKSC_PT1_PKSG_PT2_PKSK_T4_iiT6__param_0];
	add.s32 	%r207, %r1872, -1;
	shl.b32 	%r1333, %r207, 8;
	add.s32 	%r1334, %r1333, %r1;
	cvta.to.global.u64 	%rd86, %rd296;
	mul.wide.s32 	%rd87, %r1334, 4;
	add.s64 	%rd21, %rd86, %rd87;
$L__BB6_197:
	membar.cta;
	ld.volatile.global.u32 	%r208, [%rd21];
	setp.eq.s32 	%p129, %r208, 0;
	@%p129 bra 	$L__BB6_197;
	and.b32  	%r1335, %r208, 1073741823;
	add.s32 	%r1875, %r1335, %r1875;
	setp.gt.s32 	%p130, %r208, -1;
	vote.sync.ballot.b32 	%r1873, %p130, %r1873;
	setp.gt.u32 	%p132, %r1872, 1;
	and.pred  	%p133, %p130, %p132;
	mov.u32 	%r1872, %r207;
	@%p133 bra 	$L__BB6_196;
	ld.shared.u64 	%rd306, [%r203];
$L__BB6_200:
	ld.param.u64 	%rd297, [_ZN3cub18CUB_300001_SM_10006detail10radix_sort29DeviceRadixSortOnesweepKernelINS1_5radix10policy_hubIciyE10Policy1000ELNS0_9SortOrderE0EciyiiNS1_21identity_decomposer_tEEEvPT5_SB_PT3_PKSC_PT1_PKSG_PT2_PKSK_T4_iiT6__param_0];
	or.b32  	%r1336, %r1875, -2147483648;
	cvta.to.global.u64 	%rd88, %rd297;
	shl.b32 	%r1337, %r3, 8;
	add.s32 	%r1338, %r1337, %r1;
	mul.wide.s32 	%rd89, %r1338, 4;
	add.s64 	%rd90, %rd88, %rd89;
	st.volatile.global.u32 	[%rd90], %r1336;
	sub.s32 	%r1339, %r1875, %r1823;
	cvt.s64.s32 	%rd91, %r1339;
	add.s64 	%rd92, %rd306, %rd91;
	st.shared.u64 	[%r203], %rd92;
$L__BB6_201:
	ld.param.u32 	%r1807, [_ZN3cub18CUB_300001_SM_10006detail10radix_sort29DeviceRadixSortOnesweepKernelINS1_5radix10policy_hubIciyE10Policy1000ELNS0_9SortOrderE0EciyiiNS1_21identity_decomposer_tEEEvPT5_SB_PT3_PKSC_PT1_PKSG_PT2_PKSK_T4_iiT6__param_8];
	ld.param.u64 	%rd300, [_ZN3cub18CUB_300001_SM_10006detail10radix_sort29DeviceRadixSortOnesweepKernelINS1_5radix10policy_hubIciyE10Policy1000ELNS0_9SortOrderE0EciyiiNS1_21identity_decomposer_tEEEvPT5_SB_PT3_PKSC_PT1_PKSG_PT2_PKSK_T4_iiT6__param_2];
	setp.gt.u32 	%p134, %r1, 255;
	mad.lo.s32 	%r212, %r3, 5760, 5760;
	setp.lt.s32 	%p135, %r212, %r1807;
	setp.eq.s64 	%p136, %rd300, 0;
	or.pred  	%p137, %p136, %p135;
	or.pred  	%p138, %p134, %p137;
	@%p138 bra 	$L__BB6_203;
	ld.param.u64 	%rd301, [_ZN3cub18CUB_300001_SM_10006detail10radix_sort29DeviceRadixSortOnesweepKernelINS1_5radix10policy_hubIciyE10Policy1000ELNS0_9SortOrderE0EciyiiNS1_21identity_decomposer_tEEEvPT5_SB_PT3_PKSC_PT1_PKSG_PT2_PKSK_T4_iiT6__param_2];
	ld.shared.u64 	%rd93, [%r203];
	cvt.s64.s32 	%rd94, %r1823;
	cvt.s64.s32 	%rd95, %r110;
	add.s64 	%rd96, %rd95, %rd94;
	add.s64 	%rd97, %rd96, %rd93;
	cvta.to.global.u64 	%rd98, %rd301;
	shl.b64 	%rd99, %rd10, 3;
	add.s64 	%rd100, %rd98, %rd99;
	st.global.u64 	[%rd100], %rd97;
$L__BB6_203:
	ld.param.u32 	%r1808, [_ZN3cub18CUB_300001_SM_10006detail10radix_sort29DeviceRadixSortOnesweepKernelINS1_5radix10policy_hubIciyE10Policy1000ELNS0_9SortOrderE0EciyiiNS1_21identity_decomposer_tEEEvPT5_SB_PT3_PKSC_PT1_PKSG_PT2_PKSK_T4_iiT6__param_8];
	setp.gt.s32 	%p139, %r212, %r1808;
	bar.sync 	0;
	shl.b32 	%r1340, %r1, 2;
	add.s32 	%r1342, %r603, %r1340;
	mad.lo.s32 	%r213, %r1, -3, %r1342;
	@%p139 bra 	$L__BB6_205;
	ld.shared.u8 	%rs120, [%r213];
	cvt.u32.u16 	%r1343, %rs120;
	and.b32  	%r1344, %r1343, 255;
	shr.u32 	%r1345, %r1344, %r33;
	and.b32  	%r1346, %r1345, %r7;
	shl.b32 	%r1347, %r1346, 3;
	add.s32 	%r1349, %r603, 23040;
	add.s32 	%r1350, %r1349, %r1347;
	ld.shared.u64 	%rd101, [%r1350];
	add.s64 	%rd102, %rd101, %rd10;
	xor.b16  	%rs121, %rs120, 128;
	add.s64 	%rd103, %rd2, %rd102;
	st.global.u8 	[%rd103], %rs121;
	bar.warp.sync 	-1;
	ld.shared.u8 	%rs122, [%r213+384];
	cvt.u32.u16 	%r1351, %rs122;
	and.b32  	%r1352, %r1351, 255;
	shr.u32 	%r1353, %r1352, %r33;
	and.b32  	%r1354, %r1353, %r7;
	shl.b32 	%r1355, %r1354, 3;
	add.s32 	%r1356, %r1349, %r1355;
	ld.shared.u64 	%rd104, [%r1356];
	add.s64 	%rd105, %rd104, %rd10;
	xor.b16  	%rs123, %rs122, 128;
	add.s64 	%rd106, %rd2, %rd105;
	st.global.u8 	[%rd106+384], %rs123;
	bar.warp.sync 	-1;
	ld.shared.u8 	%rs124, [%r213+768];
	cvt.u32.u16 	%r1357, %rs124;
	and.b32  	%r1358, %r1357, 255;
	shr.u32 	%r1359, %r1358, %r33;
	and.b32  	%r1360, %r1359, %r7;
	shl.b32 	%r1361, %r1360, 3;
	add.s32 	%r1362, %r1349, %r1361;
	ld.shared.u64 	%rd107, [%r1362];
	add.s64 	%rd108, %rd107, %rd10;
	xor.b16  	%rs125, %rs124, 128;
	add.s64 	%rd109, %rd2, %rd108;
	st.global.u8 	[%rd109+768], %rs125;
	bar.warp.sync 	-1;
	ld.shared.u8 	%rs126, [%r213+1152];
	cvt.u32.u16 	%r1363, %rs126;
	and.b32  	%r1364, %r1363, 255;
	shr.u32 	%r1365, %r1364, %r33;
	and.b32  	%r1366, %r1365, %r7;
	shl.b32 	%r1367, %r1366, 3;
	add.s32 	%r1368, %r1349, %r1367;
	ld.shared.u64 	%rd110, [%r1368];
	add.s64 	%rd111, %rd110, %rd10;
	xor.b16  	%rs127, %rs126, 128;
	add.s64 	%rd112, %rd2, %rd111;
	st.global.u8 	[%rd112+1152], %rs127;
	bar.warp.sync 	-1;
	ld.shared.u8 	%rs128, [%r213+1536];
	cvt.u32.u16 	%r1369, %rs128;
	and.b32  	%r1370, %r1369, 255;
	shr.u32 	%r1371, %r1370, %r33;
	and.b32  	%r1372, %r1371, %r7;
	shl.b32 	%r1373, %r1372, 3;
	add.s32 	%r1374, %r1349, %r1373;
	ld.shared.u64 	%rd113, [%r1374];
	add.s64 	%rd114, %rd113, %rd10;
	xor.b16  	%rs129, %rs128, 128;
	add.s64 	%rd115, %rd2, %rd114;
	st.global.u8 	[%rd115+1536], %rs129;
	bar.warp.sync 	-1;
	ld.shared.u8 	%rs130, [%r213+1920];
	cvt.u32.u16 	%r1375, %rs130;
	and.b32  	%r1376, %r1375, 255;
	shr.u32 	%r1377, %r1376, %r33;
	and.b32  	%r1378, %r1377, %r7;
	shl.b32 	%r1379, %r1378, 3;
	add.s32 	%r1380, %r1349, %r1379;
	ld.shared.u64 	%rd116, [%r1380];
	add.s64 	%rd117, %rd116, %rd10;
	xor.b16  	%rs131, %rs130, 128;
	add.s64 	%rd118, %rd2, %rd117;
	st.global.u8 	[%rd118+1920], %rs131;
	bar.warp.sync 	-1;
	ld.shared.u8 	%rs132, [%r213+2304];
	cvt.u32.u16 	%r1381, %rs132;
	and.b32  	%r1382, %r1381, 255;
	shr.u32 	%r1383, %r1382, %r33;
	and.b32  	%r1384, %r1383, %r7;
	shl.b32 	%r1385, %r1384, 3;
	add.s32 	%r1386, %r1349, %r1385;
	ld.shared.u64 	%rd119, [%r1386];
	add.s64 	%rd120, %rd119, %rd10;
	xor.b16  	%rs133, %rs132, 128;
	add.s64 	%rd121, %rd2, %rd120;
	st.global.u8 	[%rd121+2304], %rs133;
	bar.warp.sync 	-1;
	ld.shared.u8 	%rs134, [%r213+2688];
	cvt.u32.u16 	%r1387, %rs134;
	and.b32  	%r1388, %r1387, 255;
	shr.u32 	%r1389, %r1388, %r33;
	and.b32  	%r1390, %r1389, %r7;
	shl.b32 	%r1391, %r1390, 3;
	add.s32 	%r1392, %r1349, %r1391;
	ld.shared.u64 	%rd122, [%r1392];
	add.s64 	%rd123, %rd122, %rd10;
	xor.b16  	%rs135, %rs134, 128;
	add.s64 	%rd124, %rd2, %rd123;
	st.global.u8 	[%rd124+2688], %rs135;
	bar.warp.sync 	-1;
	ld.shared.u8 	%rs136, [%r213+3072];
	cvt.u32.u16 	%r1393, %rs136;
	and.b32  	%r1394, %r1393, 255;
	shr.u32 	%r1395, %r1394, %r33;
	and.b32  	%r1396, %r1395, %r7;
	shl.b32 	%r1397, %r1396, 3;
	add.s32 	%r1398, %r1349, %r1397;
	ld.shared.u64 	%rd125, [%r1398];
	add.s64 	%rd126, %rd125, %rd10;
	xor.b16  	%rs137, %rs136, 128;
	add.s64 	%rd127, %rd2, %rd126;
	st.global.u8 	[%rd127+3072], %rs137;
	bar.warp.sync 	-1;
	ld.shared.u8 	%rs138, [%r213+3456];
	cvt.u32.u16 	%r1399, %rs138;
	and.b32  	%r1400, %r1399, 255;
	shr.u32 	%r1401, %r1400, %r33;
	and.b32  	%r1402, %r1401, %r7;
	shl.b32 	%r1403, %r1402, 3;
	add.s32 	%r1404, %r1349, %r1403;
	ld.shared.u64 	%rd128, [%r1404];
	add.s64 	%rd129, %rd128, %rd10;
	xor.b16  	%rs139, %rs138, 128;
	add.s64 	%rd130, %rd2, %rd129;
	st.global.u8 	[%rd130+3456], %rs139;
	bar.warp.sync 	-1;
	ld.shared.u8 	%rs140, [%r213+3840];
	cvt.u32.u16 	%r1405, %rs140;
	and.b32  	%r1406, %r1405, 255;
	shr.u32 	%r1407, %r1406, %r33;
	and.b32  	%r1408, %r1407, %r7;
	shl.b32 	%r1409, %r1408, 3;
	add.s32 	%r1410, %r1349, %r1409;
	ld.shared.u64 	%rd131, [%r1410];
	add.s64 	%rd132, %rd131, %rd10;
	xor.b16  	%rs141, %rs140, 128;
	add.s64 	%rd133, %rd2, %rd132;
	st.global.u8 	[%rd133+3840], %rs141;
	bar.warp.sync 	-1;
	ld.shared.u8 	%rs142, [%r213+4224];
	cvt.u32.u16 	%r1411, %rs142;
	and.b32  	%r1412, %r1411, 255;
	shr.u32 	%r1413, %r1412, %r33;
	and.b32  	%r1414, %r1413, %r7;
	shl.b32 	%r1415, %r1414, 3;
	add.s32 	%r1416, %r1349, %r1415;
	ld.shared.u64 	%rd134, [%r1416];
	add.s64 	%rd135, %rd134, %rd10;
	xor.b16  	%rs143, %rs142, 128;
	add.s64 	%rd136, %rd2, %rd135;
	st.global.u8 	[%rd136+4224], %rs143;
	bar.warp.sync 	-1;
	ld.shared.u8 	%rs144, [%r213+4608];
	cvt.u32.u16 	%r1417, %rs144;
	and.b32  	%r1418, %r1417, 255;
	shr.u32 	%r1419, %r1418, %r33;
	and.b32  	%r1420, %r1419, %r7;
	shl.b32 	%r1421, %r1420, 3;
	add.s32 	%r1422, %r1349, %r1421;
	ld.shared.u64 	%rd137, [%r1422];
	add.s64 	%rd138, %rd137, %rd10;
	xor.b16  	%rs145, %rs144, 128;
	add.s64 	%rd139, %rd2, %rd138;
	st.global.u8 	[%rd139+4608], %rs145;
	bar.warp.sync 	-1;
	ld.shared.u8 	%rs146, [%r213+4992];
	cvt.u32.u16 	%r1423, %rs146;
	and.b32  	%r1424, %r1423, 255;
	shr.u32 	%r1425, %r1424, %r33;
	and.b32  	%r1426, %r1425, %r7;
	shl.b32 	%r1427, %r1426, 3;
	add.s32 	%r1428, %r1349, %r1427;
	ld.shared.u64 	%rd140, [%r1428];
	add.s64 	%rd141, %rd140, %rd10;
	xor.b16  	%rs147, %rs146, 128;
	add.s64 	%rd142, %rd2, %rd141;
	st.global.u8 	[%rd142+4992], %rs147;
	bar.warp.sync 	-1;
	ld.shared.u8 	%rs148, [%r213+5376];
	cvt.u32.u16 	%r1429, %rs148;
	and.b32  	%r1430, %r1429, 255;
	shr.u32 	%r1431, %r1430, %r33;
	and.b32  	%r1432, %r1431, %r7;
	shl.b32 	%r1433, %r1432, 3;
	add.s32 	%r1434, %r1349, %r1433;
	ld.shared.u64 	%rd143, [%r1434];
	add.s64 	%rd144, %rd143, %rd10;
	xor.b16  	%rs149, %rs148, 128;
	add.s64 	%rd145, %rd2, %rd144;
	st.global.u8 	[%rd145+5376], %rs149;
	bar.warp.sync 	-1;
	bra.uni 	$L__BB6_236;
$L__BB6_205:
	ld.param.u32 	%r1809, [_ZN3cub18CUB_300001_SM_10006detail10radix_sort29DeviceRadixSortOnesweepKernelINS1_5radix10policy_hubIciyE10Policy1000ELNS0_9SortOrderE0EciyiiNS1_21identity_decomposer_tEEEvPT5_SB_PT3_PKSC_PT1_PKSG_PT2_PKSK_T4_iiT6__param_8];
	mad.lo.s32 	%r214, %r3, -5760, %r1809;
	setp.ge.s32 	%p140, %r1, %r214;
	@%p140 bra 	$L__BB6_207;
	ld.shared.u8 	%rs150, [%r213];
	cvt.u32.u16 	%r1435, %rs150;
	and.b32  	%r1436, %r1435, 255;
	shr.u32 	%r1437, %r1436, %r33;
	and.b32  	%r1438, %r1437, %r7;
	shl.b32 	%r1439, %r1438, 3;
	add.s32 	%r1441, %r603, %r1439;
	ld.shared.u64 	%rd146, [%r1441+23040];
	xor.b16  	%rs151, %rs150, 128;
	add.s64 	%rd147, %rd146, %rd10;
	add.s64 	%rd148, %rd2, %rd147;
	st.global.u8 	[%rd148], %rs151;
$L__BB6_207:
	bar.warp.sync 	-1;
	add.s32 	%r1442, %r1, 384;
	setp.ge.s32 	%p141, %r1442, %r214;
	@%p141 bra 	$L__BB6_209;
	ld.shared.u8 	%rs152, [%r213+384];
	cvt.u32.u16 	%r1443, %rs152;
	and.b32  	%r1444, %r1443, 255;
	shr.u32 	%r1445, %r1444, %r33;
	and.b32  	%r1446, %r1445, %r7;
	shl.b32 	%r1447, %r1446, 3;
	add.s32 	%r1449, %r603, %r1447;
	ld.shared.u64 	%rd149, [%r1449+23040];
	xor.b16  	%rs153, %rs152, 128;
	add.s64 	%rd150, %rd149, %rd10;
	add.s64 	%rd151, %rd2, %rd150;
	st.global.u8 	[%rd151+384], %rs153;
$L__BB6_209:
	bar.warp.sync 	-1;
	add.s32 	%r1450, %r1, 768;
	setp.ge.s32 	%p142, %r1450, %r214;
	@%p142 bra 	$L__BB6_211;
	ld.shared.u8 	%rs154, [%r213+768];
	cvt.u32.u16 	%r1451, %rs154;
	and.b32  	%r1452, %r1451, 255;
	shr.u32 	%r1453, %r1452, %r33;
	and.b32  	%r1454, %r1453, %r7;
	shl.b32 	%r1455, %r1454, 3;
	add.s32 	%r1457, %r603, %r1455;
	ld.shared.u64 	%rd152, [%r1457+23040];
	xor.b16  	%rs155, %rs154, 128;
	add.s64 	%rd153, %rd152, %rd10;
	add.s64 	%rd154, %rd2, %rd153;
	st.global.u8 	[%rd154+768], %rs155;
$L__BB6_211:
	bar.warp.sync 	-1;
	add.s32 	%r1458, %r1, 1152;
	setp.ge.s32 	%p143, %r1458, %r214;
	@%p143 bra 	$L__BB6_213;
	ld.shared.u8 	%rs156, [%r213+1152];
	cvt.u32.u16 	%r1459, %rs156;
	and.b32  	%r1460, %r1459, 255;
	shr.u32 	%r1461, %r1460, %r33;
	and.b32  	%r1462, %r1461, %r7;
	shl.b32 	%r1463, %r1462, 3;
	add.s32 	%r1465, %r603, %r1463;
	ld.shared.u64 	%rd155, [%r1465+23040];
	xor.b16  	%rs157, %rs156, 128;
	add.s64 	%rd156, %rd155, %rd10;
	add.s64 	%rd157, %rd2, %rd156;
	st.global.u8 	[%rd157+1152], %rs157;
$L__BB6_213:
	bar.warp.sync 	-1;
	add.s32 	%r1466, %r1, 1536;
	setp.ge.s32 	%p144, %r1466, %r214;
	@%p144 bra 	$L__BB6_215;
	ld.shared.u8 	%rs158, [%r213+1536];
	cvt.u32.u16 	%r1467, %rs158;
	and.b32  	%r1468, %r1467, 255;
	shr.u32 	%r1469, %r1468, %r33;
	and.b32  	%r1470, %r1469, %r7;
	shl.b32 	%r1471, %r1470, 3;
	add.s32 	%r1473, %r603, %r1471;
	ld.shared.u64 	%rd158, [%r1473+23040];
	xor.b16  	%rs159, %rs158, 128;
	add.s64 	%rd159, %rd158, %rd10;
	add.s64 	%rd160, %rd2, %rd159;
	st.global.u8 	[%rd160+1536], %rs159;
$L__BB6_215:
	bar.warp.sync 	-1;
	add.s32 	%r1474, %r1, 1920;
	setp.ge.s32 	%p145, %r1474, %r214;
	@%p145 bra 	$L__BB6_217;
	ld.shared.u8 	%rs160, [%r213+1920];
	cvt.u32.u16 	%r1475, %rs160;
	and.b32  	%r1476, %r1475, 255;
	shr.u32 	%r1477, %r1476, %r33;
	and.b32  	%r1478, %r1477, %r7;
	shl.b32 	%r1479, %r1478, 3;
	add.s32 	%r1481, %r603, %r1479;
	ld.shared.u64 	%rd161, [%r1481+23040];
	xor.b16  	%rs161, %rs160, 128;
	add.s64 	%rd162, %rd161, %rd10;
	add.s64 	%rd163, %rd2, %rd162;
	st.global.u8 	[%rd163+1920], %rs161;
$L__BB6_217:
	bar.warp.sync 	-1;
	add.s32 	%r1482, %r1, 2304;
	setp.ge.s32 	%p146, %r1482, %r214;
	@%p146 bra 	$L__BB6_219;
	ld.shared.u8 	%rs162, [%r213+2304];
	cvt.u32.u16 	%r1483, %rs162;
	and.b32  	%r1484, %r1483, 255;
	shr.u32 	%r1485, %r1484, %r33;
	and.b32  	%r1486, %r1485, %r7;
	shl.b32 	%r1487, %r1486, 3;
	add.s32 	%r1489, %r603, %r1487;
	ld.shared.u64 	%rd164, [%r1489+23040];
	xor.b16  	%rs163, %rs162, 128;
	add.s64 	%rd165, %rd164, %rd10;
	add.s64 	%rd166, %rd2, %rd165;
	st.global.u8 	[%rd166+2304], %rs163;
$L__BB6_219:
	bar.warp.sync 	-1;
	add.s32 	%r1490, %r1, 2688;
	setp.ge.s32 	%p147, %r1490, %r214;
	@%p147 bra 	$L__BB6_221;
	ld.shared.u8 	%rs164, [%r213+2688];
	cvt.u32.u16 	%r1491, %rs164;
	and.b32  	%r1492, %r1491, 255;
	shr.u32 	%r1493, %r1492, %r33;
	and.b32  	%r1494, %r1493, %r7;
	shl.b32 	%r1495, %r1494, 3;
	add.s32 	%r1497, %r603, %r1495;
	ld.shared.u64 	%rd167, [%r1497+23040];
	xor.b16  	%rs165, %rs164, 128;
	add.s64 	%rd168, %rd167, %rd10;
	add.s64 	%rd169, %rd2, %rd168;
	st.global.u8 	[%rd169+2688], %rs165;
$L__BB6_221:
	bar.warp.sync 	-1;
	or.b32  	%r1498, %r1, 3072;
	setp.ge.s32 	%p148, %r1498, %r214;
	@%p148 bra 	$L__BB6_223;
	ld.shared.u8 	%rs166, [%r213+3072];
	cvt.u32.u16 	%r1499, %rs166;
	and.b32  	%r1500, %r1499, 255;
	shr.u32 	%r1501, %r1500, %r33;
	and.b32  	%r1502, %r1501, %r7;
	shl.b32 	%r1503, %r1502, 3;
	add.s32 	%r1505, %r603, %r1503;
	ld.shared.u64 	%rd170, [%r1505+23040];
	xor.b16  	%rs167, %rs166, 128;
	add.s64 	%rd171, %rd170, %rd10;
	add.s64 	%rd172, %rd2, %rd171;
	st.global.u8 	[%rd172+3072], %rs167;
$L__BB6_223:
	bar.warp.sync 	-1;
	add.s32 	%r1506, %r1, 3456;
	setp.ge.s32 	%p149, %r1506, %r214;
	@%p149 bra 	$L__BB6_225;
	ld.shared.u8 	%rs168, [%r213+3456];
	cvt.u32.u16 	%r1507, %rs168;
	and.b32  	%r1508, %r1507, 255;
	shr.u32 	%r1509, %r1508, %r33;
	and.b32  	%r1510, %r1509, %r7;
	shl.b32 	%r1511, %r1510, 3;
	add.s32 	%r1513, %r603, %r1511;
	ld.shared.u64 	%rd173, [%r1513+23040];
	xor.b16  	%rs169, %rs168, 128;
	add.s64 	%rd174, %rd173, %rd10;
	add.s64 	%rd175, %rd2, %rd174;
	st.global.u8 	[%rd175+3456], %rs169;
$L__BB6_225:
	bar.warp.sync 	-1;
	add.s32 	%r1514, %r1, 3840;
	setp.ge.s32 	%p150, %r1514, %r214;
	@%p150 bra 	$L__BB6_227;
	ld.shared.u8 	%rs170, [%r213+3840];
	cvt.u32.u16 	%r1515, %rs170;
	and.b32  	%r1516, %r1515, 255;
	shr.u32 	%r1517, %r1516, %r33;
	and.b32  	%r1518, %r1517, %r7;
	shl.b32 	%r1519, %r1518, 3;
	add.s32 	%r1521, %r603, %r1519;
	ld.shared.u64 	%rd176, [%r1521+23040];
	xor.b16  	%rs171, %rs170, 128;
	add.s64 	%rd177, %rd176, %rd10;
	add.s64 	%rd178, %rd2, %rd177;
	st.global.u8 	[%rd178+3840], %rs171;
$L__BB6_227:
	bar.warp.sync 	-1;
	add.s32 	%r1522, %r1, 4224;
	setp.ge.s32 	%p151, %r1522, %r214;
	@%p151 bra 	$L__BB6_229;
	ld.shared.u8 	%rs172, [%r213+4224];
	cvt.u32.u16 	%r1523, %rs172;
	and.b32  	%r1524, %r1523, 255;
	shr.u32 	%r1525, %r1524, %r33;
	and.b32  	%r1526, %r1525, %r7;
	shl.b32 	%r1527, %r1526, 3;
	add.s32 	%r1529, %r603, %r1527;
	ld.shared.u64 	%rd179, [%r1529+23040];
	xor.b16  	%rs173, %rs172, 128;
	add.s64 	%rd180, %rd179, %rd10;
	add.s64 	%rd181, %rd2, %rd180;
	st.global.u8 	[%rd181+4224], %rs173;
$L__BB6_229:
	bar.warp.sync 	-1;
	add.s32 	%r1530, %r1, 4608;
	setp.ge.s32 	%p152, %r1530, %r214;
	@%p152 bra 	$L__BB6_231;
	ld.shared.u8 	%rs174, [%r213+4608];
	cvt.u32.u16 	%r1531, %rs174;
	and.b32  	%r1532, %r1531, 255;
	shr.u32 	%r1533, %r1532, %r33;
	and.b32  	%r1534, %r1533, %r7;
	shl.b32 	%r1535, %r1534, 3;
	add.s32 	%r1537, %r603, %r1535;
	ld.shared.u64 	%rd182, [%r1537+23040];
	xor.b16  	%rs175, %rs174, 128;
	add.s64 	%rd183, %rd182, %rd10;
	add.s64 	%rd184, %rd2, %rd183;
	st.global.u8 	[%rd184+4608], %rs175;
$L__BB6_231:
	bar.warp.sync 	-1;
	add.s32 	%r1538, %r1, 4992;
	setp.ge.s32 	%p153, %r1538, %r214;
	@%p153 bra 	$L__BB6_233;
	ld.shared.u8 	%rs176, [%r213+4992];
	cvt.u32.u16 	%r1539, %rs176;
	and.b32  	%r1540, %r1539, 255;
	shr.u32 	%r1541, %r1540, %r33;
	and.b32  	%r1542, %r1541, %r7;
	shl.b32 	%r1543, %r1542, 3;
	add.s32 	%r1545, %r603, %r1543;
	ld.shared.u64 	%rd185, [%r1545+23040];
	xor.b16  	%rs177, %rs176, 128;
	add.s64 	%rd186, %rd185, %rd10;
	add.s64 	%rd187, %rd2, %rd186;
	st.global.u8 	[%rd187+4992], %rs177;
$L__BB6_233:
	bar.warp.sync 	-1;
	add.s32 	%r1546, %r1, 5376;
	setp.ge.s32 	%p154, %r1546, %r214;
	@%p154 bra 	$L__BB6_235;
	ld.shared.u8 	%rs178, [%r213+5376];
	cvt.u32.u16 	%r1547, %rs178;
	and.b32  	%r1548, %r1547, 255;
	shr.u32 	%r1549, %r1548, %r33;
	and.b32  	%r1550, %r1549, %r7;
	shl.b32 	%r1551, %r1550, 3;
	add.s32 	%r1553, %r603, %r1551;
	ld.shared.u64 	%rd188, [%r1553+23040];
	xor.b16  	%rs179, %rs178, 128;
	add.s64 	%rd189, %rd188, %rd10;
	add.s64 	%rd190, %rd2, %rd189;
	st.global.u8 	[%rd190+5376], %rs179;
$L__BB6_235:
	bar.warp.sync 	-1;
$L__BB6_236:
	ld.param.u32 	%r1810, [_ZN3cub18CUB_300001_SM_10006detail10radix_sort29DeviceRadixSortOnesweepKernelINS1_5radix10policy_hubIciyE10Policy1000ELNS0_9SortOrderE0EciyiiNS1_21identity_decomposer_tEEEvPT5_SB_PT3_PKSC_PT1_PKSG_PT2_PKSK_T4_iiT6__param_8];
	setp.gt.s32 	%p155, %r212, %r1810;
	ld.shared.u8 	%r1554, [%r213];
	shr.u32 	%r1555, %r1554, %r33;
	and.b32  	%r215, %r1555, %r7;
	ld.shared.u8 	%r1556, [%r213+384];
	shr.u32 	%r1557, %r1556, %r33;
	and.b32  	%r216, %r1557, %r7;
	ld.shared.u8 	%r1558, [%r213+768];
	shr.u32 	%r1559, %r1558, %r33;
	and.b32  	%r217, %r1559, %r7;
	ld.shared.u8 	%r1560, [%r213+1152];
	shr.u32 	%r1561, %r1560, %r33;
	and.b32  	%r218, %r1561, %r7;
	ld.shared.u8 	%r1562, [%r213+1536];
	shr.u32 	%r1563, %r1562, %r33;
	and.b32  	%r219, %r1563, %r7;
	ld.shared.u8 	%r1564, [%r213+1920];
	shr.u32 	%r1565, %r1564, %r33;
	and.b32  	%r220, %r1565, %r7;
	ld.shared.u8 	%r1566, [%r213+2304];
	shr.u32 	%r1567, %r1566, %r33;
	and.b32  	%r221, %r1567, %r7;
	ld.shared.u8 	%r1568, [%r213+2688];
	shr.u32 	%r1569, %r1568, %r33;
	and.b32  	%r222, %r1569, %r7;
	ld.shared.u8 	%r1570, [%r213+3072];
	shr.u32 	%r1571, %r1570, %r33;
	and.b32  	%r223, %r1571, %r7;
	ld.shared.u8 	%r1572, [%r213+3456];
	shr.u32 	%r1573, %r1572, %r33;
	and.b32  	%r224, %r1573, %r7;
	ld.shared.u8 	%r1574, [%r213+3840];
	shr.u32 	%r1575, %r1574, %r33;
	and.b32  	%r225, %r1575, %r7;
	ld.shared.u8 	%r1576, [%r213+4224];
	shr.u32 	%r1577, %r1576, %r33;
	and.b32  	%r226, %r1577, %r7;
	ld.shared.u8 	%r1578, [%r213+4608];
	shr.u32 	%r1579, %r1578, %r33;
	and.b32  	%r227, %r1579, %r7;
	ld.shared.u8 	%r1580, [%r213+4992];
	shr.u32 	%r1581, %r1580, %r33;
	and.b32  	%r228, %r1581, %r7;
	ld.shared.u8 	%r1582, [%r213+5376];
	shr.u32 	%r1583, %r1582, %r33;
	and.b32  	%r229, %r1583, %r7;
	@%p155 bra 	$L__BB6_238;
	ld.global.u32 	%r1890, [%rd9];
	ld.global.u32 	%r1891, [%rd9+128];
	ld.global.u32 	%r1892, [%rd9+256];
	ld.global.u32 	%r1893, [%rd9+384];
	ld.global.u32 	%r1894, [%rd9+512];
	ld.global.u32 	%r1895, [%rd9+640];
	ld.global.u32 	%r1896, [%rd9+768];
	ld.global.u32 	%r1897, [%rd9+896];
	ld.global.u32 	%r1898, [%rd9+1024];
	ld.global.u32 	%r1899, [%rd9+1152];
	ld.global.u32 	%r1900, [%rd9+1280];
	ld.global.u32 	%r1901, [%rd9+1408];
	ld.global.u32 	%r1902, [%rd9+1536];
	ld.global.u32 	%r1903, [%rd9+1664];
	ld.global.u32 	%r1904, [%rd9+1792];
	bra.uni 	$L__BB6_268;
$L__BB6_238:
	ld.param.u32 	%r1811, [_ZN3cub18CUB_300001_SM_10006detail10radix_sort29DeviceRadixSortOnesweepKernelINS1_5radix10policy_hubIciyE10Policy1000ELNS0_9SortOrderE0EciyiiNS1_21identity_decomposer_tEEEvPT5_SB_PT3_PKSC_PT1_PKSG_PT2_PKSK_T4_iiT6__param_8];
	cvt.u32.u64 	%r1585, %rd8;
	mul.lo.s32 	%r1586, %r3, 5760;
	sub.s32 	%r245, %r1811, %r1586;
	setp.ge.s32 	%p156, %r1585, %r245;
	@%p156 bra 	$L__BB6_240;
	ld.global.u32 	%r1890, [%rd9];
$L__BB6_240:
	add.s32 	%r1589, %r1585, 32;
	setp.ge.s32 	%p157, %r1589, %r245;
	@%p157 bra 	$L__BB6_242;
	ld.global.u32 	%r1891, [%rd9+128];
$L__BB6_242:
	add.s32 	%r1592, %r1585, 64;
	setp.ge.s32 	%p158, %r1592, %r245;
	@%p158 bra 	$L__BB6_244;
	ld.global.u32 	%r1892, [%rd9+256];
$L__BB6_244:
	add.s32 	%r1595, %r1585, 96;
	setp.ge.s32 	%p159, %r1595, %r245;
	@%p159 bra 	$L__BB6_246;
	ld.global.u32 	%r1893, [%rd9+384];
$L__BB6_246:
	add.s32 	%r1598, %r1585, 128;
	setp.ge.s32 	%p160, %r1598, %r245;
	@%p160 bra 	$L__BB6_248;
	ld.global.u32 	%r1894, [%rd9+512];
$L__BB6_248:
	add.s32 	%r1601, %r1585, 160;
	setp.ge.s32 	%p161, %r1601, %r245;
	@%p161 bra 	$L__BB6_250;
	ld.global.u32 	%r1895, [%rd9+640];
$L__BB6_250:
	add.s32 	%r1604, %r1585, 192;
	setp.ge.s32 	%p162, %r1604, %r245;
	@%p162 bra 	$L__BB6_252;
	ld.global.u32 	%r1896, [%rd9+768];
$L__BB6_252:
	add.s32 	%r1607, %r1585, 224;
	setp.ge.s32 	%p163, %r1607, %r245;
	@%p163 bra 	$L__BB6_254;
	ld.global.u32 	%r1897, [%rd9+896];
$L__BB6_254:
	add.s32 	%r1610, %r1585, 256;
	setp.ge.s32 	%p164, %r1610, %r245;
	@%p164 bra 	$L__BB6_256;
	ld.global.u32 	%r1898, [%rd9+1024];
$L__BB6_256:
	add.s32 	%r1613, %r1585, 288;
	setp.ge.s32 	%p165, %r1613, %r245;
	@%p165 bra 	$L__BB6_258;
	ld.global.u32 	%r1899, [%rd9+1152];
$L__BB6_258:
	add.s32 	%r1616, %r1585, 320;
	setp.ge.s32 	%p166, %r1616, %r245;
	@%p166 bra 	$L__BB6_260;
	ld.global.u32 	%r1900, [%rd9+1280];
$L__BB6_260:
	add.s32 	%r1619, %r1585, 352;
	setp.ge.s32 	%p167, %r1619, %r245;
	@%p167 bra 	$L__BB6_262;
	ld.global.u32 	%r1901, [%rd9+1408];
$L__BB6_262:
	add.s32 	%r1622, %r1585, 384;
	setp.ge.s32 	%p168, %r1622, %r245;
	@%p168 bra 	$L__BB6_264;
	ld.global.u32 	%r1902, [%rd9+1536];
$L__BB6_264:
	cvt.u32.u64 	%r1624, %rd8;
	add.s32 	%r1625, %r1624, 416;
	setp.ge.s32 	%p169, %r1625, %r245;
	@%p169 bra 	$L__BB6_266;
	ld.global.u32 	%r1903, [%rd9+1664];
$L__BB6_266:
	cvt.u32.u64 	%r1627, %rd8;
	add.s32 	%r1628, %r1627, 448;
	setp.ge.s32 	%p170, %r1628, %r245;
	@%p170 bra 	$L__BB6_268;
	ld.global.u32 	%r1904, [%rd9+1792];
$L__BB6_268:
	ld.param.u32 	%r1812, [_ZN3cub18CUB_300001_SM_10006detail10radix_sort29DeviceRadixSortOnesweepKernelINS1_5radix10policy_hubIciyE10Policy1000ELNS0_9SortOrderE0EciyiiNS1_21identity_decomposer_tEEEvPT5_SB_PT3_PKSC_PT1_PKSG_PT2_PKSK_T4_iiT6__param_8];
	cvt.u64.u32 	%rd24, %r1;
	setp.gt.s32 	%p171, %r212, %r1812;
	bar.sync 	0;
	mov.u32 	%r1630, _ZZN3cub18CUB_300001_SM_10006detail10radix_sort29DeviceRadixSortOnesweepKernelINS1_5radix10policy_hubIciyE10Policy1000ELNS0_9SortOrderE0EciyiiNS1_21identity_decomposer_tEEEvPT5_SB_PT3_PKSC_PT1_PKSG_PT2_PKSK_T4_iiT6_E1s;
	add.s32 	%r1631, %r1630, %r118;
	mad.lo.s32 	%r1632, %r118, 3, %r1631;
	st.shared.u32 	[%r1632+-4], %r1890;
	add.s32 	%r1633, %r1630, %r124;
	mad.lo.s32 	%r1634, %r124, 3, %r1633;
	st.shared.u32 	[%r1634+-4], %r1891;
	add.s32 	%r1635, %r1630, %r130;
	mad.lo.s32 	%r1636, %r130, 3, %r1635;
	st.shared.u32 	[%r1636+-4], %r1892;
	add.s32 	%r1637, %r1630, %r136;
	mad.lo.s32 	%r1638, %r136, 3, %r1637;
	st.shared.u32 	[%r1638+-4], %r1893;
	add.s32 	%r1639, %r1630, %r142;
	mad.lo.s32 	%r1640, %r142, 3, %r1639;
	st.shared.u32 	[%r1640+-4], %r1894;
	add.s32 	%r1641, %r1630, %r148;
	mad.lo.s32 	%r1642, %r148, 3, %r1641;
	st.shared.u32 	[%r1642+-4], %r1895;
	add.s32 	%r1643, %r1630, %r154;
	mad.lo.s32 	%r1644, %r154, 3, %r1643;
	st.shared.u32 	[%r1644+-4], %r1896;
	add.s32 	%r1645, %r1630, %r160;
	mad.lo.s32 	%r1646, %r160, 3, %r1645;
	st.shared.u32 	[%r1646+-4], %r1897;
	add.s32 	%r1647, %r1630, %r166;
	mad.lo.s32 	%r1648, %r166, 3, %r1647;
	st.shared.u32 	[%r1648+-4], %r1898;
	add.s32 	%r1649, %r1630, %r172;
	mad.lo.s32 	%r1650, %r172, 3, %r1649;
	st.shared.u32 	[%r1650+-4], %r1899;
	add.s32 	%r1651, %r1630, %r178;
	mad.lo.s32 	%r1652, %r178, 3, %r1651;
	st.shared.u32 	[%r1652+-4], %r1900;
	add.s32 	%r1653, %r1630, %r184;
	mad.lo.s32 	%r1654, %r184, 3, %r1653;
	st.shared.u32 	[%r1654+-4], %r1901;
	add.s32 	%r1655, %r1630, %r190;
	mad.lo.s32 	%r1656, %r190, 3, %r1655;
	st.shared.u32 	[%r1656+-4], %r1902;
	add.s32 	%r1657, %r1630, %r196;
	mad.lo.s32 	%r1658, %r196, 3, %r1657;
	st.shared.u32 	[%r1658+-4], %r1903;
	add.s32 	%r1659, %r1630, %r202;
	mad.lo.s32 	%r1660, %r202, 3, %r1659;
	st.shared.u32 	[%r1660+-4], %r1904;
	bar.sync 	0;
	@%p171 bra 	$L__BB6_270;
	mad.lo.s32 	%r1661, %r1, 3, %r213;
	ld.shared.u32 	%r1662, [%r1661];
	shl.b32 	%r1663, %r215, 3;
	add.s32 	%r1665, %r1630, 23040;
	add.s32 	%r1666, %r1665, %r1663;
	ld.shared.u64 	%rd191, [%r1666];
	add.s64 	%rd192, %rd191, %rd24;
	shl.b64 	%rd193, %rd192, 2;
	add.s64 	%rd194, %rd1, %rd193;
	st.global.u32 	[%rd194], %r1662;
	bar.warp.sync 	-1;
	ld.shared.u32 	%r1667, [%r1661+1536];
	shl.b32 	%r1668, %r216, 3;
	add.s32 	%r1669, %r1665, %r1668;
	ld.shared.u64 	%rd195, [%r1669];
	add.s64 	%rd196, %rd195, %rd24;
	shl.b64 	%rd197, %rd196, 2;
	add.s64 	%rd198, %rd1, %rd197;
	st.global.u32 	[%rd198+1536], %r1667;
	bar.warp.sync 	-1;
	ld.shared.u32 	%r1670, [%r1661+3072];
	shl.b32 	%r1671, %r217, 3;
	add.s32 	%r1672, %r1665, %r1671;
	ld.shared.u64 	%rd199, [%r1672];
	add.s64 	%rd200, %rd199, %rd24;
	shl.b64 	%rd201, %rd200, 2;
	add.s64 	%rd202, %rd1, %rd201;
	st.global.u32 	[%rd202+3072], %r1670;
	bar.warp.sync 	-1;
	ld.shared.u32 	%r1673, [%r1661+4608];
	shl.b32 	%r1674, %r218, 3;
	add.s32 	%r1675, %r1665, %r1674;
	ld.shared.u64 	%rd203, [%r1675];
	add.s64 	%rd204, %rd203, %rd24;
	shl.b64 	%rd205, %rd204, 2;
	add.s64 	%rd206, %rd1, %rd205;
	st.global.u32 	[%rd206+4608], %r1673;
	bar.warp.sync 	-1;
	ld.shared.u32 	%r1676, [%r1661+6144];
	shl.b32 	%r1677, %r219, 3;
	add.s32 	%r1678, %r1665, %r1677;
	ld.shared.u64 	%rd207, [%r1678];
	add.s64 	%rd208, %rd207, %rd24;
	shl.b64 	%rd209, %rd208, 2;
	add.s64 	%rd210, %rd1, %rd209;
	st.global.u32 	[%rd210+6144], %r1676;
	bar.warp.sync 	-1;
	ld.shared.u32 	%r1679, [%r1661+7680];
	shl.b32 	%r1680, %r220, 3;
	add.s32 	%r1681, %r1665, %r1680;
	ld.shared.u64 	%rd211, [%r1681];
	add.s64 	%rd212, %rd211, %rd24;
	shl.b64 	%rd213, %rd212, 2;
	add.s64 	%rd214, %rd1, %rd213;
	st.global.u32 	[%rd214+7680], %r1679;
	bar.warp.sync 	-1;
	ld.shared.u32 	%r1682, [%r1661+9216];
	shl.b32 	%r1683, %r221, 3;
	add.s32 	%r1684, %r1665, %r1683;
	ld.shared.u64 	%rd215, [%r1684];
	add.s64 	%rd216, %rd215, %rd24;
	shl.b64 	%rd217, %rd216, 2;
	add.s64 	%rd218, %rd1, %rd217;
	st.global.u32 	[%rd218+9216], %r1682;
	bar.warp.sync 	-1;
	ld.shared.u32 	%r1685, [%r1661+10752];
	shl.b32 	%r1686, %r222, 3;
	add.s32 	%r1687, %r1665, %r1686;
	ld.shared.u64 	%rd219, [%r1687];
	add.s64 	%rd220, %rd219, %rd24;
	shl.b64 	%rd221, %rd220, 2;
	add.s64 	%rd222, %rd1, %rd221;
	st.global.u32 	[%rd222+10752], %r1685;
	bar.warp.sync 	-1;
	ld.shared.u32 	%r1688, [%r1661+12288];
	shl.b32 	%r1689, %r223, 3;
	add.s32 	%r1690, %r1665, %r1689;
	ld.shared.u64 	%rd223, [%r1690];
	add.s64 	%rd224, %rd223, %rd24;
	shl.b64 	%rd225, %rd224, 2;
	add.s64 	%rd226, %rd1, %rd225;
	st.global.u32 	[%rd226+12288], %r1688;
	bar.warp.sync 	-1;
	ld.shared.u32 	%r1691, [%r1661+13824];
	shl.b32 	%r1692, %r224, 3;
	add.s32 	%r1693, %r1665, %r1692;
	ld.shared.u64 	%rd227, [%r1693];
	add.s64 	%rd228, %rd227, %rd24;
	shl.b64 	%rd229, %rd228, 2;
	add.s64 	%rd230, %rd1, %rd229;
	st.global.u32 	[%rd230+13824], %r1691;
	bar.warp.sync 	-1;
	ld.shared.u32 	%r1694, [%r1661+15360];
	shl.b32 	%r1695, %r225, 3;
	add.s32 	%r1696, %r1665, %r1695;
	ld.shared.u64 	%rd231, [%r1696];
	add.s64 	%rd232, %rd231, %rd24;
	shl.b64 	%rd233, %rd232, 2;
	add.s64 	%rd234, %rd1, %rd233;
	st.global.u32 	[%rd234+15360], %r1694;
	bar.warp.sync 	-1;
	ld.shared.u32 	%r1697, [%r1661+16896];
	shl.b32 	%r1698, %r226, 3;
	add.s32 	%r1699, %r1665, %r1698;
	ld.shared.u64 	%rd235, [%r1699];
	add.s64 	%rd236, %rd235, %rd24;
	shl.b64 	%rd237, %rd236, 2;
	add.s64 	%rd238, %rd1, %rd237;
	st.global.u32 	[%rd238+16896], %r1697;
	bar.warp.sync 	-1;
	ld.shared.u32 	%r1700, [%r1661+18432];
	shl.b32 	%r1701, %r227, 3;
	add.s32 	%r1702, %r1665, %r1701;
	ld.shared.u64 	%rd239, [%r1702];
	add.s64 	%rd240, %rd239, %rd24;
	shl.b64 	%rd241, %rd240, 2;
	add.s64 	%rd242, %rd1, %rd241;
	st.global.u32 	[%rd242+18432], %r1700;
	bar.warp.sync 	-1;
	ld.shared.u32 	%r1703, [%r1661+19968];
	shl.b32 	%r1704, %r228, 3;
	add.s32 	%r1705, %r1665, %r1704;
	ld.shared.u64 	%rd243, [%r1705];
	add.s64 	%rd244, %rd243, %rd24;
	shl.b64 	%rd245, %rd244, 2;
	add.s64 	%rd246, %rd1, %rd245;
	st.global.u32 	[%rd246+19968], %r1703;
	bar.warp.sync 	-1;
	ld.shared.u32 	%r1706, [%r1661+21504];
	shl.b32 	%r1707, %r229, 3;
	add.s32 	%r1708, %r1665, %r1707;
	ld.shared.u64 	%rd247, [%r1708];
	add.s64 	%rd248, %rd247, %rd24;
	shl.b64 	%rd249, %rd248, 2;
	add.s64 	%rd250, %rd1, %rd249;
	st.global.u32 	[%rd250+21504], %r1706;
	bar.warp.sync 	-1;
	bra.uni 	$L__BB6_301;
$L__BB6_270:
	ld.param.u32 	%r1813, [_ZN3cub18CUB_300001_SM_10006detail10radix_sort29DeviceRadixSortOnesweepKernelINS1_5radix10policy_hubIciyE10Policy1000ELNS0_9SortOrderE0EciyiiNS1_21identity_decomposer_tEEEvPT5_SB_PT3_PKSC_PT1_PKSG_PT2_PKSK_T4_iiT6__param_8];
	mad.lo.s32 	%r290, %r3, -5760, %r1813;
	shl.b32 	%r1709, %r215, 3;
	add.s32 	%r1711, %r1630, %r1709;
	ld.shared.u64 	%rd25, [%r1711+23040];
	setp.ge.s32 	%p172, %r1, %r290;
	@%p172 bra 	$L__BB6_272;
	mad.lo.s32 	%r1712, %r1, 3, %r213;
	ld.shared.u32 	%r1713, [%r1712];
	add.s64 	%rd251, %rd25, %rd24;
	shl.b64 	%rd252, %rd251, 2;
	add.s64 	%rd253, %rd1, %rd252;
	st.global.u32 	[%rd253], %r1713;
$L__BB6_272:
	bar.warp.sync 	-1;
	shl.b32 	%r1714, %r216, 3;
	add.s32 	%r1716, %r1630, %r1714;
	ld.shared.u64 	%rd26, [%r1716+23040];
	add.s32 	%r1717, %r1, 384;
	setp.ge.s32 	%p173, %r1717, %r290;
	@%p173 bra 	$L__BB6_274;
	mad.lo.s32 	%r1718, %r1, 3, %r213;
	ld.shared.u32 	%r1719, [%r1718+1536];
	add.s64 	%rd254, %rd26, %rd24;
	shl.b64 	%rd255, %rd254, 2;
	add.s64 	%rd256, %rd1, %rd255;
	st.global.u32 	[%rd256+1536], %r1719;
$L__BB6_274:
	bar.warp.sync 	-1;
	shl.b32 	%r1720, %r217, 3;
	add.s32 	%r1722, %r1630, %r1720;
	ld.shared.u64 	%rd27, [%r1722+23040];
	add.s32 	%r1723, %r1, 768;
	setp.ge.s32 	%p174, %r1723, %r290;
	@%p174 bra 	$L__BB6_276;
	mad.lo.s32 	%r1724, %r1, 3, %r213;
	ld.shared.u32 	%r1725, [%r1724+3072];
	add.s64 	%rd257, %rd27, %rd24;
	shl.b64 	%rd258, %rd257, 2;
	add.s64 	%rd259, %rd1, %rd258;
	st.global.u32 	[%rd259+3072], %r1725;
$L__BB6_276:
	bar.warp.sync 	-1;
	shl.b32 	%r1726, %r218, 3;
	add.s32 	%r1728, %r1630, %r1726;
	ld.shared.u64 	%rd28, [%r1728+23040];
	add.s32 	%r1729, %r1, 1152;
	setp.ge.s32 	%p175, %r1729, %r290;
	@%p175 bra 	$L__BB6_278;
	mad.lo.s32 	%r1730, %r1, 3, %r213;
	ld.shared.u32 	%r1731, [%r1730+4608];
	add.s64 	%rd260, %rd28, %rd24;
	shl.b64 	%rd261, %rd260, 2;
	add.s64 	%rd262, %rd1, %rd261;
	st.global.u32 	[%rd262+4608], %r1731;
$L__BB6_278:
	bar.warp.sync 	-1;
	shl.b32 	%r1732, %r219, 3;
	add.s32 	%r1734, %r1630, %r1732;
	ld.shared.u64 	%rd29, [%r1734+23040];
	add.s32 	%r1735, %r1, 1536;
	setp.ge.s32 	%p176, %r1735, %r290;
	@%p176 bra 	$L__BB6_280;
	mad.lo.s32 	%r1736, %r1, 3, %r213;
	ld.shared.u32 	%r1737, [%r1736+6144];
	add.s64 	%rd263, %rd29, %rd24;
	shl.b64 	%rd264, %rd263, 2;
	add.s64 	%rd265, %rd1, %rd264;
	st.global.u32 	[%rd265+6144], %r1737;
$L__BB6_280:
	bar.warp.sync 	-1;
	shl.b32 	%r1738, %r220, 3;
	add.s32 	%r1740, %r1630, %r1738;
	ld.shared.u64 	%rd30, [%r1740+23040];
	add.s32 	%r1741, %r1, 1920;
	setp.ge.s32 	%p177, %r1741, %r290;
	@%p177 bra 	$L__BB6_282;
	mad.lo.s32 	%r1742, %r1, 3, %r213;
	ld.shared.u32 	%r1743, [%r1742+7680];
	add.s64 	%rd266, %rd30, %rd24;
	shl.b64 	%rd267, %rd266, 2;
	add.s64 	%rd268, %rd1, %rd267;
	st.global.u32 	[%rd268+7680], %r1743;
$L__BB6_282:
	bar.warp.sync 	-1;
	shl.b32 	%r1744, %r221, 3;
	add.s32 	%r1746, %r1630, %r1744;
	ld.shared.u64 	%rd31, [%r1746+23040];
	add.s32 	%r1747, %r1, 2304;
	setp.ge.s32 	%p178, %r1747, %r290;
	@%p178 bra 	$L__BB6_284;
	mad.lo.s32 	%r1748, %r1, 3, %r213;
	ld.shared.u32 	%r1749, [%r1748+9216];
	add.s64 	%rd269, %rd31, %rd24;
	shl.b64 	%rd270, %rd269, 2;
	add.s64 	%rd271, %rd1, %rd270;
	st.global.u32 	[%rd271+9216], %r1749;
$L__BB6_284:
	bar.warp.sync 	-1;
	shl.b32 	%r1750, %r222, 3;
	add.s32 	%r1752, %r1630, %r1750;
	ld.shared.u64 	%rd32, [%r1752+23040];
	add.s32 	%r1753, %r1, 2688;
	setp.ge.s32 	%p179, %r1753, %r290;
	@%p179 bra 	$L__BB6_286;
	mad.lo.s32 	%r1754, %r1, 3, %r213;
	ld.shared.u32 	%r1755, [%r1754+10752];
	add.s64 	%rd272, %rd32, %rd24;
	shl.b64 	%rd273, %rd272, 2;
	add.s64 	%rd274, %rd1, %rd273;
	st.global.u32 	[%rd274+10752], %r1755;
$L__BB6_286:
	bar.warp.sync 	-1;
	shl.b32 	%r1756, %r223, 3;
	add.s32 	%r1758, %r1630, %r1756;
	ld.shared.u64 	%rd33, [%r1758+23040];
	or.b32  	%r1759, %r1, 3072;
	setp.ge.s32 	%p180, %r1759, %r290;
	@%p180 bra 	$L__BB6_288;
	mad.lo.s32 	%r1760, %r1, 3, %r213;
	ld.shared.u32 	%r1761, [%r1760+12288];
	add.s64 	%rd275, %rd33, %rd24;
	shl.b64 	%rd276, %rd275, 2;
	add.s64 	%rd277, %rd1, %rd276;
	st.global.u32 	[%rd277+12288], %r1761;
$L__BB6_288:
	bar.warp.sync 	-1;
	shl.b32 	%r1762, %r224, 3;
	add.s32 	%r1764, %r1630, %r1762;
	ld.shared.u64 	%rd34, [%r1764+23040];
	add.s32 	%r1765, %r1, 3456;
	setp.ge.s32 	%p181, %r1765, %r290;
	@%p181 bra 	$L__BB6_290;
	mad.lo.s32 	%r1766, %r1, 3, %r213;
	ld.shared.u32 	%r1767, [%r1766+13824];
	add.s64 	%rd278, %rd34, %rd24;
	shl.b64 	%rd279, %rd278, 2;
	add.s64 	%rd280, %rd1, %rd279;
	st.global.u32 	[%rd280+13824], %r1767;
$L__BB6_290:
	bar.warp.sync 	-1;
	shl.b32 	%r1768, %r225, 3;
	add.s32 	%r1770, %r1630, %r1768;
	ld.shared.u64 	%rd35, [%r1770+23040];
	add.s32 	%r1771, %r1, 3840;
	setp.ge.s32 	%p182, %r1771, %r290;
	@%p182 bra 	$L__BB6_292;
	mad.lo.s32 	%r1772, %r1, 3, %r213;
	ld.shared.u32 	%r1773, [%r1772+15360];
	add.s64 	%rd281, %rd35, %rd24;
	shl.b64 	%rd282, %rd281, 2;
	add.s64 	%rd283, %rd1, %rd282;
	st.global.u32 	[%rd283+15360], %r1773;
$L__BB6_292:
	bar.warp.sync 	-1;
	shl.b32 	%r1774, %r226, 3;
	add.s32 	%r1776, %r1630, %r1774;
	ld.shared.u64 	%rd36, [%r1776+23040];
	add.s32 	%r1777, %r1, 4224;
	setp.ge.s32 	%p183, %r1777, %r290;
	@%p183 bra 	$L__BB6_294;
	mad.lo.s32 	%r1778, %r1, 3, %r213;
	ld.shared.u32 	%r1779, [%r1778+16896];
	add.s64 	%rd284, %rd36, %rd24;
	shl.b64 	%rd285, %rd284, 2;
	add.s64 	%rd286, %rd1, %rd285;
	st.global.u32 	[%rd286+16896], %r1779;
$L__BB6_294:
	bar.warp.sync 	-1;
	shl.b32 	%r1780, %r227, 3;
	add.s32 	%r1782, %r1630, %r1780;
	ld.shared.u64 	%rd37, [%r1782+23040];
	add.s32 	%r1783, %r1, 4608;
	setp.ge.s32 	%p184, %r1783, %r290;
	@%p184 bra 	$L__BB6_296;
	mad.lo.s32 	%r1784, %r1, 3, %r213;
	ld.shared.u32 	%r1785, [%r1784+18432];
	add.s64 	%rd287, %rd37, %rd24;
	shl.b64 	%rd288, %rd287, 2;
	add.s64 	%rd289, %rd1, %rd288;
	st.global.u32 	[%rd289+18432], %r1785;
$L__BB6_296:
	bar.warp.sync 	-1;
	shl.b32 	%r1786, %r228, 3;
	add.s32 	%r1788, %r1630, %r1786;
	ld.shared.u64 	%rd38, [%r1788+23040];
	add.s32 	%r1789, %r1, 4992;
	setp.ge.s32 	%p185, %r1789, %r290;
	@%p185 bra 	$L__BB6_298;
	mad.lo.s32 	%r1790, %r1, 3, %r213;
	ld.shared.u32 	%r1791, [%r1790+19968];
	add.s64 	%rd290, %rd38, %rd24;
	shl.b64 	%rd291, %rd290, 2;
	add.s64 	%rd292, %rd1, %rd291;
	st.global.u32 	[%rd292+19968], %r1791;
$L__BB6_298:
	bar.warp.sync 	-1;
	shl.b32 	%r1792, %r229, 3;
	add.s32 	%r1794, %r1630, %r1792;
	ld.shared.u64 	%rd293, [%r1794+23040];
	add.s64 	%rd39, %rd293, %rd24;
	add.s32 	%r1795, %r1, 5376;
	setp.ge.s32 	%p186, %r1795, %r290;
	@%p186 bra 	$L__BB6_300;
	mad.lo.s32 	%r1796, %r1, 3, %r213;
	ld.shared.u32 	%r1797, [%r1796+21504];
	shl.b64 	%rd294, %rd39, 2;
	add.s64 	%rd295, %rd1, %rd294;
	st.global.u32 	[%rd295+21504], %r1797;
$L__BB6_300:
	bar.warp.sync 	-1;
$L__BB6_301:
	ret;

}
	// .globl	_ZN3cub18CUB_300001_SM_10006detail10radix_sort31DeviceRadixSortSingleTileKernelINS1_5radix10policy_hubIccyE10Policy1000ELNS0_9SortOrderE0EccyNS1_21identity_decomposer_tEEEvPKT1_PSA_PKT2_PSE_T3_iiT4_
.visible .entry _ZN3cub18CUB_300001_SM_10006detail10radix_sort31DeviceRadixSortSingleTileKernelINS1_5radix10policy_hubIccyE10Policy1000ELNS0_9SortOrderE0EccyNS1_21identity_decomposer_tEEEvPKT1_PSA_PKT2_PSE_T3_iiT4_(
	.param .u64 .ptr .align 1 _ZN3cub18CUB_300001_SM_10006detail10radix_sort31DeviceRadixSortSingleTileKernelINS1_5radix10policy_hubIccyE10Policy1000ELNS0_9SortOrderE0EccyNS1_21identity_decomposer_tEEEvPKT1_PSA_PKT2_PSE_T3_iiT4__param_0,
	.param .u64 .ptr .align 1 _ZN3cub18CUB_300001_SM_10006detail10radix_sort31DeviceRadixSortSingleTileKernelINS1_5radix10policy_hubIccyE10Policy1000ELNS0_9SortOrderE0EccyNS1_21identity_decomposer_tEEEvPKT1_PSA_PKT2_PSE_T3_iiT4__param_1,
	.param .u64 .ptr .align 1 _ZN3cub18CUB_300001_SM_10006detail10radix_sort31DeviceRadixSortSingleTileKernelINS1_5radix10policy_hubIccyE10Policy1000ELNS0_9SortOrderE0EccyNS1_21identity_decomposer_tEEEvPKT1_PSA_PKT2_PSE_T3_iiT4__param_2,
	.param .u64 .ptr .align 1 _ZN3cub18CUB_300001_SM_10006detail10radix_sort31DeviceRadixSortSingleTileKernelINS1_5radix10policy_hubIccyE10Policy1000ELNS0_9SortOrderE0EccyNS1_21identity_decomposer_tEEEvPKT1_PSA_PKT2_PSE_T3_iiT4__param_3,
	.param .u64 _ZN3cub18CUB_300001_SM_10006detail10radix_sort31DeviceRadixSortSingleTileKernelINS1_5radix10policy_hubIccyE10Policy1000ELNS0_9SortOrderE0EccyNS1_21identity_decomposer_tEEEvPKT1_PSA_PKT2_PSE_T3_iiT4__param_4,
	.param .u32 _ZN3cub18CUB_300001_SM_10006detail10radix_sort31DeviceRadixSortSingleTileKernelINS1_5radix10policy_hubIccyE10Policy1000ELNS0_9SortOrderE0EccyNS1_21identity_decomposer_tEEEvPKT1_PSA_PKT2_PSE_T3_iiT4__param_5,
	.param .u32 _ZN3cub18CUB_300001_SM_10006detail10radix_sort31DeviceRadixSortSingleTileKernelINS1_5radix10policy_hubIccyE10Policy1000ELNS0_9SortOrderE0EccyNS1_21identity_decomposer_tEEEvPKT1_PSA_PKT2_PSE_T3_iiT4__param_6,
	.param .align 1 .b8 _ZN3cub18CUB_300001_SM_10006detail10radix_sort31DeviceRadixSortSingleTileKernelINS1_5radix10policy_hubIccyE10Policy1000ELNS0_9SortOrderE0EccyNS1_21identity_decomposer_tEEEvPKT1_PSA_PKT2_PSE_T3_iiT4__param_7[1]
)
.maxntid 256
.minnctapersm 1
{
	.reg .pred 	%p<73>;
	.reg .b16 	%rs<381>;
	.reg .b32 	%r<491>;
	.reg .b64 	%rd<36>;
	// demoted variable
	.shared .align 16 .b8 _ZZN3cub18CUB_300001_SM_10006detail10radix_sort31DeviceRadixSortSingleTileKernelINS1_5radix10policy_hubIccyE10Policy1000ELNS0_9SortOrderE0EccyNS1_21identity_decomposer_tEEEvPKT1_PSA_PKT2_PSE_T3_iiT4_E12temp_storage[17472];
	ld.param.u64 	%rd10, [_ZN3cub18CUB_300001_SM_10006detail10radix_sort31DeviceRadixSortSingleTileKernelINS1_5radix10policy_hubIccyE10Policy1000ELNS0_9SortOrderE0EccyNS1_21identity_decomposer_tEEEvPKT1_PSA_PKT2_PSE_T3_iiT4__param_0];
	ld.param.u64 	%rd6, [_ZN3cub18CUB_300001_SM_10006detail10radix_sort31DeviceRadixSortSingleTileKernelINS1_5radix10policy_hubIccyE10Policy1000ELNS0_9SortOrderE0EccyNS1_21identity_decomposer_tEEEvPKT1_PSA_PKT2_PSE_T3_iiT4__param_1];
	ld.param.u64 	%rd7, [_ZN3cub18CUB_300001_SM_10006detail10radix_sort31DeviceRadixSortSingleTileKernelINS1_5radix10policy_hubIccyE10Policy1000ELNS0_9SortOrderE0EccyNS1_21identity_decomposer_tEEEvPKT1_PSA_PKT2_PSE_T3_iiT4__param_2];
	ld.param.u64 	%rd8, [_ZN3cub18CUB_300001_SM_10006detail10radix_sort31DeviceRadixSortSingleTileKernelINS1_5radix10policy_hubIccyE10Policy1000ELNS0_9SortOrderE0EccyNS1_21identity_decomposer_tEEEvPKT1_PSA_PKT2_PSE_T3_iiT4__param_3];
	ld.param.u64 	%rd9, [_ZN3cub18CUB_300001_SM_10006detail10radix_sort31DeviceRadixSortSingleTileKernelINS1_5radix10policy_hubIccyE10Policy1000ELNS0_9SortOrderE0EccyNS1_21identity_decomposer_tEEEvPKT1_PSA_PKT2_PSE_T3_iiT4__param_4];
	ld.param.u32 	%r98, [_ZN3cub18CUB_300001_SM_10006detail10radix_sort31DeviceRadixSortSingleTileKernelINS1_5radix10policy_hubIccyE10Policy1000ELNS0_9SortOrderE0EccyNS1_21identity_decomposer_tEEEvPKT1_PSA_PKT2_PSE_T3_iiT4__param_5];
	ld.param.u32 	%r99, [_ZN3cub18CUB_300001_SM_10006detail10radix_sort31DeviceRadixSortSingleTileKernelINS1_5radix10policy_hubIccyE10Policy1000ELNS0_9SortOrderE0EccyNS1_21identity_decomposer_tEEEvPKT1_PSA_PKT2_PSE_T3_iiT4__param_6];
	cvta.to.global.u64 	%rd11, %rd10;
	cvt.u32.u64 	%r1, %rd9;
	mov.u32 	%r2, %tid.x;
	mul.lo.s32 	%r3, %r2, 19;
	setp.ge.s32 	%p1, %r3, %r1;
	cvt.u64.u32 	%rd12, %r3;
	add.s64 	%rd1, %rd11, %rd12;
	mov.b16 	%rs361, 255;
	@%p1 bra 	$L__BB7_2;
	ld.global.u8 	%rs210, [%rd1];
	xor.b16  	%rs361, %rs210, -128;
$L__BB7_2:
	add.s32 	%r4, %r3, 1;
	setp.ge.s32 	%p2, %r4, %r1;
	mov.b16 	%rs360, 255;
	@%p2 bra 	$L__BB7_4;
	ld.global.u8 	%rs212, [%rd1+1];
	xor.b16  	%rs360, %rs212, -128;
$L__BB7_4:
	add.s32 	%r5, %r3, 2;
	setp.ge.s32 	%p3, %r5, %r1;
	mov.b16 	%rs359, 255;
	@%p3 bra 	$L__BB7_6;
	ld.global.u8 	%rs214, [%rd1+2];
	xor.b16  	%rs359, %rs214, -128;
$L__BB7_6:
	add.s32 	%r6, %r3, 3;
	setp.ge.s32 	%p4, %r6, %r1;
	mov.b16 	%rs358, 255;
	@%p4 bra 	$L__BB7_8;
	ld.global.u8 	%rs216, [%rd1+3];
	xor.b16  	%rs358, %rs216, -128;
$L__BB7_8:
	add.s32 	%r7, %r3, 4;
	setp.ge.s32 	%p5, %r7, %r1;
	mov.b16 	%rs357, 255;
	@%p5 bra 	$L__BB7_10;
	ld.global.u8 	%rs218, [%rd1+4];
	xor.b16  	%rs357, %rs218, -128;
$L__BB7_10:
	add.s32 	%r8, %r3, 5;
	setp.ge.s32 	%p6, %r8, %r1;
	mov.b16 	%rs356, 255;
	@%p6 bra 	$L__BB7_12;
	ld.global.u8 	%rs220, [%rd1+5];
	xor.b16  	%rs356, %rs220, -128;
$L__BB7_12:
	add.s32 	%r9, %r3, 6;
	setp.ge.s32 	%p7, %r9, %r1;
	mov.b16 	%rs355, 255;
	@%p7 bra 	$L__BB7_14;
	ld.global.u8 	%rs222, [%rd1+6];
	xor.b16  	%rs355, %rs222, -128;
$L__BB7_14:
	add.s32 	%r10, %r3, 7;
	setp.ge.s32 	%p8, %r10, %r1;
	mov.b16 	%rs354, 255;
	@%p8 bra 	$L__BB7_16;
	ld.global.u8 	%rs224, [%rd1+7];
	xor.b16  	%rs354, %rs224, -128;
$L__BB7_16:
	add.s32 	%r11, %r3, 8;
	setp.ge.s32 	%p9, %r11, %r1;
	mov.b16 	%rs353, 255;
	@%p9 bra 	$L__BB7_18;
	ld.global.u8 	%rs226, [%rd1+8];
	xor.b16  	%rs353, %rs226, -128;
$L__BB7_18:
	add.s32 	%r12, %r3, 9;
	setp.ge.s32 	%p10, %r12, %r1;
	mov.b16 	%rs352, 255;
	@%p10 bra 	$L__BB7_20;
	ld.global.u8 	%rs228, [%rd1+9];
	xor.b16  	%rs352, %rs228, -128;
$L__BB7_20:
	add.s32 	%r13, %r3, 10;
	setp.ge.s32 	%p11, %r13, %r1;
	mov.b16 	%rs351, 255;
	@%p11 bra 	$L__BB7_22;
	ld.global.u8 	%rs230, [%rd1+10];
	xor.b16  	%rs351, %rs230, -128;
$L__BB7_22:
	add.s32 	%r14, %r3, 11;
	setp.ge.s32 	%p12, %r14, %r1;
	mov.b16 	%rs350, 255;
	@%p12 bra 	$L__BB7_24;
	ld.global.u8 	%rs232, [%rd1+11];
	xor.b16  	%rs350, %rs232, -128;
$L__BB7_24:
	add.s32 	%r15, %r3, 12;
	setp.ge.s32 	%p13, %r15, %r1;
	mov.b16 	%rs349, 255;
	@%p13 bra 	$L__BB7_26;
	ld.global.u8 	%rs234, [%rd1+12];
	xor.b16  	%rs349, %rs234, -128;
$L__BB7_26:
	add.s32 	%r16, %r3, 13;
	setp.ge.s32 	%p14, %r16, %r1;
	mov.b16 	%rs348, 255;
	@%p14 bra 	$L__BB7_28;
	ld.global.u8 	%rs236, [%rd1+13];
	xor.b16  	%rs348, %rs236, -128;
$L__BB7_28:
	add.s32 	%r17, %r3, 14;
	setp.ge.s32 	%p15, %r17, %r1;
	mov.b16 	%rs347, 255;
	@%p15 bra 	$L__BB7_30;
	ld.global.u8 	%rs238, [%rd1+14];
	xor.b16  	%rs347, %rs238, -128;
$L__BB7_30:
	add.s32 	%r18, %r3, 15;
	setp.ge.s32 	%p16, %r18, %r1;
	mov.b16 	%rs346, 255;
	@%p16 bra 	$L__BB7_32;
	ld.global.u8 	%rs240, [%rd1+15];
	xor.b16  	%rs346, %rs240, -128;
$L__BB7_32:
	add.s32 	%r19, %r3, 16;
	setp.ge.s32 	%p17, %r19, %r1;
	mov.b16 	%rs345, 255;
	@%p17 bra 	$L__BB7_34;
	ld.global.u8 	%rs242, [%rd1+16];
	xor.b16  	%rs345, %rs242, -128;
$L__BB7_34:
	add.s32 	%r20, %r3, 17;
	setp.ge.s32 	%p18, %r20, %r1;
	mov.b16 	%rs344, 255;
	@%p18 bra 	$L__BB7_36;
	ld.global.u8 	%rs244, [%rd1+17];
	xor.b16  	%rs344, %rs244, -128;
$L__BB7_36:
	add.s32 	%r21, %r3, 18;
	setp.ge.s32 	%p19, %r21, %r1;
	mov.b16 	%rs343, 255;
	@%p19 bra 	$L__BB7_38;
	ld.global.u8 	%rs246, [%rd1+18];
	xor.b16  	%rs343, %rs246, -128;
$L__BB7_38:
	bar.sync 	0;
	mov.b64 	{%r100, %r101}, %rd9;
	shfl.sync.idx.b32	%r22|%p20, %r100, 0, 31, -1;
	shfl.sync.idx.b32	%r102|%p21, %r101, 0, 31, -1;
	mov.b64 	%rd2, {%r22, %r102};
	setp.ge.s32 	%p22, %r3, %r22;
	cvta.to.global.u64 	%rd14, %rd7;
	add.s64 	%rd3, %rd14, %rd12;
	@%p22 bra 	$L__BB7_40;
	ld.global.u8 	%rs380, [%rd3];
$L__BB7_40:
	setp.ge.s32 	%p23, %r4, %r22;
	@%p23 bra 	$L__BB7_42;
	ld.global.u8 	%rs379, [%rd3+1];
$L__BB7_42:
	setp.ge.s32 	%p24, %r5, %r22;
	@%p24 bra 	$L__BB7_44;
	ld.global.u8 	%rs378, [%rd3+2];
$L__BB7_44:
	setp.ge.s32 	%p25, %r6, %r22;
	@%p25 bra 	$L__BB7_46;
	ld.global.u8 	%rs377, [%rd3+3];
$L__BB7_46:
	setp.ge.s32 	%p26, %r7, %r22;
	@%p26 bra 	$L__BB7_48;
	ld.global.u8 	%rs376, [%rd3+4];
$L__BB7_48:
	setp.ge.s32 	%p27, %r8, %r22;
	@%p27 bra 	$L__BB7_50;
	ld.global.u8 	%rs375, [%rd3+5];
$L__BB7_50:
	setp.ge.s32 	%p28, %r9, %r22;
	@%p28 bra 	$L__BB7_52;
	ld.global.u8 	%rs374, [%rd3+6];
$L__BB7_52:
	setp.ge.s32 	%p29, %r10, %r22;
	@%p29 bra 	$L__BB7_54;
	ld.global.u8 	%rs373, [%rd3+7];
$L__BB7_54:
	setp.ge.s32 	%p30, %r11, %r22;
	@%p30 bra 	$L__BB7_56;
	ld.global.u8 	%rs372, [%rd3+8];
$L__BB7_56:
	setp.ge.s32 	%p31, %r12, %r22;
	@%p31 bra 	$L__BB7_58;
	ld.global.u8 	%rs371, [%rd3+9];
$L__BB7_58:
	setp.ge.s32 	%p32, %r13, %r22;
	@%p32 bra 	$L__BB7_60;
	ld.global.u8 	%rs370, [%rd3+10];
$L__BB7_60:
	setp.ge.s32 	%p33, %r14, %r22;
	@%p33 bra 	$L__BB7_62;
	ld.global.u8 	%rs369, [%rd3+11];
$L__BB7_62:
	setp.ge.s32 	%p34, %r15, %r22;
	@%p34 bra 	$L__BB7_64;
	ld.global.u8 	%rs368, [%rd3+12];
$L__BB7_64:
	setp.ge.s32 	%p35, %r16, %r22;
	@%p35 bra 	$L__BB7_66;
	ld.global.u8 	%rs367, [%rd3+13];
$L__BB7_66:
	setp.ge.s32 	%p36, %r17, %r22;
	@%p36 bra 	$L__BB7_68;
	ld.global.u8 	%rs366, [%rd3+14];
$L__BB7_68:
	setp.ge.s32 	%p37, %r18, %r22;
	@%p37 bra 	$L__BB7_70;
	ld.global.u8 	%rs365, [%rd3+15];
$L__BB7_70:
	setp.ge.s32 	%p38, %r19, %r22;
	@%p38 bra 	$L__BB7_72;
	ld.global.u8 	%rs364, [%rd3+16];
$L__BB7_72:
	setp.ge.s32 	%p39, %r20, %r22;
	@%p39 bra 	$L__BB7_74;
	ld.global.u8 	%rs363, [%rd3+17];
$L__BB7_74:
	setp.ge.s32 	%p40, %r21, %r22;
	@%p40 bra 	$L__BB7_76;
	ld.global.u8 	%rs362, [%rd3+18];
$L__BB7_76:
	bar.sync 	0;
	shr.u32 	%r23, %r2, 5;
	shl.b32 	%r104, %r2, 2;
	mov.u32 	%r105, _ZZN3cub18CUB_300001_SM_10006detail10radix_sort31DeviceRadixSortSingleTileKernelINS1_5radix10policy_hubIccyE10Policy1000ELNS0_9SortOrderE0EccyNS1_21identity_decomposer_tEEEvPKT1_PSA_PKT2_PSE_T3_iiT4_E12temp_storage;
	add.s32 	%r24, %r105, %r104;
	shl.b32 	%r106, %r2, 6;
	add.s32 	%r25, %r24, %r106;
	shl.b32 	%r107, %r23, 2;
	add.s32 	%r108, %r105, %r107;
	add.s32 	%r26, %r108, 17408;
	mad.lo.s32 	%r27, %r2, -49, %r25;
	add.s32 	%r488, %r98, 5;
	sub.s32 	%r487, %r99, %r98;
$L__BB7_77:
	add.s32 	%r168, %r488, -5;
	min.s32 	%r111, %r487, 5;
	mov.b32 	%r197, 0;
	st.shared.u32 	[%r24], %r197;
	st.shared.u32 	[%r24+1024], %r197;
	st.shared.u32 	[%r24+2048], %r197;
	st.shared.u32 	[%r24+3072], %r197;
	st.shared.u32 	[%r24+4096], %r197;
	st.shared.u32 	[%r24+5120], %r197;
	st.shared.u32 	[%r24+6144], %r197;
	st.shared.u32 	[%r24+7168], %r197;
	st.shared.u32 	[%r24+8192], %r197;
	st.shared.u32 	[%r24+9216], %r197;
	st.shared.u32 	[%r24+10240], %r197;
	st.shared.u32 	[%r24+11264], %r197;
	st.shared.u32 	[%r24+12288], %r197;
	st.shared.u32 	[%r24+13312], %r197;
	st.shared.u32 	[%r24+14336], %r197;
	st.shared.u32 	[%r24+15360], %r197;
	st.shared.u32 	[%r24+16384], %r197;
	// begin inline asm
	bmsk.clamp.b32 %r109, %r197, %r111;
	// end inline asm
	cvt.u32.u16 	%r200, %rs361;
	and.b32  	%r113, %r200, 255;
	// begin inline asm
	shr.b32 %r112, %r113, %r168;
	// end inline asm
	and.b32  	%r201, %r109, %r112;
	shl.b32 	%r202, %r201, 10;
	and.b32  	%r203, %r202, 15360;
	add.s32 	%r204, %r24, %r203;
	shr.u32 	%r205, %r201, 3;
	and.b32  	%r206, %r205, 30;
	add.s32 	%r33, %r204, %r206;
	ld.shared.u16 	%rs115, [%r33];
	add.s16 	%rs266, %rs115, 1;
	st.shared.u16 	[%r33], %rs266;
	cvt.u32.u16 	%r207, %rs360;
	and.b32  	%r116, %r207, 255;
	// begin inline asm
	shr.b32 %r115, %r116, %r168;
	// end inline asm
	and.b32  	%r208, %r109, %r115;
	shl.b32 	%r209, %r208, 10;
	and.b32  	%r210, %r209, 15360;
	add.s32 	%r211, %r24, %r210;
	shr.u32 	%r212, %r208, 3;
	and.b32  	%r213, %r212, 30;
	add.s32 	%r34, %r211, %r213;
	ld.shared.u16 	%rs116, [%r34];
	add.s16 	%rs267, %rs116, 1;
	st.shared.u16 	[%r34], %rs267;
	cvt.u32.u16 	%r214, %rs359;
	and.b32  	%r119, %r214, 255;
	// begin inline asm
	shr.b32 %r118, %r119, %r168;
	// end inline asm
	and.b32  	%r215, %r109, %r118;
	shl.b32 	%r216, %r215, 10;
	and.b32  	%r217, %r216, 15360;
	add.s32 	%r218, %r24, %r217;
	shr.u32 	%r219, %r215, 3;
	and.b32  	%r220, %r219, 30;
	add.s32 	%r35, %r218, %r220;
	ld.shared.u16 	%rs117, [%r35];
	add.s16 	%rs268, %rs117, 1;
	st.shared.u16 	[%r35], %rs268;
	cvt.u32.u16 	%r221, %rs358;
	and.b32  	%r122, %r221, 255;
	// begin inline asm
	shr.b32 %r121, %r122, %r168;
	// end inline asm
	and.b32  	%r222, %r109, %r121;
	shl.b32 	%r223, %r222, 10;
	and.b32  	%r224, %r223, 15360;
	add.s32 	%r225, %r24, %r224;
	shr.u32 	%r226, %r222, 3;
	and.b32  	%r227, %r226, 30;
	add.s32 	%r36, %r225, %r227;
	ld.shared.u16 	%rs118, [%r36];
	add.s16 	%rs269, %rs118, 1;
	st.shared.u16 	[%r36], %rs269;
	cvt.u32.u16 	%r228, %rs357;
	and.b32  	%r125, %r228, 255;
	// begin inline asm
	shr.b32 %r124, %r125, %r168;
	// end inline asm
	and.b32  	%r229, %r109, %r124;
	shl.b32 	%r230, %r229, 10;
	and.b32  	%r231, %r230, 15360;
	add.s32 	%r232, %r24, %r231;
	shr.u32 	%r233, %r229, 3;
	and.b32  	%r234, %r233, 30;
	add.s32 	%r37, %r232, %r234;
	ld.shared.u16 	%rs119, [%r37];
	add.s16 	%rs270, %rs119, 1;
	st.shared.u16 	[%r37], %rs270;
	cvt.u32.u16 	%r235, %rs356;
	and.b32  	%r128, %r235, 255;
	// begin inline asm
	shr.b32 %r127, %r128, %r168;
	// end inline asm
	and.b32  	%r236, %r109, %r127;
	shl.b32 	%r237, %r236, 10;
	and.b32  	%r238, %r237, 15360;
	add.s32 	%r239, %r24, %r238;
	shr.u32 	%r240, %r236, 3;
	and.b32  	%r241, %r240, 30;
	add.s32 	%r38, %r239, %r241;
	ld.shared.u16 	%rs120, [%r38];
	add.s16 	%rs271, %rs120, 1;
	st.shared.u16 	[%r38], %rs271;
	cvt.u32.u16 	%r242, %rs355;
	and.b32  	%r131, %r242, 255;
	// begin inline asm
	shr.b32 %r130, %r131, %r168;
	// end inline asm
	and.b32  	%r243, %r109, %r130;
	shl.b32 	%r244, %r243, 10;
	and.b32  	%r245, %r244, 15360;
	add.s32 	%r246, %r24, %r245;
	shr.u32 	%r247, %r243, 3;
	and.b32  	%r248, %r247, 30;
	add.s32 	%r39, %r246, %r248;
	ld.shared.u16 	%rs121, [%r39];
	add.s16 	%rs272, %rs121, 1;
	st.shared.u16 	[%r39], %rs272;
	cvt.u32.u16 	%r249, %rs354;
	and.b32  	%r134, %r249, 255;
	// begin inline asm
	shr.b32 %r133, %r134, %r168;
	// end inline asm
	and.b32  	%r250, %r109, %r133;
	shl.b32 	%r251, %r250, 10;
	and.b32  	%r252, %r251, 15360;
	add.s32 	%r253, %r24, %r252;
	shr.u32 	%r254, %r250, 3;
	and.b32  	%r255, %r254, 30;
	add.s32 	%r40, %r253, %r255;
	ld.shared.u16 	%rs122, [%r40];
	add.s16 	%rs273, %rs122, 1;
	st.shared.u16 	[%r40], %rs273;
	cvt.u32.u16 	%r256, %rs353;
	and.b32  	%r137, %r256, 255;
	// begin inline asm
	shr.b32 %r136, %r137, %r168;
	// end inline asm
	and.b32  	%r257, %r109, %r136;
	shl.b32 	%r258, %r257, 10;
	and.b32  	%r259, %r258, 15360;
	add.s32 	%r260, %r24, %r259;
	shr.u32 	%r261, %r257, 3;
	and.b32  	%r262, %r261, 30;
	add.s32 	%r41, %r260, %r262;
	ld.shared.u16 	%rs123, [%r41];
	add.s16 	%rs274, %rs123, 1;
	st.shared.u16 	[%r41], %rs274;
	cvt.u32.u16 	%r263, %rs352;
	and.b32  	%r140, %r263, 255;
	// begin inline asm
	shr.b32 %r139, %r140, %r168;
	// end inline asm
	and.b32  	%r264, %r109, %r139;
	shl.b32 	%r265, %r264, 10;
	and.b32  	%r266, %r265, 15360;
	add.s32 	%r267, %r24, %r266;
	shr.u32 	%r268, %r264, 3;
	and.b32  	%r269, %r268, 30;
	add.s32 	%r42, %r267, %r269;
	ld.shared.u16 	%rs124, [%r42];
	add.s16 	%rs275, %rs124, 1;
	st.shared.u16 	[%r42], %rs275;
	cvt.u32.u16 	%r270, %rs351;
	and.b32  	%r143, %r270, 255;
	// begin inline asm
	shr.b32 %r142, %r143, %r168;
	// end inline asm
	and.b32  	%r271, %r109, %r142;
	shl.b32 	%r272, %r271, 10;
	and.b32  	%r273, %r272, 15360;
	add.s32 	%r274, %r24, %r273;
	shr.u32 	%r275, %r271, 3;
	and.b32  	%r276, %r275, 30;
	add.s32 	%r43, %r274, %r276;
	ld.shared.u16 	%rs125, [%r43];
	add.s16 	%rs276, %rs125, 1;
	st.shared.u16 	[%r43], %rs276;
	cvt.u32.u16 	%r277, %rs350;
	and.b32  	%r146, %r277, 255;
	// begin inline asm
	shr.b32 %r145, %r146, %r168;
	// end inline asm
	and.b32  	%r278, %r109, %r145;
	shl.b32 	%r279, %r278, 10;
	and.b32  	%r280, %r279, 15360;
	add.s32 	%r281, %r24, %r280;
	shr.u32 	%r282, %r278, 3;
	and.b32  	%r283, %r282, 30;
	add.s32 	%r44, %r281, %r283;
	ld.shared.u16 	%rs126, [%r44];
	add.s16 	%rs277, %rs126, 1;
	st.shared.u16 	[%r44], %rs277;
	cvt.u32.u16 	%r284, %rs349;
	and.b32  	%r149, %r284, 255;
	// begin inline asm
	shr.b32 %r148, %r149, %r168;
	// end inline asm
	and.b32  	%r285, %r109, %r148;
	shl.b32 	%r286, %r285, 10;
	and.b32  	%r287, %r286, 15360;
	add.s32 	%r288, %r24, %r287;
	shr.u32 	%r289, %r285, 3;
	and.b32  	%r290, %r289, 30;
	add.s32 	%r45, %r288, %r290;
	ld.shared.u16 	%rs127, [%r45];
	add.s16 	%rs278, %rs127, 1;
	st.shared.u16 	[%r45], %rs278;
	cvt.u32.u16 	%r291, %rs348;
	and.b32  	%r152, %r291, 255;
	// begin inline asm
	shr.b32 %r151, %r152, %r168;
	// end inline asm
	and.b32  	%r292, %r109, %r151;
	shl.b32 	%r293, %r292, 10;
	and.b32  	%r294, %r293, 15360;
	add.s32 	%r295, %r24, %r294;
	shr.u32 	%r296, %r292, 3;
	and.b32  	%r297, %r296, 30;
	add.s32 	%r46, %r295, %r297;
	ld.shared.u16 	%rs128, [%r46];
	add.s16 	%rs279, %rs128, 1;
	st.shared.u16 	[%r46], %rs279;
	cvt.u32.u16 	%r298, %rs347;
	and.b32  	%r155, %r298, 255;
	// begin inline asm
	shr.b32 %r154, %r155, %r168;
	// end inline asm
	and.b32  	%r299, %r109, %r154;
	shl.b32 	%r300, %r299, 10;
	and.b32  	%r301, %r300, 15360;
	add.s32 	%r302, %r24, %r301;
	shr.u32 	%r303, %r299, 3;
	and.b32  	%r304, %r303, 30;
	add.s32 	%r47, %r302, %r304;
	ld.shared.u16 	%rs129, [%r47];
	add.s16 	%rs280, %rs129, 1;
	st.shared.u16 	[%r47], %rs280;
	cvt.u32.u16 	%r305, %rs346;
	and.b32  	%r158, %r305, 255;
	// begin inline asm
	shr.b32 %r157, %r158, %r168;
	// end inline asm
	and.b32  	%r306, %r109, %r157;
	shl.b32 	%r307, %r306, 10;
	and.b32  	%r308, %r307, 15360;
	add.s32 	%r309, %r24, %r308;
	shr.u32 	%r310, %r306, 3;
	and.b32  	%r311, %r310, 30;
	add.s32 	%r48, %r309, %r311;
	ld.shared.u16 	%rs130, [%r48];
	add.s16 	%rs281, %rs130, 1;
	st.shared.u16 	[%r48], %rs281;
	cvt.u32.u16 	%r312, %rs345;
	and.b32  	%r161, %r312, 255;
	// begin inline asm
	shr.b32 %r160, %r161, %r168;
	// end inline asm
	and.b32  	%r313, %r109, %r160;
	shl.b32 	%r314, %r313, 10;
	and.b32  	%r315, %r314, 15360;
	add.s32 	%r316, %r24, %r315;
	shr.u32 	%r317, %r313, 3;
	and.b32  	%r318, %r317, 30;
	add.s32 	%r49, %r316, %r318;
	ld.shared.u16 	%rs131, [%r49];
	add.s16 	%rs282, %rs131, 1;
	st.shared.u16 	[%r49], %rs282;
	cvt.u32.u16 	%r319, %rs344;
	and.b32  	%r164, %r319, 255;
	// begin inline asm
	shr.b32 %r163, %r164, %r168;
	// end inline asm
	and.b32  	%r320, %r109, %r163;
	shl.b32 	%r321, %r320, 10;
	and.b32  	%r322, %r321, 15360;
	add.s32 	%r323, %r24, %r322;
	shr.u32 	%r324, %r320, 3;
	and.b32  	%r325, %r324, 30;
	add.s32 	%r50, %r323, %r325;
	ld.shared.u16 	%rs132, [%r50];
	add.s16 	%rs283, %rs132, 1;
	st.shared.u16 	[%r50], %rs283;
	cvt.u32.u16 	%r326, %rs343;
	and.b32  	%r167, %r326, 255;
	// begin inline asm
	shr.b32 %r166, %r167, %r168;
	// end inline asm
	and.b32  	%r327, %r109, %r166;
	shl.b32 	%r328, %r327, 10;
	and.b32  	%r329, %r328, 15360;
	add.s32 	%r330, %r24, %r329;
	shr.u32 	%r331, %r327, 3;
	and.b32  	%r332, %r331, 30;
	add.s32 	%r51, %r330, %r332;
	ld.shared.u16 	%rs133, [%r51];
	add.s16 	%rs284, %rs133, 1;
	st.shared.u16 	[%r51], %rs284;
	bar.sync 	0;
	ld.shared.u32 	%r52, [%r25];
	ld.shared.u32 	%r333, [%r25+4];
	ld.shared.u32 	%r334, [%r25+8];
	ld.shared.u32 	%r335, [%r25+12];
	ld.shared.u32 	%r336, [%r25+16];
	ld.shared.u32 	%r337, [%r25+20];
	ld.shared.u32 	%r338, [%r25+24];
	ld.shared.u32 	%r339, [%r25+28];
	ld.shared.u32 	%r340, [%r25+32];
	ld.shared.u32 	%r341, [%r25+36];
	ld.shared.u32 	%r342, [%r25+40];
	ld.shared.u32 	%r343, [%r25+44];
	ld.shared.u32 	%r344, [%r25+48];
	ld.shared.u32 	%r345, [%r25+52];
	ld.shared.u32 	%r346, [%r25+56];
	ld.shared.u32 	%r347, [%r25+60];
	ld.shared.u32 	%r348, [%r25+64];
	add.s32 	%r53, %r333, %r52;
	add.s32 	%r54, %r334, %r53;
	add.s32 	%r55, %r335, %r54;
	add.s32 	%r56, %r336, %r55;
	add.s32 	%r57, %r337, %r56;
	add.s32 	%r58, %r338, %r57;
	add.s32 	%r59, %r339, %r58;
	add.s32 	%r60, %r340, %r59;
	add.s32 	%r61, %r341, %r60;
	add.s32 	%r62, %r342, %r61;
	add.s32 	%r63, %r343, %r62;
	add.s32 	%r64, %r344, %r63;
	add.s32 	%r65, %r345, %r64;
	add.s32 	%r66, %r346, %r65;
	add.s32 	%r67, %r347, %r66;
	add.s32 	%r174, %r348, %r67;
	// begin inline asm
	mov.u32 %r169, %laneid;
	// end inline asm
	mov.b32 	%r172, 1;
	mov.b32 	%r199, -1;
	// begin inline asm
	{  .reg .u32 r0;  .reg .pred p;  shfl.sync.up.b32 r0|p, %r174, %r172, %r197, %r199;  @p add.u32 r0, r0, %r174;  mov.u32 %r170, r0;}
	// end inline asm
	mov.b32 	%r178, 2;
	// begin inline asm
	{  .reg .u32 r0;  .reg .pred p;  shfl.sync.up.b32 r0|p, %r170, %r178, %r197, %r199;  @p add.u32 r0, r0, %r170;  mov.u32 %r176, r0;}
	// end inline asm
	mov.b32 	%r184, 4;
	// begin inline asm
	{  .reg .u32 r0;  .reg .pred p;  shfl.sync.up.b32 r0|p, %r176, %r184, %r197, %r199;  @p add.u32 r0, r0, %r176;  mov.u32 %r182, r0;}
	// end inline asm
	mov.b32 	%r190, 8;
	// begin inline asm
	{  .reg .u32 r0;  .reg .pred p;  shfl.sync.up.b32 r0|p, %r182, %r190, %r197, %r199;  @p add.u32 r0, r0, %r182;  mov.u32 %r188, r0;}
	// end inline asm
	mov.b32 	%r196, 16;
	// begin inline asm
	{  .reg .u32 r0;  .reg .pred p;  shfl.sync.up.b32 r0|p, %r188, %r196, %r197, %r199;  @p add.u32 r0, r0, %r188;  mov.u32 %r194, r0;}
	// end inline asm
	setp.ne.s32 	%p41, %r169, 31;
	@%p41 bra 	$L__BB7_79;
	st.shared.u32 	[%r26], %r194;
$L__BB7_79:
	sub.s32 	%r349, %r194, %r174;
	setp.gt.u32 	%p42, %r2, 31;
	setp.eq.s32 	%p43, %r23, 7;
	setp.eq.s32 	%p44, %r23, 6;
	setp.eq.s32 	%p45, %r23, 5;
	setp.eq.s32 	%p46, %r23, 4;
	setp.eq.s32 	%p47, %r23, 3;
	setp.eq.s32 	%p48, %r23, 2;
	setp.eq.s32 	%p49, %r23, 1;
	bar.sync 	0;
	ld.shared.v4.u32 	{%r350, %r351, %r352, %r353}, [_ZZN3cub18CUB_300001_SM_10006detail10radix_sort31DeviceRadixSortSingleTileKernelINS1_5radix10policy_hubIccyE10Policy1000ELNS0_9SortOrderE0EccyNS1_21identity_decomposer_tEEEvPKT1_PSA_PKT2_PSE_T3_iiT4_E12temp_storage+17408];
	selp.b32 	%r354, %r350, %r489, %p49;
	add.s32 	%r355, %r351, %r350;
	selp.b32 	%r356, %r355, %r354, %p48;
	add.s32 	%r357, %r355, %r352;
	selp.b32 	%r358, %r357, %r356, %p47;
	add.s32 	%r359, %r357, %r353;
	selp.b32 	%r360, %r359, %r358, %p46;
	ld.shared.v4.u32 	{%r361, %r362, %r363, %r364}, [_ZZN3cub18CUB_300001_SM_10006detail10radix_sort31DeviceRadixSortSingleTileKernelINS1_5radix10policy_hubIccyE10Policy1000ELNS0_9SortOrderE0EccyNS1_21identity_decomposer_tEEEvPKT1_PSA_PKT2_PSE_T3_iiT4_E12temp_storage+17424];
	add.s32 	%r365, %r359, %r361;
	selp.b32 	%r366, %r365, %r360, %p45;
	add.s32 	%r367, %r365, %r362;
	selp.b32 	%r368, %r367, %r366, %p44;
	add.s32 	%r369, %r367, %r363;
	selp.b32 	%r489, %r369, %r368, %p43;
	add.s32 	%r72, %r369, %r364;
	setp.ne.s32 	%p50, %r169, 0;
	selp.b32 	%r370, %r349, 0, %p50;
	add.s32 	%r371, %r489, %r370;
	or.pred  	%p51, %p42, %p50;
	selp.b32 	%r490, %r371, %r349, %p42;
	@%p51 bra 	$L__BB7_81;
	shl.b32 	%r490, %r72, 16;
	st.shared.u32 	[_ZZN3cub18CUB_300001_SM_10006detail10radix_sort31DeviceRadixSortSingleTileKernelINS1_5radix10policy_hubIccyE10Policy1000ELNS0_9SortOrderE0EccyNS1_21identity_decomposer_tEEEvPKT1_PSA_PKT2_PSE_T3_iiT4_E12temp_storage+17448], %r490;
$L__BB7_81:
	setp.eq.s32 	%p52, %r2, 0;
	bar.sync 	0;
	ld.shared.u32 	%r372, [_ZZN3cub18CUB_300001_SM_10006detail10radix_sort31DeviceRadixSortSingleTileKernelINS1_5radix10policy_hubIccyE10Policy1000ELNS0_9SortOrderE0EccyNS1_21identity_decomposer_tEEEvPKT1_PSA_PKT2_PSE_T3_iiT4_E12temp_storage+17448];
	selp.b32 	%r373, 0, %r372, %p52;
	add.s32 	%r374, %r490, %r373;
	add.s32 	%r375, %r52, %r374;
	add.s32 	%r376, %r53, %r374;
	add.s32 	%r377, %r54, %r374;
	add.s32 	%r378, %r55, %r374;
	add.s32 	%r379, %r56, %r374;
	add.s32 	%r380, %r57, %r374;
	add.s32 	%r381, %r58, %r374;
	add.s32 	%r382, %r59, %r374;
	add.s32 	%r383, %r60, %r374;
	add.s32 	%r384, %r61, %r374;
	add.s32 	%r385, %r62, %r374;
	add.s32 	%r386, %r63, %r374;
	add.s32 	%r387, %r64, %r374;
	add.s32 	%r388, %r65, %r374;
	add.s32 	%r389, %r66, %r374;
	add.s32 	%r390, %r67, %r374;
	st.shared.u32 	[%r25], %r374;
	st.shared.u32 	[%r25+4], %r375;
	st.shared.u32 	[%r25+8], %r376;
	st.shared.u32 	[%r25+12], %r377;
	st.shared.u32 	[%r25+16], %r378;
	st.shared.u32 	[%r25+20], %r379;
	st.shared.u32 	[%r25+24], %r380;
	st.shared.u32 	[%r25+28], %r381;
	st.shared.u32 	[%r25+32], %r382;
	st.shared.u32 	[%r25+36], %r383;
	st.shared.u32 	[%r25+40], %r384;
	st.shared.u32 	[%r25+44], %r385;
	st.shared.u32 	[%r25+48], %r386;
	st.shared.u32 	[%r25+52], %r387;
	st.shared.u32 	[%r25+56], %r388;
	st.shared.u32 	[%r25+60], %r389;
	st.shared.u32 	[%r25+64], %r390;
	bar.sync 	0;
	cvt.u32.u16 	%r391, %rs115;
	ld.shared.u16 	%r392, [%r33];
	add.s32 	%r76, %r392, %r391;
	cvt.u32.u16 	%r393, %rs116;
	ld.shared.u16 	%r394, [%r34];
	add.s32 	%r77, %r394, %r393;
	cvt.u32.u16 	%r395, %rs117;
	ld.shared.u16 	%r396, [%r35];
	add.s32 	%r78, %r396, %r395;
	cvt.u32.u16 	%r397, %rs118;
	ld.shared.u16 	%r398, [%r36];
	add.s32 	%r79, %r398, %r397;
	cvt.u32.u16 	%r399, %rs119;
	ld.shared.u16 	%r400, [%r37];
	add.s32 	%r80, %r400, %r399;
	cvt.u32.u16 	%r401, %rs120;
	ld.shared.u16 	%r402, [%r38];
	add.s32 	%r81, %r402, %r401;
	cvt.u32.u16 	%r403, %rs121;
	ld.shared.u16 	%r404, [%r39];
	add.s32 	%r82, %r404, %r403;
	cvt.u32.u16 	%r405, %rs122;
	ld.shared.u16 	%r406, [%r40];
	add.s32 	%r83, %r406, %r405;
	cvt.u32.u16 	%r407, %rs123;
	ld.shared.u16 	%r408, [%r41];
	add.s32 	%r84, %r408, %r407;
	cvt.u32.u16 	%r409, %rs124;
	ld.shared.u16 	%r410, [%r42];
	add.s32 	%r85, %r410, %r409;
	cvt.u32.u16 	%r411, %rs125;
	ld.shared.u16 	%r412, [%r43];
	add.s32 	%r86, %r412, %r411;
	cvt.u32.u16 	%r413, %rs126;
	ld.shared.u16 	%r414, [%r44];
	add.s32 	%r87, %r414, %r413;
	cvt.u32.u16 	%r415, %rs127;
	ld.shared.u16 	%r416, [%r45];
	add.s32 	%r88, %r416, %r415;
	cvt.u32.u16 	%r417, %rs128;
	ld.shared.u16 	%r418, [%r46];
	add.s32 	%r89, %r418, %r417;
	cvt.u32.u16 	%r419, %rs129;
	ld.shared.u16 	%r420, [%r47];
	add.s32 	%r90, %r420, %r419;
	cvt.u32.u16 	%r421, %rs130;
	ld.shared.u16 	%r422, [%r48];
	add.s32 	%r91, %r422, %r421;
	cvt.u32.u16 	%r423, %rs131;
	ld.shared.u16 	%r424, [%r49];
	add.s32 	%r92, %r424, %r423;
	cvt.u32.u16 	%r425, %rs132;
	ld.shared.u16 	%r426, [%r50];
	add.s32 	%r93, %r426, %r425;
	cvt.u32.u16 	%r427, %rs133;
	ld.shared.u16 	%r428, [%r51];
	add.s32 	%r94, %r428, %r427;
	bar.sync 	0;
	setp.lt.s32 	%p53, %r488, %r99;
	@%p53 bra 	$L__BB7_121;
	cvt.u64.u32 	%rd15, %r2;
	mov.u32 	%r429, _ZZN3cub18CUB_300001_SM_10006detail10radix_sort31DeviceRadixSortSingleTileKernelINS1_5radix10policy_hubIccyE10Policy1000ELNS0_9SortOrderE0EccyNS1_21identity_decomposer_tEEEvPKT1_PSA_PKT2_PSE_T3_iiT4_E12temp_storage;
	add.s32 	%r430, %r429, %r76;
	st.shared.u8 	[%r430], %rs361;
	add.s32 	%r431, %r429, %r77;
	st.shared.u8 	[%r431], %rs360;
	add.s32 	%r432, %r429, %r78;
	st.shared.u8 	[%r432], %rs359;
	add.s32 	%r433, %r429, %r79;
	st.shared.u8 	[%r433], %rs358;
	add.s32 	%r434, %r429, %r80;
	st.shared.u8 	[%r434], %rs357;
	add.s32 	%r435, %r429, %r81;
	st.shared.u8 	[%r435], %rs356;
	add.s32 	%r436, %r429, %r82;
	st.shared.u8 	[%r436], %rs355;
	add.s32 	%r437, %r429, %r83;
	st.shared.u8 	[%r437], %rs354;
	add.s32 	%r438, %r429, %r84;
	st.shared.u8 	[%r438], %rs353;
	add.s32 	%r439, %r429, %r85;
	st.shared.u8 	[%r439], %rs352;
	add.s32 	%r440, %r429, %r86;
	st.shared.u8 	[%r440], %rs351;
	add.s32 	%r441, %r429, %r87;
	st.shared.u8 	[%r441], %rs350;
	add.s32 	%r442, %r429, %r88;
	st.shared.u8 	[%r442], %rs349;
	add.s32 	%r443, %r429, %r89;
	st.shared.u8 	[%r443], %rs348;
	add.s32 	%r444, %r429, %r90;
	st.shared.u8 	[%r444], %rs347;
	add.s32 	%r445, %r429, %r91;
	st.shared.u8 	[%r445], %rs346;
	add.s32 	%r446, %r429, %r92;
	st.shared.u8 	[%r446], %rs345;
	add.s32 	%r447, %r429, %r93;
	st.shared.u8 	[%r447], %rs344;
	add.s32 	%r448, %r429, %r94;
	st.shared.u8 	[%r448], %rs343;
	bar.sync 	0;
	mad.lo.s32 	%r95, %r2, -18, %r27;
	ld.shared.u8 	%rs134, [%r95];
	ld.shared.u8 	%rs135, [%r95+256];
	ld.shared.u8 	%rs136, [%r95+512];
	ld.shared.u8 	%rs137, [%r95+768];
	ld.shared.u8 	%rs138, [%r95+1024];
	ld.shared.u8 	%rs139, [%r95+1280];
	ld.shared.u8 	%rs140, [%r95+1536];
	ld.shared.u8 	%rs141, [%r95+1792];
	ld.shared.u8 	%rs142, [%r95+2048];
	ld.shared.u8 	%rs143, [%r95+2304];
	ld.shared.u8 	%rs144, [%r95+2560];
	ld.shared.u8 	%rs145, [%r95+2816];
	ld.shared.u8 	%rs146, [%r95+3072];
	ld.shared.u8 	%rs147, [%r95+3328];
	ld.shared.u8 	%rs148, [%r95+3584];
	ld.shared.u8 	%rs149, [%r95+3840];
	ld.shared.u8 	%rs150, [%r95+4096];
	ld.shared.u8 	%rs151, [%r95+4352];
	ld.shared.u8 	%rs152, [%r95+4608];
	bar.sync 	0;
	st.shared.u8 	[%r430], %rs380;
	st.shared.u8 	[%r431], %rs379;
	st.shared.u8 	[%r432], %rs378;
	st.shared.u8 	[%r433], %rs377;
	st.shared.u8 	[%r434], %rs376;
	st.shared.u8 	[%r435], %rs375;
	st.shared.u8 	[%r436], %rs374;
	st.shared.u8 	[%r437], %rs373;
	st.shared.u8 	[%r438], %rs372;
	st.shared.u8 	[%r439], %rs371;
	st.shared.u8 	[%r440], %rs370;
	st.shared.u8 	[%r441], %rs369;
	st.shared.u8 	[%r442], %rs368;
	st.shared.u8 	[%r443], %rs367;
	st.shared.u8 	[%r444], %rs366;
	st.shared.u8 	[%r445], %rs365;
	st.shared.u8 	[%r446], %rs364;
	st.shared.u8 	[%r447], %rs363;
	st.shared.u8 	[%r448], %rs362;
	bar.sync 	0;
	ld.shared.u8 	%rs153, [%r95+256];
	ld.shared.u8 	%rs154, [%r95+512];
	ld.shared.u8 	%rs155, [%r95+768];
	ld.shared.u8 	%rs156, [%r95+1024];
	ld.shared.u8 	%rs157, [%r95+1280];
	ld.shared.u8 	%rs158, [%r95+1536];
	ld.shared.u8 	%rs159, [%r95+1792];
	ld.shared.u8 	%rs160, [%r95+2048];
	ld.shared.u8 	%rs161, [%r95+2304];
	ld.shared.u8 	%rs162, [%r95+2560];
	ld.shared.u8 	%rs163, [%r95+2816];
	ld.shared.u8 	%rs164, [%r95+3072];
	ld.shared.u8 	%rs165, [%r95+3328];
	ld.shared.u8 	%rs166, [%r95+3584];
	ld.shared.u8 	%rs167, [%r95+3840];
	ld.shared.u8 	%rs168, [%r95+4096];
	ld.shared.u8 	%rs169, [%r95+4352];
	ld.shared.u8 	%rs170, [%r95+4608];
	setp.gt.u64 	%p54, %rd2, %rd15;
	cvta.to.global.u64 	%rd16, %rd6;
	add.s64 	%rd4, %rd16, %rd15;
	cvta.to.global.u64 	%rd17, %rd8;
	add.s64 	%rd5, %rd17, %rd15;
	@%p54 bra 	$L__BB7_83;
	bra.uni 	$L__BB7_84;
$L__BB7_83:
	xor.b16  	%rs285, %rs134, 128;
	ld.shared.u8 	%rs286, [%r95];
	st.global.u8 	[%rd4], %rs285;
	st.global.u8 	[%rd5], %rs286;
$L__BB7_84:
	add.s32 	%r449, %r2, 256;
	cvt.u64.u32 	%rd18, %r449;
	setp.le.u64 	%p55, %rd2, %rd18;
	@%p55 bra 	$L__BB7_86;
	xor.b16  	%rs287, %rs135, 128;
	st.global.u8 	[%rd4+256], %rs287;
	st.global.u8 	[%rd5+256], %rs153;
$L__BB7_86:
	add.s32 	%r450, %r2, 512;
	cvt.u64.u32 	%rd19, %r450;
	setp.le.u64 	%p56, %rd2, %rd19;
	@%p56 bra 	$L__BB7_88;
	xor.b16  	%rs288, %rs136, 128;
	st.global.u8 	[%rd4+512], %rs288;
	st.global.u8 	[%rd5+512], %rs154;
$L__BB7_88:
	add.s32 	%r451, %r2, 768;
	cvt.u64.u32 	%rd20, %r451;
	setp.le.u64 	%p57, %rd2, %rd20;
	@%p57 bra 	$L__BB7_90;
	xor.b16  	%rs289, %rs137, 128;
	st.global.u8 	[%rd4+768], %rs289;
	st.global.u8 	[%rd5+768], %rs155;
$L__BB7_90:
	or.b32  	%r452, %r2, 1024;
	cvt.u64.u32 	%rd21, %r452;
	setp.le.u64 	%p58, %rd2, %rd21;
	@%p58 bra 	$L__BB7_92;
	xor.b16  	%rs290, %rs138, 128;
	st.global.u8 	[%rd4+1024], %rs290;
	st.global.u8 	[%rd5+1024], %rs156;
$L__BB7_92:
	add.s32 	%r453, %r2, 1280;
	cvt.u64.u32 	%rd22, %r453;
	setp.le.u64 	%p59, %rd2, %rd22;
	@%p59 bra 	$L__BB7_94;
	xor.b16  	%rs291, %rs139, 128;
	st.global.u8 	[%rd4+1280], %rs291;
	st.global.u8 	[%rd5+1280], %rs157;
$L__BB7_94:
	add.s32 	%r454, %r2, 1536;
	cvt.u64.u32 	%rd23, %r454;
	setp.le.u64 	%p60, %rd2, %rd23;
	@%p60 bra 	$L__BB7_96;
	xor.b16  	%rs292, %rs140, 128;
	st.global.u8 	[%rd4+1536], %rs292;
	st.global.u8 	[%rd5+1536], %rs158;
$L__BB7_96:
	add.s32 	%r455, %r2, 1792;
	cvt.u64.u32 	%rd24, %r455;
	setp.le.u64 	%p61, %rd2, %rd24;
	@%p61 bra 	$L__BB7_98;
	xor.b16  	%rs293, %rs141, 128;
	st.global.u8 	[%rd4+1792], %rs293;
	st.global.u8 	[%rd5+1792], %rs159;
$L__BB7_98:
	or.b32  	%r456, %r2, 2048;
	cvt.u64.u32 	%rd25, %r456;
	setp.le.u64 	%p62, %rd2, %rd25;
	@%p62 bra 	$L__BB7_100;
	xor.b16  	%rs294, %rs142, 128;
	st.global.u8 	[%rd4+2048], %rs294;
	st.global.u8 	[%rd5+2048], %rs160;
$L__BB7_100:
	add.s32 	%r457, %r2, 2304;
	cvt.u64.u32 	%rd26, %r457;
	setp.le.u64 	%p63, %rd2, %rd26;
	@%p63 bra 	$L__BB7_102;
	xor.b16  	%rs295, %rs143, 128;
	st.global.u8 	[%rd4+2304], %rs295;
	st.global.u8 	[%rd5+2304], %rs161;
$L__BB7_102:
	add.s32 	%r458, %r2, 2560;
	cvt.u64.u32 	%rd27, %r458;
	setp.le.u64 	%p64, %rd2, %rd27;
	@%p64 bra 	$L__BB7_104;
	xor.b16  	%rs296, %rs144, 128;
	st.global.u8 	[%rd4+2560], %rs296;
	st.global.u8 	[%rd5+2560], %rs162;
$L__BB7_104:
	add.s32 	%r459, %r2, 2816;
	cvt.u64.u32 	%rd28, %r459;
	setp.le.u64 	%p65, %rd2, %rd28;
	@%p65 bra 	$L__BB7_106;
	xor.b16  	%rs297, %rs145, 128;
	st.global.u8 	[%rd4+2816], %rs297;
	st.global.u8 	[%rd5+2816], %rs163;
$L__BB7_106:
	or.b32  	%r460, %r2, 3072;
	cvt.u64.u32 	%rd29, %r460;
	setp.le.u64 	%p66, %rd2, %rd29;
	@%p66 bra 	$L__BB7_108;
	xor.b16  	%rs298, %rs146, 128;
	st.global.u8 	[%rd4+3072], %rs298;
	st.global.u8 	[%rd5+3072], %rs164;
$L__BB7_108:
	add.s32 	%r461, %r2, 3328;
	cvt.u64.u32 	%rd30, %r461;
	setp.le.u64 	%p67, %rd2, %rd30;
	@%p67 bra 	$L__BB7_110;
	xor.b16  	%rs299, %rs147, 128;
	st.global.u8 	[%rd4+3328], %rs299;
	st.global.u8 	[%rd5+3328], %rs165;
$L__BB7_110:
	add.s32 	%r462, %r2, 3584;
	cvt.u64.u32 	%rd31, %r462;
	setp.le.u64 	%p68, %rd2, %rd31;
	@%p68 bra 	$L__BB7_112;
	xor.b16  	%rs300, %rs148, 128;
	st.global.u8 	[%rd4+3584], %rs300;
	st.global.u8 	[%rd5+3584], %rs166;
$L__BB7_112:
	add.s32 	%r463, %r2, 3840;
	cvt.u64.u32 	%rd32, %r463;
	setp.le.u64 	%p69, %rd2, %rd32;
	@%p69 bra 	$L__BB7_114;
	xor.b16  	%rs301, %rs149, 128;
	st.global.u8 	[%rd4+3840], %rs301;
	st.global.u8 	[%rd5+3840], %rs167;
$L__BB7_114:
	or.b32  	%r464, %r2, 4096;
	cvt.u64.u32 	%rd33, %r464;
	setp.le.u64 	%p70, %rd2, %rd33;
	@%p70 bra 	$L__BB7_116;
	xor.b16  	%rs302, %rs150, 128;
	st.global.u8 	[%rd4+4096], %rs302;
	st.global.u8 	[%rd5+4096], %rs168;
$L__BB7_116:
	add.s32 	%r465, %r2, 4352;
	cvt.u64.u32 	%rd34, %r465;
	setp.le.u64 	%p71, %rd2, %rd34;
	@%p71 bra 	$L__BB7_118;
	xor.b16  	%rs303, %rs151, 128;
	st.global.u8 	[%rd4+4352], %rs303;
	st.global.u8 	[%rd5+4352], %rs169;
$L__BB7_118:
	add.s32 	%r466, %r2, 4608;
	cvt.u64.u32 	%rd35, %r466;
	setp.le.u64 	%p72, %rd2, %rd35;
	@%p72 bra 	$L__BB7_120;
	xor.b16  	%rs304, %rs152, 128;
	st.global.u8 	[%rd4+4608], %rs304;
	st.global.u8 	[%rd5+4608], %rs170;
$L__BB7_120:
	ret;
$L__BB7_121:
	mov.u32 	%r467, _ZZN3cub18CUB_300001_SM_10006detail10radix_sort31DeviceRadixSortSingleTileKernelINS1_5radix10policy_hubIccyE10Policy1000ELNS0_9SortOrderE0EccyNS1_21identity_decomposer_tEEEvPKT1_PSA_PKT2_PSE_T3_iiT4_E12temp_storage;
	add.s32 	%r468, %r467, %r76;
	st.shared.u8 	[%r468], %rs361;
	add.s32 	%r469, %r467, %r77;
	st.shared.u8 	[%r469], %rs360;
	add.s32 	%r470, %r467, %r78;
	st.shared.u8 	[%r470], %rs359;
	add.s32 	%r471, %r467, %r79;
	st.shared.u8 	[%r471], %rs358;
	add.s32 	%r472, %r467, %r80;
	st.shared.u8 	[%r472], %rs357;
	add.s32 	%r473, %r467, %r81;
	st.shared.u8 	[%r473], %rs356;
	add.s32 	%r474, %r467, %r82;
	st.shared.u8 	[%r474], %rs355;
	add.s32 	%r475, %r467, %r83;
	st.shared.u8 	[%r475], %rs354;
	add.s32 	%r476, %r467, %r84;
	st.shared.u8 	[%r476], %rs353;
	add.s32 	%r477, %r467, %r85;
	st.shared.u8 	[%r477], %rs352;
	add.s32 	%r478, %r467, %r86;
	st.shared.u8 	[%r478], %rs351;
	add.s32 	%r479, %r467, %r87;
	st.shared.u8 	[%r479], %rs350;
	add.s32 	%r480, %r467, %r88;
	st.shared.u8 	[%r480], %rs349;
	add.s32 	%r481, %r467, %r89;
	st.shared.u8 	[%r481], %rs348;
	add.s32 	%r482, %r467, %r90;
	st.shared.u8 	[%r482], %rs347;
	add.s32 	%r483, %r467, %r91;
	st.shared.u8 	[%r483], %rs346;
	add.s32 	%r484, %r467, %r92;
	st.shared.u8 	[%r484], %rs345;
	add.s32 	%r485, %r467, %r93;
	st.shared.u8 	[%r485], %rs344;
	add.s32 	%r486, %r467, %r94;
	st.shared.u8 	[%r486], %rs343;
	bar.sync 	0;
	ld.shared.u8 	%rs361, [%r27];
	ld.shared.u8 	%rs360, [%r27+1];
	ld.shared.u8 	%rs359, [%r27+2];
	ld.shared.u8 	%rs358, [%r27+3];
	ld.shared.u8 	%rs357, [%r27+4];
	ld.shared.u8 	%rs356, [%r27+5];
	ld.shared.u8 	%rs355, [%r27+6];
	ld.shared.u8 	%rs354, [%r27+7];
	ld.shared.u8 	%rs353, [%r27+8];
	ld.shared.u8 	%rs352, [%r27+9];
	ld.shared.u8 	%rs351, [%r27+10];
	ld.shared.u8 	%rs350, [%r27+11];
	ld.shared.u8 	%rs349, [%r27+12];
	ld.shared.u8 	%rs348, [%r27+13];
	ld.shared.u8 	%rs347, [%r27+14];
	ld.shared.u8 	%rs346, [%r27+15];
	ld.shared.u8 	%rs345, [%r27+16];
	ld.shared.u8 	%rs344, [%r27+17];
	ld.shared.u8 	%rs343, [%r27+18];
	bar.sync 	0;
	st.shared.u8 	[%r468], %rs380;
	st.shared.u8 	[%r469], %rs379;
	st.shared.u8 	[%r470], %rs378;
	st.shared.u8 	[%r471], %rs377;
	st.shared.u8 	[%r472], %rs376;
	st.shared.u8 	[%r473], %rs375;
	st.shared.u8 	[%r474], %rs374;
	st.shared.u8 	[%r475], %rs373;
	st.shared.u8 	[%r476], %rs372;
	st.shared.u8 	[%r477], %rs371;
	st.shared.u8 	[%r478], %rs370;
	st.shared.u8 	[%r479], %rs369;
	st.shared.u8 	[%r480], %rs368;
	st.shared.u8 	[%r481], %rs367;
	st.shared.u8 	[%r482], %rs366;
	st.shared.u8 	[%r483], %rs365;
	st.shared.u8 	[%r484], %rs364;
	st.shared.u8 	[%r485], %rs363;
	st.shared.u8 	[%r486], %rs362;
	bar.sync 	0;
	ld.shared.u8 	%rs380, [%r27];
	ld.shared.u8 	%rs379, [%r27+1];
	ld.shared.u8 	%rs378, [%r27+2];
	ld.shared.u8 	%rs377, [%r27+3];
	ld.shared.u8 	%rs376, [%r27+4];
	ld.shared.u8 	%rs375, [%r27+5];
	ld.shared.u8 	%rs374, [%r27+6];
	ld.shared.u8 	%rs373, [%r27+7];
	ld.shared.u8 	%rs372, [%r27+8];
	ld.shared.u8 	%rs371, [%r27+9];
	ld.shared.u8 	%rs370, [%r27+10];
	ld.shared.u8 	%rs369, [%r27+11];
	ld.shared.u8 	%rs368, [%r27+12];
	ld.shared.u8 	%rs367, [%r27+13];
	ld.shared.u8 	%rs366, [%r27+14];
	ld.shared.u8 	%rs365, [%r27+15];
	ld.shared.u8 	%rs364, [%r27+16];
	ld.shared.u8 	%rs363, [%r27+17];
	ld.shared.u8 	%rs362, [%r27+18];
	bar.sync 	0;
	add.s32 	%r488, %r488, 5;
	add.s32 	%r487, %r487, -5;
	bra.uni 	$L__BB7_77;

}
	// .globl	_ZN3cub18CUB_300001_SM_10006detail10radix_sort30DeviceRadixSortHistogramKernelINS1_5radix10policy_hubIccyE10Policy1000ELNS0_9SortOrderE0EcyNS1_21identity_decomposer_tEEEvPT2_PKT1_SA_iiT3_
.visible .entry _ZN3cub18CUB_300001_SM_10006detail10radix_sort30DeviceRadixSortHistogramKernelINS1_5radix10policy_hubIccyE10Policy1000ELNS0_9SortOrderE0EcyNS1_21identity_decomposer_tEEEvPT2_PKT1_SA_iiT3_(
	.param .u64 .ptr .align 1 _ZN3cub18CUB_300001_SM_10006detail10radix_sort30DeviceRadixSortHistogramKernelINS1_5radix10policy_hubIccyE10Policy1000ELNS0_9SortOrderE0EcyNS1_21identity_decomposer_tEEEvPT2_PKT1_SA_iiT3__param_0,
	.param .u64 .ptr .align 1 _ZN3cub18CUB_300001_SM_10006detail10radix_sort30DeviceRadixSortHistogramKernelINS1_5radix10policy_hubIccyE10Policy1000ELNS0_9SortOrderE0EcyNS1_21identity_decomposer_tEEEvPT2_PKT1_SA_iiT3__param_1,
	.param .u64 _ZN3cub18CUB_300001_SM_10006detail10radix_sort30DeviceRadixSortHistogramKernelINS1_5radix10policy_hubIccyE10Policy1000ELNS0_9SortOrderE0EcyNS1_21identity_decomposer_tEEEvPT2_PKT1_SA_iiT3__param_2,
	.param .u32 _ZN3cub18CUB_300001_SM_10006detail10radix_sort30DeviceRadixSortHistogramKernelINS1_5radix10policy_hubIccyE10Policy1000ELNS0_9SortOrderE0EcyNS1_21identity_decomposer_tEEEvPT2_PKT1_SA_iiT3__param_3,
	.param .u32 _ZN3cub18CUB_300001_SM_10006detail10radix_sort30DeviceRadixSortHistogramKernelINS1_5radix10policy_hubIccyE10Policy1000ELNS0_9SortOrderE0EcyNS1_21identity_decomposer_tEEEvPT2_PKT1_SA_iiT3__param_4,
	.param .align 1 .b8 _ZN3cub18CUB_300001_SM_10006detail10radix_sort30DeviceRadixSortHistogramKernelINS1_5radix10policy_hubIccyE10Policy1000ELNS0_9SortOrderE0EcyNS1_21identity_decomposer_tEEEvPT2_PKT1_SA_iiT3__param_5[1]
)
.maxntid 128
{
	.reg .pred 	%p<91>;
	.reg .b16 	%rs<127>;
	.reg .b32 	%r<393>;
	.reg .b64 	%rd<135>;
	// demoted variable
	.shared .align 4 .b8 _ZZN3cub18CUB_300001_SM_10006detail10radix_sort30DeviceRadixSortHistogramKernelINS1_5radix10policy_hubIccyE10Policy1000ELNS0_9SortOrderE0EcyNS1_21identity_decomposer_tEEEvPT2_PKT1_SA_iiT3_E12temp_storage[1024];
	ld.param.u64 	%rd18, [_ZN3cub18CUB_300001_SM_10006detail10radix_sort30DeviceRadixSortHistogramKernelINS1_5radix10policy_hubIccyE10Policy1000ELNS0_9SortOrderE0EcyNS1_21identity_decomposer_tEEEvPT2_PKT1_SA_iiT3__param_0];
	ld.param.u64 	%rd19, [_ZN3cub18CUB_300001_SM_10006detail10radix_sort30DeviceRadixSortHistogramKernelINS1_5radix10policy_hubIccyE10Policy1000ELNS0_9SortOrderE0EcyNS1_21identity_decomposer_tEEEvPT2_PKT1_SA_iiT3__param_1];
	ld.param.u64 	%rd17, [_ZN3cub18CUB_300001_SM_10006detail10radix_sort30DeviceRadixSortHistogramKernelINS1_5radix10policy_hubIccyE10Policy1000ELNS0_9SortOrderE0EcyNS1_21identity_decomposer_tEEEvPT2_PKT1_SA_iiT3__param_2];
	ld.param.u32 	%r111, [_ZN3cub18CUB_300001_SM_10006detail10radix_sort30DeviceRadixSortHistogramKernelINS1_5radix10policy_hubIccyE10Policy1000ELNS0_9SortOrderE0EcyNS1_21identity_decomposer_tEEEvPT2_PKT1_SA_iiT3__param_3];
	ld.param.u32 	%r112, [_ZN3cub18CUB_300001_SM_10006detail10radix_sort30DeviceRadixSortHistogramKernelINS1_5radix10policy_hubIccyE10Policy1000ELNS0_9SortOrderE0EcyNS1_21identity_decomposer_tEEEvPT2_PKT1_SA_iiT3__param_4];
	cvta.to.global.u64 	%rd1, %rd19;
	cvta.to.global.u64 	%rd2, %rd18;
	setp.eq.s64 	%p2, %rd17, 0;
	@%p2 bra 	$L__BB8_153;
	sub.s32 	%r113, %r112, %r111;
	add.s32 	%r114, %r113, 7;
	shr.s32 	%r115, %r114, 31;
	shr.u32 	%r116, %r115, 29;
	add.s32 	%r117, %r114, %r116;
	shr.s32 	%r118, %r117, 3;
	mov.u32 	%r119, %tid.x;
	setp.gt.u32 	%p3, %r119, 255;
	setp.lt.s32 	%p4, %r114, 8;
	mov.u32 	%r120, %ctaid.x;
	shl.b32 	%r121, %r120, 11;
	cvt.u64.u32 	%rd3, %r121;
	mov.u32 	%r122, %nctaid.x;
	shl.b32 	%r123, %r122, 11;
	cvt.u64.u32 	%rd4, %r123;
	add.s32 	%r1, %r118, -1;
	and.b32  	%r2, %r118, 15;
	and.b32  	%r3, %r118, 7;
	add.s32 	%r4, %r3, -1;
	and.b32  	%r5, %r118, 3;
	or.pred  	%p1, %p3, %p4;
	shl.b32 	%r124, %r119, 2;
	mov.u32 	%r125, _ZZN3cub18CUB_300001_SM_10006detail10radix_sort30DeviceRadixSortHistogramKernelINS1_5radix10policy_hubIccyE10Policy1000ELNS0_9SortOrderE0EcyNS1_21identity_decomposer_tEEEvPT2_PKT1_SA_iiT3_E12temp_storage;
	add.s32 	%r6, %r125, %r124;
	and.b32  	%r7, %r118, 268435440;
	cvt.u64.u32 	%rd5, %r119;
	add.s32 	%r8, %r119, 128;
	add.s32 	%r9, %r119, 256;
	add.s32 	%r10, %r119, 384;
	add.s32 	%r11, %r119, 512;
	add.s32 	%r12, %r119, 640;
	add.s32 	%r13, %r119, 768;
	or.b32  	%r14, %r119, 1024;
	add.s32 	%r15, %r119, 1920;
	and.b32  	%r16, %r118, 268435448;
	and.b32  	%r17, %r118, 1;
	neg.s32 	%r18, %r7;
	add.s32 	%r19, %r6, 8192;
	add.s64 	%rd21, %rd17, -1;
	shr.u64 	%rd22, %rd21, 30;
	add.s64 	%rd23, %rd22, 1;
	min.u64 	%rd6, %rd23, %rd17;
	mov.b64 	%rd133, 0;
$L__BB8_2:
	@%p1 bra 	$L__BB8_30;
	setp.lt.u32 	%p5, %r1, 15;
	mov.b32 	%r377, 0;
	@%p5 bra 	$L__BB8_6;
	mov.u32 	%r374, %r19;
	mov.u32 	%r375, %r18;
$L__BB8_5:
	.pragma "nounroll";
	mov.b32 	%r127, 0;
	st.shared.u32 	[%r374+-8192], %r127;
	st.shared.u32 	[%r374+-7168], %r127;
	st.shared.u32 	[%r374+-6144], %r127;
	st.shared.u32 	[%r374+-5120], %r127;
	st.shared.u32 	[%r374+-4096], %r127;
	st.shared.u32 	[%r374+-3072], %r127;
	st.shared.u32 	[%r374+-2048], %r127;
	st.shared.u32 	[%r374+-1024], %r127;
	st.shared.u32 	[%r374], %r127;
	st.shared.u32 	[%r374+1024], %r127;
	st.shared.u32 	[%r374+2048], %r127;
	st.shared.u32 	[%r374+3072], %r127;
	st.shared.u32 	[%r374+4096], %r127;
	st.shared.u32 	[%r374+5120], %r127;
	st.shared.u32 	[%r374+6144], %r127;
	st.shared.u32 	[%r374+7168], %r127;
	add.s32 	%r375, %r375, 16;
	add.s32 	%r374, %r374, 16384;
	setp.ne.s32 	%p6, %r375, 0;
	mov.u32 	%r377, %r7;
	@%p6 bra 	$L__BB8_5;
$L__BB8_6:
	add.s32 	%r25, %r2, -1;
	setp.eq.s32 	%p7, %r2, 0;
	@%p7 bra 	$L__BB8_16;
	setp.lt.u32 	%p8, %r25, 7;
	@%p8 bra 	$L__BB8_9;
	shl.b32 	%r128, %r377, 10;
	add.s32 	%r129, %r6, %r128;
	mov.b32 	%r130, 0;
	st.shared.u32 	[%r129], %r130;
	st.shared.u32 	[%r129+1024], %r130;
	st.shared.u32 	[%r129+2048], %r130;
	st.shared.u32 	[%r129+3072], %r130;
	st.shared.u32 	[%r129+4096], %r130;
	st.shared.u32 	[%r129+5120], %r130;
	st.shared.u32 	[%r129+6144], %r130;
	st.shared.u32 	[%r129+7168], %r130;
	add.s32 	%r377, %r377, 8;
$L__BB8_9:
	setp.eq.s32 	%p9, %r3, 0;
	@%p9 bra 	$L__BB8_16;
	setp.lt.u32 	%p10, %r4, 3;
	@%p10 bra 	$L__BB8_12;
	shl.b32 	%r131, %r377, 10;
	add.s32 	%r132, %r6, %r131;
	mov.b32 	%r133, 0;
	st.shared.u32 	[%r132], %r133;
	st.shared.u32 	[%r132+1024], %r133;
	st.shared.u32 	[%r132+2048], %r133;
	st.shared.u32 	[%r132+3072], %r133;
	add.s32 	%r377, %r377, 4;
$L__BB8_12:
	setp.eq.s32 	%p11, %r5, 0;
	@%p11 bra 	$L__BB8_16;
	setp.eq.s32 	%p12, %r5, 1;
	shl.b32 	%r134, %r377, 10;
	add.s32 	%r30, %r6, %r134;
	mov.b32 	%r135, 0;
	st.shared.u32 	[%r30], %r135;
	@%p12 bra 	$L__BB8_16;
	setp.eq.s32 	%p13, %r5, 2;
	mov.b32 	%r136, 0;
	st.shared.u32 	[%r30+1024], %r136;
	@%p13 bra 	$L__BB8_16;
	mov.b32 	%r137, 0;
	st.shared.u32 	[%r30+2048], %r137;
$L__BB8_16:
	cvt.u32.u64 	%r138, %rd5;
	setp.gt.u32 	%p14, %r138, 127;
	@%p14 bra 	$L__BB8_30;
	setp.lt.u32 	%p15, %r1, 15;
	mov.b32 	%r381, 0;
	@%p15 bra 	$L__BB8_20;
	mov.b32 	%r379, 0;
$L__BB8_19:
	.pragma "nounroll";
	shl.b32 	%r141, %r379, 10;
	add.s32 	%r142, %r6, %r141;
	mov.b32 	%r143, 0;
	st.shared.u32 	[%r142+512], %r143;
	st.shared.u32 	[%r142+1536], %r143;
	st.shared.u32 	[%r142+2560], %r143;
	st.shared.u32 	[%r142+3584], %r143;
	st.shared.u32 	[%r142+4608], %r143;
	st.shared.u32 	[%r142+5632], %r143;
	st.shared.u32 	[%r142+6656], %r143;
	st.shared.u32 	[%r142+7680], %r143;
	st.shared.u32 	[%r142+8704], %r143;
	st.shared.u32 	[%r142+9728], %r143;
	st.shared.u32 	[%r142+10752], %r143;
	st.shared.u32 	[%r142+11776], %r143;
	st.shared.u32 	[%r142+12800], %r143;
	st.shared.u32 	[%r142+13824], %r143;
	st.shared.u32 	[%r142+14848], %r143;
	st.shared.u32 	[%r142+15872], %r143;
	add.s32 	%r379, %r379, 16;
	setp.ne.s32 	%p16, %r379, %r7;
	mov.u32 	%r381, %r7;
	@%p16 bra 	$L__BB8_19;
$L__BB8_20:
	setp.eq.s32 	%p17, %r2, 0;
	@%p17 bra 	$L__BB8_30;
	setp.lt.u32 	%p18, %r25, 7;
	@%p18 bra 	$L__BB8_23;
	shl.b32 	%r144, %r381, 10;
	add.s32 	%r145, %r6, %r144;
	mov.b32 	%r146, 0;
	st.shared.u32 	[%r145+512], %r146;
	st.shared.u32 	[%r145+1536], %r146;
	st.shared.u32 	[%r145+2560], %r146;
	st.shared.u32 	[%r145+3584], %r146;
	st.shared.u32 	[%r145+4608], %r146;
	st.shared.u32 	[%r145+5632], %r146;
	st.shared.u32 	[%r145+6656], %r146;
	st.shared.u32 	[%r145+7680], %r146;
	add.s32 	%r381, %r381, 8;
$L__BB8_23:
	setp.eq.s32 	%p19, %r3, 0;
	@%p19 bra 	$L__BB8_30;
	setp.lt.u32 	%p20, %r4, 3;
	@%p20 bra 	$L__BB8_26;
	shl.b32 	%r147, %r381, 10;
	add.s32 	%r148, %r6, %r147;
	mov.b32 	%r149, 0;
	st.shared.u32 	[%r148+512], %r149;
	st.shared.u32 	[%r148+1536], %r149;
	st.shared.u32 	[%r148+2560], %r149;
	st.shared.u32 	[%r148+3584], %r149;
	add.s32 	%r381, %r381, 4;
$L__BB8_26:
	setp.eq.s32 	%p21, %r5, 0;
	@%p21 bra 	$L__BB8_30;
	setp.eq.s32 	%p22, %r5, 1;
	shl.b32 	%r150, %r381, 10;
	add.s32 	%r38, %r6, %r150;
	mov.b32 	%r151, 0;
	st.shared.u32 	[%r38+512], %r151;
	@%p22 bra 	$L__BB8_30;
	setp.eq.s32 	%p23, %r5, 2;
	mov.b32 	%r152, 0;
	st.shared.u32 	[%r38+1536], %r152;
	@%p23 bra 	$L__BB8_30;
	mov.b32 	%r153, 0;
	st.shared.u32 	[%r38+2560], %r153;
$L__BB8_30:
	bar.sync 	0;
	bar.sync 	0;
	shl.b64 	%rd8, %rd133, 30;
	sub.s64 	%rd24, %rd17, %rd8;
	min.u64 	%rd9, %rd24, 1073741824;
	setp.le.u64 	%p24, %rd9, %rd3;
	@%p24 bra 	$L__BB8_70;
	mov.u64 	%rd134, %rd3;
$L__BB8_32:
	add.s64 	%rd11, %rd134, %rd8;
	sub.s64 	%rd12, %rd17, %rd11;
	setp.lt.u64 	%p25, %rd12, 2048;
	@%p25 bra 	$L__BB8_34;
	add.s64 	%rd26, %rd11, %rd5;
	add.s64 	%rd27, %rd1, %rd26;
	ld.global.u8 	%rs126, [%rd27];
	ld.global.u8 	%rs125, [%rd27+128];
	ld.global.u8 	%rs124, [%rd27+256];
	ld.global.u8 	%rs123, [%rd27+384];
	ld.global.u8 	%rs122, [%rd27+512];
	ld.global.u8 	%rs121, [%rd27+640];
	ld.global.u8 	%rs120, [%rd27+768];
	ld.global.u8 	%rs119, [%rd27+896];
	ld.global.u8 	%rs118, [%rd27+1024];
	ld.global.u8 	%rs117, [%rd27+1152];
	ld.global.u8 	%rs116, [%rd27+1280];
	ld.global.u8 	%rs115, [%rd27+1408];
	ld.global.u8 	%rs114, [%rd27+1536];
	ld.global.u8 	%rs113, [%rd27+1664];
	ld.global.u8 	%rs112, [%rd27+1792];
	ld.global.u8 	%rs111, [%rd27+1920];
	bra.uni 	$L__BB8_66;
$L__BB8_34:
	cvt.u32.u64 	%r154, %rd5;
	cvt.u32.u64 	%r39, %rd12;
	setp.ge.s32 	%p26, %r154, %r39;
	add.s64 	%rd25, %rd11, %rd5;
	add.s64 	%rd13, %rd1, %rd25;
	mov.b16 	%rs126, 127;
	@%p26 bra 	$L__BB8_36;
	ld.global.u8 	%rs126, [%rd13];
$L__BB8_36:
	setp.ge.s32 	%p27, %r8, %r39;
	mov.b16 	%rs125, 127;
	@%p27 bra 	$L__BB8_38;
	ld.global.u8 	%rs125, [%rd13+128];
$L__BB8_38:
	setp.ge.s32 	%p28, %r9, %r39;
	mov.b16 	%rs124, 127;
	@%p28 bra 	$L__BB8_40;
	ld.global.u8 	%rs124, [%rd13+256];
$L__BB8_40:
	setp.ge.s32 	%p29, %r10, %r39;
	mov.b16 	%rs123, 127;
	@%p29 bra 	$L__BB8_42;
	ld.global.u8 	%rs123, [%rd13+384];
$L__BB8_42:
	setp.ge.s32 	%p30, %r11, %r39;
	mov.b16 	%rs122, 127;
	@%p30 bra 	$L__BB8_44;
	ld.global.u8 	%rs122, [%rd13+512];
$L__BB8_44:
	setp.ge.s32 	%p31, %r12, %r39;
	mov.b16 	%rs121, 127;
	@%p31 bra 	$L__BB8_46;
	ld.global.u8 	%rs121, [%rd13+640];
$L__BB8_46:
	setp.ge.s32 	%p32, %r13, %r39;
	mov.b16 	%rs120, 127;
	@%p32 bra 	$L__BB8_48;
	ld.global.u8 	%rs120, [%rd13+768];
$L__BB8_48:
	mov.u32 	%r155, %tid.x;
	add.s32 	%r156, %r155, 896;
	setp.ge.s32 	%p33, %r156, %r39;
	mov.b16 	%rs119, 127;
	@%p33 bra 	$L__BB8_50;
	ld.global.u8 	%rs119, [%rd13+896];
$L__BB8_50:
	setp.ge.s32 	%p34, %r14, %r39;
	mov.b16 	%rs118, 127;
	@%p34 bra 	$L__BB8_52;
	ld.global.u8 	%rs118, [%rd13+1024];
$L__BB8_52:
	add.s32 	%r158, %r155, 1152;
	setp.ge.s32 	%p35, %r158, %r39;
	mov.b16 	%rs117, 127;
	@%p35 bra 	$L__BB8_54;
	ld.global.u8 	%rs117, [%rd13+1152];
$L__BB8_54:
	add.s32 	%r160, %r155, 1280;
	setp.ge.s32 	%p36, %r160, %r39;
	mov.b16 	%rs116, 127;
	@%p36 bra 	$L__BB8_56;
	ld.global.u8 	%rs116, [%rd13+1280];
$L__BB8_56:
	add.s32 	%r162, %r155, 1408;
	setp.ge.s32 	%p37, %r162, %r39;
	mov.b16 	%rs115, 127;
	@%p37 bra 	$L__BB8_58;
	ld.global.u8 	%rs115, [%rd13+1408];
$L__BB8_58:
	add.s32 	%r164, %r155, 1536;
	setp.ge.s32 	%p38, %r164, %r39;
	mov.b16 	%rs114, 127;
	@%p38 bra 	$L__BB8_60;
	ld.global.u8 	%rs114, [%rd13+1536];
$L__BB8_60:
	add.s32 	%r166, %r155, 1664;
	setp.ge.s32 	%p39, %r166, %r39;
	mov.b16 	%rs113, 127;
	@%p39 bra 	$L__BB8_62;
	ld.global.u8 	%rs113, [%rd13+1664];
$L__BB8_62:
	add.s32 	%r168, %r155, 1792;
	setp.ge.s32 	%p40, %r168, %r39;
	mov.b16 	%rs112, 127;
	@%p40 bra 	$L__BB8_64;
	ld.global.u8 	%rs112, [%rd13+1792];
$L__BB8_64:
	setp.ge.s32 	%p41, %r15, %r39;
	mov.b16 	%rs111, 127;
	@%p41 bra 	$L__BB8_66;
	ld.global.u8 	%rs111, [%rd13+1920];
$L__BB8_66:
	setp.le.s32 	%p42, %r112, %r111;
	@%p42 bra 	$L__BB8_69;
	xor.b16  	%rs80, %rs111, 128;
	xor.b16  	%rs81, %rs112, 128;
	xor.b16  	%rs82, %rs113, 128;
	xor.b16  	%rs83, %rs114, 128;
	xor.b16  	%rs84, %rs115, 128;
	xor.b16  	%rs85, %rs116, 128;
	xor.b16  	%rs86, %rs117, 128;
	xor.b16  	%rs87, %rs118, 128;
	xor.b16  	%rs88, %rs119, 128;
	xor.b16  	%rs89, %rs120, 128;
	xor.b16  	%rs90, %rs121, 128;
	xor.b16  	%rs91, %rs122, 128;
	xor.b16  	%rs92, %rs123, 128;
	xor.b16  	%rs93, %rs124, 128;
	xor.b16  	%rs94, %rs125, 128;
	xor.b16  	%rs95, %rs126, 128;
	cvt.u32.u16 	%r170, %rs95;
	and.b32  	%r40, %r170, 255;
	cvt.u32.u16 	%r171, %rs94;
	and.b32  	%r41, %r171, 255;
	cvt.u32.u16 	%r172, %rs93;
	and.b32  	%r42, %r172, 255;
	cvt.u32.u16 	%r173, %rs92;
	and.b32  	%r43, %r173, 255;
	cvt.u32.u16 	%r174, %rs91;
	and.b32  	%r44, %r174, 255;
	cvt.u32.u16 	%r175, %rs90;
	and.b32  	%r45, %r175, 255;
	cvt.u32.u16 	%r176, %rs89;
	and.b32  	%r46, %r176, 255;
	cvt.u32.u16 	%r177, %rs88;
	and.b32  	%r47, %r177, 255;
	cvt.u32.u16 	%r178, %rs87;
	and.b32  	%r48, %r178, 255;
	cvt.u32.u16 	%r179, %rs86;
	and.b32  	%r49, %r179, 255;
	cvt.u32.u16 	%r180, %rs85;
	and.b32  	%r50, %r180, 255;
	cvt.u32.u16 	%r181, %rs84;
	and.b32  	%r51, %r181, 255;
	cvt.u32.u16 	%r182, %rs83;
	and.b32  	%r52, %r182, 255;
	cvt.u32.u16 	%r183, %rs82;
	and.b32  	%r53, %r183, 255;
	cvt.u32.u16 	%r184, %rs81;
	and.b32  	%r54, %r184, 255;
	cvt.u32.u16 	%r185, %rs80;
	and.b32  	%r55, %r185, 255;
	mov.b32 	%r383, 0;
	mov.u32 	%r384, %r111;
$L__BB8_68:
	sub.s32 	%r186, %r112, %r384;
	shl.b32 	%r187, %r383, 10;
	mov.u32 	%r188, _ZZN3cub18CUB_300001_SM_10006detail10radix_sort30DeviceRadixSortHistogramKernelINS1_5radix10policy_hubIccyE10Policy1000ELNS0_9SortOrderE0EcyNS1_21identity_decomposer_tEEEvPT2_PKT1_SA_iiT3_E12temp_storage;
	add.s32 	%r189, %r188, %r187;
	and.b32  	%r190, %r384, 255;
	min.s32 	%r191, %r186, 8;
	mov.b32 	%r192, -1;
	shl.b32 	%r193, %r192, %r191;
	not.b32 	%r194, %r193;
	shr.u32 	%r195, %r40, %r190;
	and.b32  	%r196, %r195, %r194;
	shl.b32 	%r197, %r196, 2;
	add.s32 	%r198, %r189, %r197;
	atom.shared.add.u32 	%r199, [%r198], 1;
	shr.u32 	%r200, %r41, %r190;
	and.b32  	%r201, %r200, %r194;
	shl.b32 	%r202, %r201, 2;
	add.s32 	%r203, %r189, %r202;
	atom.shared.add.u32 	%r204, [%r203], 1;
	shr.u32 	%r205, %r42, %r190;
	and.b32  	%r206, %r205, %r194;
	shl.b32 	%r207, %r206, 2;
	add.s32 	%r208, %r189, %r207;
	atom.shared.add.u32 	%r209, [%r208], 1;
	shr.u32 	%r210, %r43, %r190;
	and.b32  	%r211, %r210, %r194;
	shl.b32 	%r212, %r211, 2;
	add.s32 	%r213, %r189, %r212;
	atom.shared.add.u32 	%r214, [%r213], 1;
	shr.u32 	%r215, %r44, %r190;
	and.b32  	%r216, %r215, %r194;
	shl.b32 	%r217, %r216, 2;
	add.s32 	%r218, %r189, %r217;
	atom.shared.add.u32 	%r219, [%r218], 1;
	shr.u32 	%r220, %r45, %r190;
	and.b32  	%r221, %r220, %r194;
	shl.b32 	%r222, %r221, 2;
	add.s32 	%r223, %r189, %r222;
	atom.shared.add.u32 	%r224, [%r223], 1;
	shr.u32 	%r225, %r46, %r190;
	and.b32  	%r226, %r225, %r194;
	shl.b32 	%r227, %r226, 2;
	add.s32 	%r228, %r189, %r227;
	atom.shared.add.u32 	%r229, [%r228], 1;
	shr.u32 	%r230, %r47, %r190;
	and.b32  	%r231, %r230, %r194;
	shl.b32 	%r232, %r231, 2;
	add.s32 	%r233, %r189, %r232;
	atom.shared.add.u32 	%r234, [%r233], 1;
	shr.u32 	%r235, %r48, %r190;
	and.b32  	%r236, %r235, %r194;
	shl.b32 	%r237, %r236, 2;
	add.s32 	%r238, %r189, %r237;
	atom.shared.add.u32 	%r239, [%r238], 1;
	shr.u32 	%r240, %r49, %r190;
	and.b32  	%r241, %r240, %r194;
	shl.b32 	%r242, %r241, 2;
	add.s32 	%r243, %r189, %r242;
	atom.shared.add.u32 	%r244, [%r243], 1;
	shr.u32 	%r245, %r50, %r190;
	and.b32  	%r246, %r245, %r194;
	shl.b32 	%r247, %r246, 2;
	add.s32 	%r248, %r189, %r247;
	atom.shared.add.u32 	%r249, [%r248], 1;
	shr.u32 	%r250, %r51, %r190;
	and.b32  	%r251, %r250, %r194;
	shl.b32 	%r252, %r251, 2;
	add.s32 	%r253, %r189, %r252;
	atom.shared.add.u32 	%r254, [%r253], 1;
	shr.u32 	%r255, %r52, %r190;
	and.b32  	%r256, %r255, %r194;
	shl.b32 	%r257, %r256, 2;
	add.s32 	%r258, %r189, %r257;
	atom.shared.add.u32 	%r259, [%r258], 1;
	shr.u32 	%r260, %r53, %r190;
	and.b32  	%r261, %r260, %r194;
	shl.b32 	%r262, %r261, 2;
	add.s32 	%r263, %r189, %r262;
	atom.shared.add.u32 	%r264, [%r263], 1;
	shr.u32 	%r265, %r54, %r190;
	and.b32  	%r266, %r265, %r194;
	shl.b32 	%r267, %r266, 2;
	add.s32 	%r268, %r189, %r267;
	atom.shared.add.u32 	%r269, [%r268], 1;
	shr.u32 	%r270, %r55, %r190;
	and.b32  	%r271, %r270, %r194;
	shl.b32 	%r272, %r271, 2;
	add.s32 	%r273, %r189, %r272;
	atom.shared.add.u32 	%r274, [%r273], 1;
	add.s32 	%r384, %r384, 8;
	add.s32 	%r383, %r383, 1;
	setp.lt.s32 	%p43, %r384, %r112;
	@%p43 bra 	$L__BB8_68;
$L__BB8_69:
	add.s64 	%rd134, %rd134, %rd4;
	setp.lt.u64 	%p44, %rd134, %rd9;
	@%p44 bra 	$L__BB8_32;
$L__BB8_70:
	bar.sync 	0;
	@%p1 bra 	$L__BB8_152;
	setp.lt.u32 	%p45, %r1, 7;
	mov.b32 	%r387, 0;
	@%p45 bra 	$L__BB8_90;
	mov.b32 	%r385, 0;
$L__BB8_73:
	.pragma "nounroll";
	shl.b32 	%r277, %r385, 10;
	add.s32 	%r61, %r6, %r277;
	ld.shared.u32 	%r62, [%r61];
	setp.eq.s32 	%p46, %r62, 0;
	@%p46 bra 	$L__BB8_75;
	cvt.u32.u64 	%r278, %rd5;
	shl.b32 	%r279, %r385, 8;
	add.s32 	%r280, %r279, %r278;
	mul.wide.u32 	%rd28, %r280, 8;
	add.s64 	%rd29, %rd2, %rd28;
	cvt.u64.u32 	%rd30, %r62;
	atom.global.add.u64 	%rd31, [%rd29], %rd30;
$L__BB8_75:
	ld.shared.u32 	%r63, [%r61+1024];
	setp.eq.s32 	%p47, %r63, 0;
	@%p47 bra 	$L__BB8_77;
	cvt.u32.u64 	%r281, %rd5;
	shl.b32 	%r282, %r385, 8;
	add.s32 	%r283, %r282, %r281;
	add.s32 	%r284, %r283, 256;
	mul.wide.u32 	%rd32, %r284, 8;
	add.s64 	%rd33, %rd2, %rd32;
	cvt.u64.u32 	%rd34, %r63;
	atom.global.add.u64 	%rd35, [%rd33], %rd34;
$L__BB8_77:
	ld.shared.u32 	%r64, [%r61+2048];
	setp.eq.s32 	%p48, %r64, 0;
	@%p48 bra 	$L__BB8_79;
	cvt.u32.u64 	%r285, %rd5;
	shl.b32 	%r286, %r385, 8;
	add.s32 	%r287, %r286, %r285;
	add.s32 	%r288, %r287, 512;
	mul.wide.u32 	%rd36, %r288, 8;
	add.s64 	%rd37, %rd2, %rd36;
	cvt.u64.u32 	%rd38, %r64;
	atom.global.add.u64 	%rd39, [%rd37], %rd38;
$L__BB8_79:
	ld.shared.u32 	%r65, [%r61+3072];
	setp.eq.s32 	%p49, %r65, 0;
	@%p49 bra 	$L__BB8_81;
	cvt.u32.u64 	%r289, %rd5;
	shl.b32 	%r290, %r385, 8;
	add.s32 	%r291, %r290, %r289;
	add.s32 	%r292, %r291, 768;
	mul.wide.u32 	%rd40, %r292, 8;
	add.s64 	%rd41, %rd2, %rd40;
	cvt.u64.u32 	%rd42, %r65;
	atom.global.add.u64 	%rd43, [%rd41], %rd42;
$L__BB8_81:
	ld.shared.u32 	%r66, [%r61+4096];
	setp.eq.s32 	%p50, %r66, 0;
	@%p50 bra 	$L__BB8_83;
	cvt.u32.u64 	%r293, %rd5;
	shl.b32 	%r294, %r385, 8;
	add.s32 	%r295, %r294, %r293;
	add.s32 	%r296, %r295, 1024;
	mul.wide.u32 	%rd44, %r296, 8;
	add.s64 	%rd45, %rd2, %rd44;
	cvt.u64.u32 	%rd46, %r66;
	atom.global.add.u64 	%rd47, [%rd45], %rd46;
$L__BB8_83:
	ld.shared.u32 	%r67, [%r61+5120];
	setp.eq.s32 	%p51, %r67, 0;
	@%p51 bra 	$L__BB8_85;
	cvt.u32.u64 	%r297, %rd5;
	shl.b32 	%r298, %r385, 8;
	add.s32 	%r299, %r298, %r297;
	add.s32 	%r300, %r299, 1280;
	mul.wide.u32 	%rd48, %r300, 8;
	add.s64 	%rd49, %rd2, %rd48;
	cvt.u64.u32 	%rd50, %r67;
	atom.global.add.u64 	%rd51, [%rd49], %rd50;
$L__BB8_85:
	ld.shared.u32 	%r68, [%r61+6144];
	setp.eq.s32 	%p52, %r68, 0;
	@%p52 bra 	$L__BB8_87;
	cvt.u32.u64 	%r301, %rd5;
	shl.b32 	%r302, %r385, 8;
	add.s32 	%r303, %r302, %r301;
	add.s32 	%r304, %r303, 1536;
	mul.wide.u32 	%rd52, %r304, 8;
	add.s64 	%rd53, %rd2, %rd52;
	cvt.u64.u32 	%rd54, %r68;
	atom.global.add.u64 	%rd55, [%rd53], %rd54;
$L__BB8_87:
	ld.shared.u32 	%r69, [%r61+7168];
	setp.eq.s32 	%p53, %r69, 0;
	@%p53 bra 	$L__BB8_89;
	cvt.u32.u64 	%r305, %rd5;
	shl.b32 	%r306, %r385, 8;
	add.s32 	%r307, %r306, %r305;
	add.s32 	%r308, %r307, 1792;
	mul.wide.u32 	%rd56, %r308, 8;
	add.s64 	%rd57, %rd2, %rd56;
	cvt.u64.u32 	%rd58, %r69;
	atom.global.add.u64 	%rd59, [%rd57], %rd58;
$L__BB8_89:
	add.s32 	%r385, %r385, 8;
	setp.ne.s32 	%p54, %r385, %r16;
	mov.u32 	%r387, %r16;
	@%p54 bra 	$L__BB8_73;
$L__BB8_90:
	add.s32 	%r72, %r5, -1;
	setp.eq.s32 	%p55, %r3, 0;
	@%p55 bra 	$L__BB8_111;
	setp.lt.u32 	%p56, %r4, 3;
	@%p56 bra 	$L__BB8_101;
	shl.b32 	%r309, %r387, 10;
	add.s32 	%r73, %r6, %r309;
	ld.shared.u32 	%r74, [%r73];
	setp.eq.s32 	%p57, %r74, 0;
	@%p57 bra 	$L__BB8_94;
	cvt.u32.u64 	%r310, %rd5;
	shl.b32 	%r311, %r387, 8;
	add.s32 	%r312, %r311, %r310;
	mul.wide.u32 	%rd60, %r312, 8;
	add.s64 	%rd61, %rd2, %rd60;
	cvt.u64.u32 	%rd62, %r74;
	atom.global.add.u64 	%rd63, [%rd61], %rd62;
$L__BB8_94:
	ld.shared.u32 	%r75, [%r73+1024];
	setp.eq.s32 	%p58, %r75, 0;
	@%p58 bra 	$L__BB8_96;
	cvt.u32.u64 	%r313, %rd5;
	shl.b32 	%r314, %r387, 8;
	add.s32 	%r315, %r314, %r313;
	add.s32 	%r316, %r315, 256;
	mul.wide.u32 	%rd64, %r316, 8;
	add.s64 	%rd65, %rd2, %rd64;
	cvt.u64.u32 	%rd66, %r75;
	atom.global.add.u64 	%rd67, [%rd65], %rd66;
$L__BB8_96:
	ld.shared.u32 	%r76, [%r73+2048];
	setp.eq.s32 	%p59, %r76, 0;
	@%p59 bra 	$L__BB8_98;
	cvt.u32.u64 	%r317, %rd5;
	shl.b32 	%r318, %r387, 8;
	add.s32 	%r319, %r318, %r317;
	add.s32 	%r320, %r319, 512;
	mul.wide.u32 	%rd68, %r320, 8;
	add.s64 	%rd69, %rd2, %rd68;
	cvt.u64.u32 	%rd70, %r76;
	atom.global.add.u64 	%rd71, [%rd69], %rd70;
$L__BB8_98:
	ld.shared.u32 	%r77, [%r73+3072];
	setp.eq.s32 	%p60, %r77, 0;
	@%p60 bra 	$L__BB8_100;
	cvt.u32.u64 	%r321, %rd5;
	shl.b32 	%r322, %r387, 8;
	add.s32 	%r323, %r322, %r321;
	add.s32 	%r324, %r323, 768;
	mul.wide.u32 	%rd72, %r324, 8;
	add.s64 	%rd73, %rd2, %rd72;
	cvt.u64.u32 	%rd74, %r77;
	atom.global.add.u64 	%rd75, [%rd73], %rd74;
$L__BB8_100:
	add.s32 	%r387, %r387, 4;
$L__BB8_101:
	setp.eq.s32 	%p61, %r5, 0;
	@%p61 bra 	$L__BB8_111;
	setp.eq.s32 	%p62, %r72, 0;
	@%p62 bra 	$L__BB8_108;
	shl.b32 	%r325, %r387, 10;
	add.s32 	%r80, %r6, %r325;
	ld.shared.u32 	%r81, [%r80];
	setp.eq.s32 	%p63, %r81, 0;
	@%p63 bra 	$L__BB8_105;
	cvt.u32.u64 	%r326, %rd5;
	shl.b32 	%r327, %r387, 8;
	add.s32 	%r328, %r327, %r326;
	mul.wide.u32 	%rd76, %r328, 8;
	add.s64 	%rd77, %rd2, %rd76;
	cvt.u64.u32 	%rd78, %r81;
	atom.global.add.u64 	%rd79, [%rd77], %rd78;
$L__BB8_105:
	ld.shared.u32 	%r82, [%r80+1024];
	setp.eq.s32 	%p64, %r82, 0;
	@%p64 bra 	$L__BB8_107;
	cvt.u32.u64 	%r329, %rd5;
	shl.b32 	%r330, %r387, 8;
	add.s32 	%r331, %r330, %r329;
	add.s32 	%r332, %r331, 256;
	mul.wide.u32 	%rd80, %r332, 8;
	add.s64 	%rd81, %rd2, %rd80;
	cvt.u64.u32 	%rd82, %r82;
	atom.global.add.u64 	%rd83, [%rd81], %rd82;
$L__BB8_107:
	add.s32 	%r387, %r387, 2;
$L__BB8_108:
	setp.eq.s32 	%p65, %r17, 0;
	@%p65 bra 	$L__BB8_111;
	shl.b32 	%r333, %r387, 10;
	add.s32 	%r334, %r6, %r333;
	ld.shared.u32 	%r85, [%r334];
	setp.eq.s32 	%p66, %r85, 0;
	@%p66 bra 	$L__BB8_111;
	cvt.u32.u64 	%r335, %rd5;
	shl.b32 	%r336, %r387, 8;
	add.s32 	%r337, %r336, %r335;
	mul.wide.u32 	%rd84, %r337, 8;
	add.s64 	%rd85, %rd2, %rd84;
	cvt.u64.u32 	%rd86, %r85;
	atom.global.add.u64 	%rd87, [%rd85], %rd86;
$L__BB8_111:
	cvt.u32.u64 	%r338, %rd5;
	setp.gt.u32 	%p67, %r338, 127;
	@%p67 bra 	$L__BB8_152;
	setp.lt.u32 	%p68, %r1, 7;
	mov.b32 	%r391, 0;
	@%p68 bra 	$L__BB8_131;
	mov.b32 	%r389, 0;
$L__BB8_114:
	.pragma "nounroll";
	shl.b32 	%r342, %r389, 10;
	add.s32 	%r87, %r6, %r342;
	ld.shared.u32 	%r88, [%r87+512];
	setp.eq.s32 	%p69, %r88, 0;
	shl.b32 	%r343, %r389, 8;
	add.s32 	%r344, %r343, %r338;
	mul.wide.u32 	%rd88, %r344, 8;
	add.s64 	%rd15, %rd2, %rd88;
	@%p69 bra 	$L__BB8_116;
	cvt.u64.u32 	%rd89, %r88;
	atom.global.add.u64 	%rd90, [%rd15+1024], %rd89;
$L__BB8_116:
	ld.shared.u32 	%r89, [%r87+1536];
	setp.eq.s32 	%p70, %r89, 0;
	@%p70 bra 	$L__BB8_118;
	cvt.u64.u32 	%rd91, %r89;
	atom.global.add.u64 	%rd92, [%rd15+3072], %rd91;
$L__BB8_118:
	ld.shared.u32 	%r90, [%r87+2560];
	setp.eq.s32 	%p71, %r90, 0;
	@%p71 bra 	$L__BB8_120;
	cvt.u64.u32 	%rd93, %r90;
	atom.global.add.u64 	%rd94, [%rd15+5120], %rd93;
$L__BB8_120:
	ld.shared.u32 	%r91, [%r87+3584];
	setp.eq.s32 	%p72, %r91, 0;
	@%p72 bra 	$L__BB8_122;
	cvt.u64.u32 	%rd95, %r91;
	atom.global.add.u64 	%rd96, [%rd15+7168], %rd95;
$L__BB8_122:
	ld.shared.u32 	%r92, [%r87+4608];
	setp.eq.s32 	%p73, %r92, 0;
	@%p73 bra 	$L__BB8_124;
	cvt.u64.u32 	%rd97, %r92;
	atom.global.add.u64 	%rd98, [%rd15+9216], %rd97;
$L__BB8_124:
	ld.shared.u32 	%r93, [%r87+5632];
	setp.eq.s32 	%p74, %r93, 0;
	@%p74 bra 	$L__BB8_126;
	cvt.u64.u32 	%rd99, %r93;
	atom.global.add.u64 	%rd100, [%rd15+11264], %rd99;
$L__BB8_126:
	ld.shared.u32 	%r94, [%r87+6656];
	setp.eq.s32 	%p75, %r94, 0;
	@%p75 bra 	$L__BB8_128;
	cvt.u64.u32 	%rd101, %r94;
	atom.global.add.u64 	%rd102, [%rd15+13312], %rd101;
$L__BB8_128:
	ld.shared.u32 	%r95, [%r87+7680];
	setp.eq.s32 	%p76, %r95, 0;
	@%p76 bra 	$L__BB8_130;
	cvt.u64.u32 	%rd103, %r95;
	atom.global.add.u64 	%rd104, [%rd15+15360], %rd103;
$L__BB8_130:
	add.s32 	%r389, %r389, 8;
	setp.ne.s32 	%p77, %r389, %r16;
	mov.u32 	%r391, %r16;
	@%p77 bra 	$L__BB8_114;
$L__BB8_131:
	setp.eq.s32 	%p78, %r3, 0;
	@%p78 bra 	$L__BB8_152;
	setp.lt.u32 	%p79, %r4, 3;
	@%p79 bra 	$L__BB8_142;
	shl.b32 	%r345, %r391, 10;
	add.s32 	%r98, %r6, %r345;
	ld.shared.u32 	%r99, [%r98+512];
	setp.eq.s32 	%p80, %r99, 0;
	@%p80 bra 	$L__BB8_135;
	shl.b32 	%r347, %r391, 8;
	add.s32 	%r348, %r347, %r338;
	mul.wide.u32 	%rd105, %r348, 8;
	add.s64 	%rd106, %rd2, %rd105;
	cvt.u64.u32 	%rd107, %r99;
	atom.global.add.u64 	%rd108, [%rd106+1024], %rd107;
$L__BB8_135:
	ld.shared.u32 	%r100, [%r98+1536];
	setp.eq.s32 	%p81, %r100, 0;
	@%p81 bra 	$L__BB8_137;
	shl.b32 	%r350, %r391, 8;
	add.s32 	%r351, %r350, %r338;
	add.s32 	%r352, %r351, 256;
	mul.wide.u32 	%rd109, %r352, 8;
	add.s64 	%rd110, %rd2, %rd109;
	cvt.u64.u32 	%rd111, %r100;
	atom.global.add.u64 	%rd112, [%rd110+1024], %rd111;
$L__BB8_137:
	ld.shared.u32 	%r101, [%r98+2560];
	setp.eq.s32 	%p82, %r101, 0;
	@%p82 bra 	$L__BB8_139;
	shl.b32 	%r354, %r391, 8;
	add.s32 	%r355, %r354, %r338;
	add.s32 	%r356, %r355, 512;
	mul.wide.u32 	%rd113, %r356, 8;
	add.s64 	%rd114, %rd2, %rd113;
	cvt.u64.u32 	%rd115, %r101;
	atom.global.add.u64 	%rd116, [%rd114+1024], %rd115;
$L__BB8_139:
	ld.shared.u32 	%r102, [%r98+3584];
	setp.eq.s32 	%p83, %r102, 0;
	@%p83 bra 	$L__BB8_141;
	shl.b32 	%r358, %r391, 8;
	add.s32 	%r359, %r358, %r338;
	add.s32 	%r360, %r359, 768;
	mul.wide.u32 	%rd117, %r360, 8;
	add.s64 	%rd118, %rd2, %rd117;
	cvt.u64.u32 	%rd119, %r102;
	atom.global.add.u64 	%rd120, [%rd118+1024], %rd119;
$L__BB8_141:
	add.s32 	%r391, %r391, 4;
$L__BB8_142:
	setp.eq.s32 	%p84, %r5, 0;
	@%p84 bra 	$L__BB8_152;
	setp.eq.s32 	%p85, %r72, 0;
	@%p85 bra 	$L__BB8_149;
	shl.b32 	%r361, %r391, 10;
	add.s32 	%r105, %r6, %r361;
	ld.shared.u32 	%r106, [%r105+512];
	setp.eq.s32 	%p86, %r106, 0;
	@%p86 bra 	$L__BB8_146;
	shl.b32 	%r363, %r391, 8;
	add.s32 	%r364, %r363, %r338;
	mul.wide.u32 	%rd121, %r364, 8;
	add.s64 	%rd122, %rd2, %rd121;
	cvt.u64.u32 	%rd123, %r106;
	atom.global.add.u64 	%rd124, [%rd122+1024], %rd123;
$L__BB8_146:
	ld.shared.u32 	%r107, [%r105+1536];
	setp.eq.s32 	%p87, %r107, 0;
	@%p87 bra 	$L__BB8_148;
	shl.b32 	%r366, %r391, 8;
	add.s32 	%r367, %r366, %r338;
	add.s32 	%r368, %r367, 256;
	mul.wide.u32 	%rd125, %r368, 8;
	add.s64 	%rd126, %rd2, %rd125;
	cvt.u64.u32 	%rd127, %r107;
	atom.global.add.u64 	%rd128, [%rd126+1024], %rd127;
$L__BB8_148:
	add.s32 	%r391, %r391, 2;
$L__BB8_149:
	setp.eq.s32 	%p88, %r17, 0;
	@%p88 bra 	$L__BB8_152;
	shl.b32 	%r369, %r391, 10;
	add.s32 	%r370, %r6, %r369;
	ld.shared.u32 	%r110, [%r370+512];
	setp.eq.s32 	%p89, %r110, 0;
	@%p89 bra 	$L__BB8_152;
	shl.b32 	%r372, %r391, 8;
	add.s32 	%r373, %r372, %r338;
	mul.wide.u32 	%rd129, %r373, 8;
	add.s64 	%rd130, %rd2, %rd129;
	cvt.u64.u32 	%rd131, %r110;
	atom.global.add.u64 	%rd132, [%rd130+1024], %rd131;
$L__BB8_152:
	bar.sync 	0;
	add.s64 	%rd133, %rd133, 1;
	setp.ne.s64 	%p90, %rd133, %rd6;
	@%p90 bra 	$L__BB8_2;
$L__BB8_153:
	ret;

}
	// .globl	_ZN3cub18CUB_300001_SM_10006detail10radix_sort33DeviceRadixSortExclusiveSumKernelINS1_5radix10policy_hubIccyE10Policy1000EyEEvPT0_
.visible .entry _ZN3cub18CUB_300001_SM_10006detail10radix_sort33DeviceRadixSortExclusiveSumKernelINS1_5radix10policy_hubIccyE10Policy1000EyEEvPT0_(
	.param .u64 .ptr .align 1 _ZN3cub18CUB_300001_SM_10006detail10radix_sort33DeviceRadixSortExclusiveSumKernelINS1_5radix10policy_hubIccyE10Policy1000EyEEvPT0__param_0
)
{
	.reg .pred 	%p<4>;
	.reg .b32 	%r<28>;
	.reg .b64 	%rd<54>;
	// demoted variable
	.shared .align 16 .b8 _ZZN3cub18CUB_300001_SM_10006detail10radix_sort33DeviceRadixSortExclusiveSumKernelINS1_5radix10policy_hubIccyE10Policy1000EyEEvPT0_E12temp_storage[2336];
	ld.param.u64 	%rd5, [_ZN3cub18CUB_300001_SM_10006detail10radix_sort33DeviceRadixSortExclusiveSumKernelINS1_5radix10policy_hubIccyE10Policy1000EyEEvPT0__param_0];
	cvta.to.global.u64 	%rd6, %rd5;
	mov.u32 	%r3, %ctaid.x;
	shl.b32 	%r4, %r3, 8;
	mov.u32 	%r1, %tid.x;
	setp.gt.u32 	%p1, %r1, 255;
	add.s32 	%r5, %r4, %r1;
	mul.wide.s32 	%rd7, %r5, 8;
	add.s64 	%rd1, %rd6, %rd7;
	@%p1 bra 	$L__BB9_2;
	ld.global.u64 	%rd53, [%rd1];
$L__BB9_2:
	shr.u32 	%r6, %r1, 3;
	add.s32 	%r7, %r6, %r1;
	shl.b32 	%r8, %r7, 3;
	mov.u32 	%r9, _ZZN3cub18CUB_300001_SM_10006detail10radix_sort33DeviceRadixSortExclusiveSumKernelINS1_5radix10policy_hubIccyE10Policy1000EyEEvPT0_E12temp_storage;
	add.s32 	%r10, %r9, %r8;
	add.s32 	%r2, %r10, 16;
	st.shared.u64 	[%r10+16], %rd53;
	bar.sync 	0;
	setp.gt.u32 	%p2, %r1, 31;
	@%p2 bra 	$L__BB9_4;
	mad.lo.s32 	%r27, %r1, 72, %r9;
	ld.shared.u64 	%rd23, [%r27+16];
	ld.shared.u64 	%rd24, [%r27+24];
	ld.shared.u64 	%rd25, [%r27+32];
	ld.shared.u64 	%rd26, [%r27+40];
	ld.shared.u64 	%rd27, [%r27+48];
	ld.shared.u64 	%rd28, [%r27+56];
	ld.shared.u64 	%rd29, [%r27+64];
	ld.shared.u64 	%rd30, [%r27+72];
	add.s64 	%rd31, %rd24, %rd23;
	add.s64 	%rd32, %rd31, %rd25;
	add.s64 	%rd33, %rd32, %rd26;
	add.s64 	%rd34, %rd33, %rd27;
	add.s64 	%rd35, %rd34, %rd28;
	add.s64 	%rd36, %rd35, %rd29;
	add.s64 	%rd10, %rd36, %rd30;
	mov.b32 	%r11, 1;
	mov.b32 	%r24, 0;
	mov.b32 	%r25, -1;
	// begin inline asm
	{  .reg .u64 r0;  .reg .u32 lo;  .reg .u32 hi;  .reg .pred p;  mov.b64 {lo, hi}, %rd10;  shfl.sync.up.b32 lo|p, lo, %r11, %r24, %r25;  shfl.sync.up.b32 hi|p, hi, %r11, %r24, %r25;  mov.b64 r0, {lo, hi};  @p add.u64 r0, r0, %rd10;  mov.u64 %rd8, r0;}
	// end inline asm
	mov.b32 	%r14, 2;
	// begin inline asm
	{  .reg .u64 r0;  .reg .u32 lo;  .reg .u32 hi;  .reg .pred p;  mov.b64 {lo, hi}, %rd8;  shfl.sync.up.b32 lo|p, lo, %r14, %r24, %r25;  shfl.sync.up.b32 hi|p, hi, %r14, %r24, %r25;  mov.b64 r0, {lo, hi};  @p add.u64 r0, r0, %rd8;  mov.u64 %rd11, r0;}
	// end inline asm
	mov.b32 	%r17, 4;
	// begin inline asm
	{  .reg .u64 r0;  .reg .u32 lo;  .reg .u32 hi;  .reg .pred p;  mov.b64 {lo, hi}, %rd11;  shfl.sync.up.b32 lo|p, lo, %r17, %r24, %r25;  shfl.sync.up.b32 hi|p, hi, %r17, %r24, %r25;  mov.b64 r0, {lo, hi};  @p add.u64 r0, r0, %rd11;  mov.u64 %rd14, r0;}
	// end inline asm
	mov.b32 	%r20, 8;
	// begin inline asm
	{  .reg .u64 r0;  .reg .u32 lo;  .reg .u32 hi;  .reg .pred p;  mov.b64 {lo, hi}, %rd14;  shfl.sync.up.b32 lo|p, lo, %r20, %r24, %r25;  shfl.sync.up.b32 hi|p, hi, %r20, %r24, %r25;  mov.b64 r0, {lo, hi};  @p add.u64 r0, r0, %rd14;  mov.u64 %rd17, r0;}
	// end inline asm
	mov.b32 	%r23, 16;
	// begin inline asm
	{  .reg .u64 r0;  .reg .u32 lo;  .reg .u32 hi;  .reg .pred p;  mov.b64 {lo, hi}, %rd17;  shfl.sync.up.b32 lo|p, lo, %r23, %r24, %r25;  shfl.sync.up.b32 hi|p, hi, %r23, %r24, %r25;  mov.b64 r0, {lo, hi};  @p add.u64 r0, r0, %rd17;  mov.u64 %rd20, r0;}
	// end inline asm
	sub.s64 	%rd37, %rd20, %rd10;
	ld.shared.u64 	%rd38, [%r27+16];
	ld.shared.u64 	%rd39, [%r27+24];
	ld.shared.u64 	%rd40, [%r27+32];
	ld.shared.u64 	%rd41, [%r27+40];
	ld.shared.u64 	%rd42, [%r27+48];
	ld.shared.u64 	%rd43, [%r27+56];
	ld.shared.u64 	%rd44, [%r27+64];
	add.s64 	%rd45, %rd38, %rd37;
	add.s64 	%rd46, %rd39, %rd45;
	add.s64 	%rd47, %rd40, %rd46;
	add.s64 	%rd48, %rd41, %rd47;
	add.s64 	%rd49, %rd42, %rd48;
	add.s64 	%rd50, %rd43, %rd49;
	add.s64 	%rd51, %rd44, %rd50;
	st.shared.u64 	[%r27+16], %rd37;
	st.shared.u64 	[%r27+24], %rd45;
	st.shared.u64 	[%r27+32], %rd46;
	st.shared.u64 	[%r27+40], %rd47;
	st.shared.u64 	[%r27+48], %rd48;
	st.shared.u64 	[%r27+56], %rd49;
	st.shared.u64 	[%r27+64], %rd50;
	st.shared.u64 	[%r27+72], %rd51;
$L__BB9_4:
	setp.gt.u32 	%p3, %r1, 255;
	bar.sync 	0;
	@%p3 bra 	$L__BB9_6;
	ld.shared.u64 	%rd52, [%r2];
	st.global.u64 	[%rd1], %rd52;
$L__BB9_6:
	ret;

}
	// .globl	_ZN3cub18CUB_300001_SM_10006detail10radix_sort29DeviceRadixSortOnesweepKernelINS1_5radix10policy_hubIccyE10Policy1000ELNS0_9SortOrderE0EccyiiNS1_21identity_decomposer_tEEEvPT5_SB_PT3_PKSC_PT1_PKSG_PT2_PKSK_T4_iiT6_
.visible .entry _ZN3cub18CUB_300001_SM_10006detail10radix_sort29DeviceRadixSortOnesweepKernelINS1_5radix10policy_hubIccyE10Policy1000ELNS0_9SortOrderE0EccyiiNS1_21identity_decomposer_tEEEvPT5_SB_PT3_PKSC_PT1_PKSG_PT2_PKSK_T4_iiT6_(
	.param .u64 .ptr .align 1 _ZN3cub18CUB_300001_SM_10006detail10radix_sort29DeviceRadixSortOnesweepKernelINS1_5radix10policy_hubIccyE10Policy1000ELNS0_9SortOrderE0EccyiiNS1_21identity_decomposer_tEEEvPT5_SB_PT3_PKSC_PT1_PKSG_PT2_PKSK_T4_iiT6__param_0,
	.param .u64 .ptr .align 1 _ZN3cub18CUB_300001_SM_10006detail10radix_sort29DeviceRadixSortOnesweepKernelINS1_5radix10policy_hubIccyE10Policy1000ELNS0_9SortOrderE0EccyiiNS1_21identity_decomposer_tEEEvPT5_SB_PT3_PKSC_PT1_PKSG_PT2_PKSK_T4_iiT6__param_1,
	.param .u64 .ptr .align 1 _ZN3cub18CUB_300001_SM_10006detail10radix_sort29DeviceRadixSortOnesweepKernelINS1_5radix10policy_hubIccyE10Policy1000ELNS0_9SortOrderE0EccyiiNS1_21identity_decomposer_tEEEvPT5_SB_PT3_PKSC_PT1_PKSG_PT2_PKSK_T4_iiT6__param_2,
	.param .u64 .ptr .align 1 _ZN3cub18CUB_300001_SM_10006detail10radix_sort29DeviceRadixSortOnesweepKernelINS1_5radix10policy_hubIccyE10Policy1000ELNS0_9SortOrderE0EccyiiNS1_21identity_decomposer_tEEEvPT5_SB_PT3_PKSC_PT1_PKSG_PT2_PKSK_T4_iiT6__param_3,
	.param .u64 .ptr .align 1 _ZN3cub18CUB_300001_SM_10006detail10radix_sort29DeviceRadixSortOnesweepKernelINS1_5radix10policy_hubIccyE10Policy1000ELNS0_9SortOrderE0EccyiiNS1_21identity_decomposer_tEEEvPT5_SB_PT3_PKSC_PT1_PKSG_PT2_PKSK_T4_iiT6__param_4,
	.param .u64 .ptr .align 1 _ZN3cub18CUB_300001_SM_10006detail10radix_sort29DeviceRadixSortOnesweepKernelINS1_5radix10policy_hubIccyE10Policy1000ELNS0_9SortOrderE0EccyiiNS1_21identity_decomposer_tEEEvPT5_SB_PT3_PKSC_PT1_PKSG_PT2_PKSK_T4_iiT6__param_5,
	.param .u64 .ptr .align 1 _ZN3cub18CUB_300001_SM_10006detail10radix_sort29DeviceRadixSortOnesweepKernelINS1_5radix10policy_hubIccyE10Policy1000ELNS0_9SortOrderE0EccyiiNS1_21identity_decomposer_tEEEvPT5_SB_PT3_PKSC_PT1_PKSG_PT2_PKSK_T4_iiT6__param_6,
	.param .u64 .ptr .align 1 _ZN3cub18CUB_300001_SM_10006detail10radix_sort29DeviceRadixSortOnesweepKernelINS1_5radix10policy_hubIccyE10Policy1000ELNS0_9SortOrderE0EccyiiNS1_21identity_decomposer_tEEEvPT5_SB_PT3_PKSC_PT1_PKSG_PT2_PKSK_T4_iiT6__param_7,
	.param .u32 _ZN3cub18CUB_300001_SM_10006detail10radix_sort29DeviceRadixSortOnesweepKernelINS1_5radix10policy_hubIccyE10Policy1000ELNS0_9SortOrderE0EccyiiNS1_21identity_decomposer_tEEEvPT5_SB_PT3_PKSC_PT1_PKSG_PT2_PKSK_T4_iiT6__param_8,
	.param .u32 _ZN3cub18CUB_300001_SM_10006detail10radix_sort29DeviceRadixSortOnesweepKernelINS1_5radix10policy_hubIccyE10Policy1000ELNS0_9SortOrderE0EccyiiNS1_21identity_decomposer_tEEEvPT5_SB_PT3_PKSC_PT1_PKSG_PT2_PKSK_T4_iiT6__param_9,
	.param .u32 _ZN3cub18CUB_300001_SM_10006detail10radix_sort29DeviceRadixSortOnesweepKernelINS1_5radix10policy_hubIccyE10Policy1000ELNS0_9SortOrderE0EccyiiNS1_21identity_decomposer_tEEEvPT5_SB_PT3_PKSC_PT1_PKSG_PT2_PKSK_T4_iiT6__param_10,
	.param .align 1 .b8 _ZN3cub18CUB_300001_SM_10006detail10radix_sort29DeviceRadixSortOnesweepKernelINS1_5radix10policy_hubIccyE10Policy1000ELNS0_9SortOrderE0EccyiiNS1_21identity_decomposer_tEEEvPT5_SB_PT3_PKSC_PT1_PKSG_PT2_PKSK_T4_iiT6__param_11[1]
)
.maxntid 384
{
	.reg .pred 	%p<231>;
	.reg .b16 	%rs<600>;
	.reg .b32 	%r<2015>;
	.reg .b64 	%rd<312>;
	// demoted variable
	.shared .align 16 .b8 _ZZN3cub18CUB_300001_SM_10006detail10radix_sort29DeviceRadixSortOnesweepKernelINS1_5radix10policy_hubIccyE10Policy1000ELNS0_9SortOrderE0EccyiiNS1_21identity_decomposer_tEEEvPT5_SB_PT3_PKSC_PT1_PKSG_PT2_PKSK_T4_iiT6_E1s[17056];
	ld.param.u64 	%rd50, [_ZN3cub18CUB_300001_SM_10006detail10radix_sort29DeviceRadixSortOnesweepKernelINS1_5radix10policy_hubIccyE10Policy1000ELNS0_9SortOrderE0EccyiiNS1_21identity_decomposer_tEEEvPT5_SB_PT3_PKSC_PT1_PKSG_PT2_PKSK_T4_iiT6__param_0];
	ld.param.u64 	%rd46, [_ZN3cub18CUB_300001_SM_10006detail10radix_sort29DeviceRadixSortOnesweepKernelINS1_5radix10policy_hubIccyE10Policy1000ELNS0_9SortOrderE0EccyiiNS1_21identity_decomposer_tEEEvPT5_SB_PT3_PKSC_PT1_PKSG_PT2_PKSK_T4_iiT6__param_1];
	ld.param.u64 	%rd47, [_ZN3cub18CUB_300001_SM_10006detail10radix_sort29DeviceRadixSortOnesweepKernelINS1_5radix10policy_hubIccyE10Policy1000ELNS0_9SortOrderE0EccyiiNS1_21identity_decomposer_tEEEvPT5_SB_PT3_PKSC_PT1_PKSG_PT2_PKSK_T4_iiT6__param_2];
	ld.param.u64 	%rd48, [_ZN3cub18CUB_300001_SM_10006detail10radix_sort29DeviceRadixSortOnesweepKernelINS1_5radix10policy_hubIccyE10Policy1000ELNS0_9SortOrderE0EccyiiNS1_21identity_decomposer_tEEEvPT5_SB_PT3_PKSC_PT1_PKSG_PT2_PKSK_T4_iiT6__param_3];
	ld.param.u64 	%rd51, [_ZN3cub18CUB_300001_SM_10006detail10radix_sort29DeviceRadixSortOnesweepKernelINS1_5radix10policy_hubIccyE10Policy1000ELNS0_9SortOrderE0EccyiiNS1_21identity_decomposer_tEEEvPT5_SB_PT3_PKSC_PT1_PKSG_PT2_PKSK_T4_iiT6__param_4];
	ld.param.u64 	%rd52, [_ZN3cub18CUB_300001_SM_10006detail10radix_sort29DeviceRadixSortOnesweepKernelINS1_5radix10policy_hubIccyE10Policy1000ELNS0_9SortOrderE0EccyiiNS1_21identity_decomposer_tEEEvPT5_SB_PT3_PKSC_PT1_PKSG_PT2_PKSK_T4_iiT6__param_5];
	ld.param.u64 	%rd53, [_ZN3cub18CUB_300001_SM_10006detail10radix_sort29DeviceRadixSortOnesweepKernelINS1_5radix10policy_hubIccyE10Policy1000ELNS0_9SortOrderE0EccyiiNS1_21identity_decomposer_tEEEvPT5_SB_PT3_PKSC_PT1_PKSG_PT2_PKSK_T4_iiT6__param_6];
	ld.param.u64 	%rd49, [_ZN3cub18CUB_300001_SM_10006detail10radix_sort29DeviceRadixSortOnesweepKernelINS1_5radix10policy_hubIccyE10Policy1000ELNS0_9SortOrderE0EccyiiNS1_21identity_decomposer_tEEEvPT5_SB_PT3_PKSC_PT1_PKSG_PT2_PKSK_T4_iiT6__param_7];
	ld.param.u32 	%r225, [_ZN3cub18CUB_300001_SM_10006detail10radix_sort29DeviceRadixSortOnesweepKernelINS1_5radix10policy_hubIccyE10Policy1000ELNS0_9SortOrderE0EccyiiNS1_21identity_decomposer_tEEEvPT5_SB_PT3_PKSC_PT1_PKSG_PT2_PKSK_T4_iiT6__param_8];
	ld.param.u32 	%r226, [_ZN3cub18CUB_300001_SM_10006detail10radix_sort29DeviceRadixSortOnesweepKernelINS1_5radix10policy_hubIccyE10Policy1000ELNS0_9SortOrderE0EccyiiNS1_21identity_decomposer_tEEEvPT5_SB_PT3_PKSC_PT1_PKSG_PT2_PKSK_T4_iiT6__param_9];
	ld.param.u32 	%r227, [_ZN3cub18CUB_300001_SM_10006detail10radix_sort29DeviceRadixSortOnesweepKernelINS1_5radix10policy_hubIccyE10Policy1000ELNS0_9SortOrderE0EccyiiNS1_21identity_decomposer_tEEEvPT5_SB_PT3_PKSC_PT1_PKSG_PT2_PKSK_T4_iiT6__param_10];
	cvta.to.global.u64 	%rd1, %rd53;
	cvta.to.global.u64 	%rd2, %rd51;
	cvta.to.global.u64 	%rd3, %rd50;
	cvta.to.global.u64 	%rd4, %rd52;
	mov.u32 	%r1, %tid.x;
	shr.u32 	%r2, %r1, 5;
	// begin inline asm
	mov.u32 %r228, %laneid;
	// end inline asm
	setp.ne.s32 	%p1, %r1, 0;
	@%p1 bra 	$L__BB10_2;
	cvta.to.global.u64 	%rd54, %rd46;
	atom.global.add.u32 	%r229, [%rd54], 1;
	st.shared.u32 	[_ZZN3cub18CUB_300001_SM_10006detail10radix_sort29DeviceRadixSortOnesweepKernelINS1_5radix10policy_hubIccyE10Policy1000ELNS0_9SortOrderE0EccyiiNS1_21identity_decomposer_tEEEvPT5_SB_PT3_PKSC_PT1_PKSG_PT2_PKSK_T4_iiT6_E1s+15008], %r229;
$L__BB10_2:
	bar.sync 	0;
	ld.shared.u32 	%r4, [_ZZN3cub18CUB_300001_SM_10006detail10radix_sort29DeviceRadixSortOnesweepKernelINS1_5radix10policy_hubIccyE10Policy1000ELNS0_9SortOrderE0EccyiiNS1_21identity_decomposer_tEEEvPT5_SB_PT3_PKSC_PT1_PKSG_PT2_PKSK_T4_iiT6_E1s+15008];
	mul.lo.s32 	%r230, %r4, 7680;
	add.s32 	%r5, %r230, 7680;
	setp.gt.s32 	%p2, %r5, %r225;
	cvt.s64.s32 	%rd5, %r230;
	@%p2 bra 	$L__BB10_4;
	and.b32  	%r231, %r1, 31;
	and.b32  	%r232, %r1, 992;
	mul.lo.s32 	%r233, %r232, 20;
	or.b32  	%r234, %r233, %r231;
	cvt.u64.u32 	%rd55, %r234;
	add.s64 	%rd56, %rd55, %rd5;
	add.s64 	%rd57, %rd4, %rd56;
	ld.global.u8 	%rs501, [%rd57];
	ld.global.u8 	%rs500, [%rd57+32];
	ld.global.u8 	%rs499, [%rd57+64];
	ld.global.u8 	%rs498, [%rd57+96];
	ld.global.u8 	%rs497, [%rd57+128];
	ld.global.u8 	%rs496, [%rd57+160];
	ld.global.u8 	%rs495, [%rd57+192];
	ld.global.u8 	%rs494, [%rd57+224];
	ld.global.u8 	%rs493, [%rd57+256];
	ld.global.u8 	%rs492, [%rd57+288];
	ld.global.u8 	%rs491, [%rd57+320];
	ld.global.u8 	%rs490, [%rd57+352];
	ld.global.u8 	%rs489, [%rd57+384];
	ld.global.u8 	%rs488, [%rd57+416];
	ld.global.u8 	%rs487, [%rd57+448];
	ld.global.u8 	%rs486, [%rd57+480];
	ld.global.u8 	%rs485, [%rd57+512];
	ld.global.u8 	%rs484, [%rd57+544];
	ld.global.u8 	%rs483, [%rd57+576];
	ld.global.u8 	%rs482, [%rd57+608];
	bra.uni 	$L__BB10_44;
$L__BB10_4:
	cvt.u32.u64 	%r235, %rd5;
	sub.s32 	%r6, %r225, %r235;
	and.b32  	%r236, %r1, 31;
	and.b32  	%r237, %r1, 992;
	mul.lo.s32 	%r238, %r237, 20;
	or.b32  	%r7, %r238, %r236;
	setp.ge.s32 	%p3, %r7, %r6;
	cvt.u64.u32 	%rd58, %r7;
	add.s64 	%rd59, %rd58, %rd5;
	add.s64 	%rd6, %rd4, %rd59;
	mov.b16 	%rs501, 127;
	@%p3 bra 	$L__BB10_6;
	ld.global.u8 	%rs501, [%rd6];
$L__BB10_6:
	add.s32 	%r239, %r7, 32;
	setp.ge.s32 	%p4, %r239, %r6;
	mov.b16 	%rs500, 127;
	@%p4 bra 	$L__BB10_8;
	ld.global.u8 	%rs500, [%rd6+32];
$L__BB10_8:
	add.s32 	%r240, %r7, 64;
	setp.ge.s32 	%p5, %r240, %r6;
	mov.b16 	%rs499, 127;
	@%p5 bra 	$L__BB10_10;
	ld.global.u8 	%rs499, [%rd6+64];
$L__BB10_10:
	add.s32 	%r241, %r7, 96;
	setp.ge.s32 	%p6, %r241, %r6;
	mov.b16 	%rs498, 127;
	@%p6 bra 	$L__BB10_12;
	ld.global.u8 	%rs498, [%rd6+96];
$L__BB10_12:
	add.s32 	%r242, %r7, 128;
	setp.ge.s32 	%p7, %r242, %r6;
	mov.b16 	%rs497, 127;
	@%p7 bra 	$L__BB10_14;
	ld.global.u8 	%rs497, [%rd6+128];
$L__BB10_14:
	add.s32 	%r243, %r7, 160;
	setp.ge.s32 	%p8, %r243, %r6;
	mov.b16 	%rs496, 127;
	@%p8 bra 	$L__BB10_16;
	ld.global.u8 	%rs496, [%rd6+160];
$L__BB10_16:
	add.s32 	%r244, %r7, 192;
	setp.ge.s32 	%p9, %r244, %r6;
	mov.b16 	%rs495, 127;
	@%p9 bra 	$L__BB10_18;
	ld.global.u8 	%rs495, [%rd6+192];
$L__BB10_18:
	add.s32 	%r245, %r7, 224;
	setp.ge.s32 	%p10, %r245, %r6;
	mov.b16 	%rs494, 127;
	@%p10 bra 	$L__BB10_20;
	ld.global.u8 	%rs494, [%rd6+224];
$L__BB10_20:
	add.s32 	%r246, %r7, 256;
	setp.ge.s32 	%p11, %r246, %r6;
	mov.b16 	%rs493, 127;
	@%p11 bra 	$L__BB10_22;
	ld.global.u8 	%rs493, [%rd6+256];
$L__BB10_22:
	add.s32 	%r247, %r7, 288;
	setp.ge.s32 	%p12, %r247, %r6;
	mov.b16 	%rs492, 127;
	@%p12 bra 	$L__BB10_24;
	ld.global.u8 	%rs492, [%rd6+288];
$L__BB10_24:
	add.s32 	%r248, %r7, 320;
	setp.ge.s32 	%p13, %r248, %r6;
	mov.b16 	%rs491, 127;
	@%p13 bra 	$L__BB10_26;
	ld.global.u8 	%rs491, [%rd6+320];
$L__BB10_26:
	add.s32 	%r249, %r7, 352;
	setp.ge.s32 	%p14, %r249, %r6;
	mov.b16 	%rs490, 127;
	@%p14 bra 	$L__BB10_28;
	ld.global.u8 	%rs490, [%rd6+352];
$L__BB10_28:
	add.s32 	%r250, %r7, 384;
	setp.ge.s32 	%p15, %r250, %r6;
	mov.b16 	%rs489, 127;
	@%p15 bra 	$L__BB10_30;
	ld.global.u8 	%rs489, [%rd6+384];
$L__BB10_30:
	add.s32 	%r251, %r7, 416;
	setp.ge.s32 	%p16, %r251, %r6;
	mov.b16 	%rs488, 127;
	@%p16 bra 	$L__BB10_32;
	ld.global.u8 	%rs488, [%rd6+416];
$L__BB10_32:
	add.s32 	%r252, %r7, 448;
	setp.ge.s32 	%p17, %r252, %r6;
	mov.b16 	%rs487, 127;
	@%p17 bra 	$L__BB10_34;
	ld.global.u8 	%rs487, [%rd6+448];
$L__BB10_34:
	add.s32 	%r253, %r7, 480;
	setp.ge.s32 	%p18, %r253, %r6;
	mov.b16 	%rs486, 127;
	@%p18 bra 	$L__BB10_36;
	ld.global.u8 	%rs486, [%rd6+480];
$L__BB10_36:
	add.s32 	%r254, %r7, 512;
	setp.ge.s32 	%p19, %r254, %r6;
	mov.b16 	%rs485, 127;
	@%p19 bra 	$L__BB10_38;
	ld.global.u8 	%rs485, [%rd6+512];
$L__BB10_38:
	add.s32 	%r255, %r7, 544;
	setp.ge.s32 	%p20, %r255, %r6;
	mov.b16 	%rs484, 127;
	@%p20 bra 	$L__BB10_40;
	ld.global.u8 	%rs484, [%rd6+544];
$L__BB10_40:
	add.s32 	%r256, %r7, 576;
	setp.ge.s32 	%p21, %r256, %r6;
	mov.b16 	%rs483, 127;
	@%p21 bra 	$L__BB10_42;
	ld.global.u8 	%rs483, [%rd6+576];
$L__BB10_42:
	add.s32 	%r257, %r7, 608;
	setp.ge.s32 	%p22, %r257, %r6;
	mov.b16 	%rs482, 127;
	@%p22 bra 	$L__BB10_44;
	ld.global.u8 	%rs482, [%rd6+608];
$L__BB10_44:
	xor.b16  	%rs559, %rs500, -128;
	xor.b16  	%rs557, %rs498, -128;
	xor.b16  	%rs554, %rs495, -128;
	xor.b16  	%rs553, %rs494, -128;
	xor.b16  	%rs552, %rs493, -128;
	xor.b16  	%rs551, %rs492, -128;
	xor.b16  	%rs550, %rs491, -128;
	xor.b16  	%rs549, %rs490, -128;
	xor.b16  	%rs548, %rs489, -128;
	xor.b16  	%rs547, %rs488, -128;
	xor.b16  	%rs546, %rs487, -128;
	xor.b16  	%rs545, %rs486, -128;
	xor.b16  	%rs544, %rs485, -128;
	xor.b16  	%rs543, %rs484, -128;
	xor.b16  	%rs541, %rs482, -128;
	mov.b32 	%r258, -1;
	shl.b32 	%r259, %r258, %r227;
	not.b32 	%r8, %r259;
	shl.b32 	%r260, %r2, 10;
	mov.u32 	%r261, _ZZN3cub18CUB_300001_SM_10006detail10radix_sort29DeviceRadixSortOnesweepKernelINS1_5radix10policy_hubIccyE10Policy1000ELNS0_9SortOrderE0EccyiiNS1_21identity_decomposer_tEEEvPT5_SB_PT3_PKSC_PT1_PKSG_PT2_PKSK_T4_iiT6_E1s;
	add.s32 	%r9, %r261, %r260;
	setp.gt.s32 	%p23, %r228, 255;
	@%p23 bra 	$L__BB10_57;
	max.s32 	%r262, %r228, 224;
	sub.s32 	%r263, %r262, %r228;
	add.s32 	%r264, %r263, 31;
	shr.u32 	%r265, %r264, 5;
	add.s32 	%r10, %r265, 1;
	and.b32  	%r11, %r10, 15;
	setp.lt.u32 	%p24, %r264, 480;
	mov.u32 	%r1981, %r228;
	@%p24 bra 	$L__BB10_48;
	and.b32  	%r266, %r10, 268435440;
	neg.s32 	%r1979, %r266;
	shl.b32 	%r268, %r228, 2;
	add.s32 	%r269, %r260, %r268;
	mov.u32 	%r270, _ZZN3cub18CUB_300001_SM_10006detail10radix_sort29DeviceRadixSortOnesweepKernelINS1_5radix10policy_hubIccyE10Policy1000ELNS0_9SortOrderE0EccyiiNS1_21identity_decomposer_tEEEvPT5_SB_PT3_PKSC_PT1_PKSG_PT2_PKSK_T4_iiT6_E1s;
	add.s32 	%r271, %r269, %r270;
	add.s32 	%r1978, %r271, 1024;
	mov.u32 	%r1981, %r228;
$L__BB10_47:
	.pragma "nounroll";
	mov.b32 	%r272, 0;
	st.shared.u32 	[%r1978+-1024], %r272;
	st.shared.u32 	[%r1978+-896], %r272;
	st.shared.u32 	[%r1978+-768], %r272;
	st.shared.u32 	[%r1978+-640], %r272;
	st.shared.u32 	[%r1978+-512], %r272;
	st.shared.u32 	[%r1978+-384], %r272;
	st.shared.u32 	[%r1978+-256], %r272;
	st.shared.u32 	[%r1978+-128], %r272;
	st.shared.u32 	[%r1978], %r272;
	st.shared.u32 	[%r1978+128], %r272;
	st.shared.u32 	[%r1978+256], %r272;
	st.shared.u32 	[%r1978+384], %r272;
	st.shared.u32 	[%r1978+512], %r272;
	st.shared.u32 	[%r1978+640], %r272;
	st.shared.u32 	[%r1978+768], %r272;
	st.shared.u32 	[%r1978+896], %r272;
	add.s32 	%r1981, %r1981, 512;
	add.s32 	%r1979, %r1979, 16;
	add.s32 	%r1978, %r1978, 2048;
	setp.ne.s32 	%p25, %r1979, 0;
	@%p25 bra 	$L__BB10_47;
$L__BB10_48:
	setp.eq.s32 	%p26, %r11, 0;
	@%p26 bra 	$L__BB10_57;
	and.b32  	%r21, %r10, 7;
	setp.lt.u32 	%p27, %r11, 8;
	@%p27 bra 	$L__BB10_51;
	shl.b32 	%r273, %r1981, 2;
	add.s32 	%r274, %r9, %r273;
	mov.b32 	%r275, 0;
	st.shared.u32 	[%r274], %r275;
	st.shared.u32 	[%r274+128], %r275;
	st.shared.u32 	[%r274+256], %r275;
	st.shared.u32 	[%r274+384], %r275;
	st.shared.u32 	[%r274+512], %r275;
	st.shared.u32 	[%r274+640], %r275;
	st.shared.u32 	[%r274+768], %r275;
	st.shared.u32 	[%r274+896], %r275;
	add.s32 	%r1981, %r1981, 256;
$L__BB10_51:
	setp.eq.s32 	%p28, %r21, 0;
	@%p28 bra 	$L__BB10_57;
	and.b32  	%r24, %r10, 3;
	setp.lt.u32 	%p29, %r21, 4;
	@%p29 bra 	$L__BB10_54;
	shl.b32 	%r276, %r1981, 2;
	add.s32 	%r277, %r9, %r276;
	mov.b32 	%r278, 0;
	st.shared.u32 	[%r277], %r278;
	st.shared.u32 	[%r277+128], %r278;
	st.shared.u32 	[%r277+256], %r278;
	st.shared.u32 	[%r277+384], %r278;
	add.s32 	%r1981, %r1981, 128;
$L__BB10_54:
	setp.eq.s32 	%p30, %r24, 0;
	@%p30 bra 	$L__BB10_57;
	shl.b32 	%r280, %r1981, 2;
	add.s32 	%r281, %r260, %r280;
	mov.u32 	%r282, _ZZN3cub18CUB_300001_SM_10006detail10radix_sort29DeviceRadixSortOnesweepKernelINS1_5radix10policy_hubIccyE10Policy1000ELNS0_9SortOrderE0EccyiiNS1_21identity_decomposer_tEEEvPT5_SB_PT3_PKSC_PT1_PKSG_PT2_PKSK_T4_iiT6_E1s;
	add.s32 	%r1985, %r282, %r281;
	neg.s32 	%r1984, %r24;
$L__BB10_56:
	.pragma "nounroll";
	mov.b32 	%r283, 0;
	st.shared.u32 	[%r1985], %r283;
	add.s32 	%r1985, %r1985, 128;
	add.s32 	%r1984, %r1984, 1;
	setp.ne.s32 	%p31, %r1984, 0;
	@%p31 bra 	$L__BB10_56;
$L__BB10_57:
	bar.warp.sync 	-1;
	and.b32  	%r33, %r226, 255;
	xor.b16  	%rs298, %rs501, 128;
	cvt.u32.u16 	%r285, %rs298;
	and.b32  	%r286, %r285, 255;
	shr.u32 	%r287, %r286, %r33;
	and.b32  	%r34, %r287, %r8;
	shl.b32 	%r288, %r34, 2;
	add.s32 	%r289, %r9, %r288;
	atom.shared.add.u32 	%r290, [%r289], 1;
	cvt.u32.u16 	%r291, %rs559;
	and.b32  	%r292, %r291, 255;
	shr.u32 	%r293, %r292, %r33;
	and.b32  	%r294, %r293, %r8;
	shl.b32 	%r295, %r294, 2;
	add.s32 	%r296, %r9, %r295;
	atom.shared.add.u32 	%r297, [%r296], 1;
	xor.b16  	%rs299, %rs499, 128;
	cvt.u32.u16 	%r298, %rs299;
	and.b32  	%r299, %r298, 255;
	shr.u32 	%r300, %r299, %r33;
	and.b32  	%r301, %r300, %r8;
	shl.b32 	%r302, %r301, 2;
	add.s32 	%r303, %r9, %r302;
	atom.shared.add.u32 	%r304, [%r303], 1;
	cvt.u32.u16 	%r305, %rs557;
	and.b32  	%r306, %r305, 255;
	shr.u32 	%r307, %r306, %r33;
	and.b32  	%r308, %r307, %r8;
	shl.b32 	%r309, %r308, 2;
	add.s32 	%r310, %r9, %r309;
	atom.shared.add.u32 	%r311, [%r310], 1;
	xor.b16  	%rs300, %rs497, 128;
	cvt.u32.u16 	%r312, %rs300;
	and.b32  	%r313, %r312, 255;
	shr.u32 	%r314, %r313, %r33;
	and.b32  	%r315, %r314, %r8;
	shl.b32 	%r316, %r315, 2;
	add.s32 	%r317, %r9, %r316;
	atom.shared.add.u32 	%r318, [%r317], 1;
	xor.b16  	%rs301, %rs496, 128;
	cvt.u32.u16 	%r319, %rs301;
	and.b32  	%r320, %r319, 255;
	shr.u32 	%r321, %r320, %r33;
	and.b32  	%r322, %r321, %r8;
	shl.b32 	%r323, %r322, 2;
	add.s32 	%r324, %r9, %r323;
	atom.shared.add.u32 	%r325, [%r324], 1;
	cvt.u32.u16 	%r326, %rs554;
	and.b32  	%r327, %r326, 255;
	shr.u32 	%r328, %r327, %r33;
	and.b32  	%r329, %r328, %r8;
	shl.b32 	%r330, %r329, 2;
	add.s32 	%r331, %r9, %r330;
	atom.shared.add.u32 	%r332, [%r331], 1;
	cvt.u32.u16 	%r333, %rs553;
	and.b32  	%r334, %r333, 255;
	shr.u32 	%r335, %r334, %r33;
	and.b32  	%r336, %r335, %r8;
	shl.b32 	%r337, %r336, 2;
	add.s32 	%r338, %r9, %r337;
	atom.shared.add.u32 	%r339, [%r338], 1;
	cvt.u32.u16 	%r340, %rs552;
	and.b32  	%r341, %r340, 255;
	shr.u32 	%r342, %r341, %r33;
	and.b32  	%r343, %r342, %r8;
	shl.b32 	%r344, %r343, 2;
	add.s32 	%r345, %r9, %r344;
	atom.shared.add.u32 	%r346, [%r345], 1;
	cvt.u32.u16 	%r347, %rs551;
	and.b32  	%r348, %r347, 255;
	shr.u32 	%r349, %r348, %r33;
	and.b32  	%r350, %r349, %r8;
	shl.b32 	%r351, %r350, 2;
	add.s32 	%r352, %r9, %r351;
	atom.shared.add.u32 	%r353, [%r352], 1;
	cvt.u32.u16 	%r354, %rs550;
	and.b32  	%r355, %r354, 255;
	shr.u32 	%r356, %r355, %r33;
	and.b32  	%r357, %r356, %r8;
	shl.b32 	%r358, %r357, 2;
	add.s32 	%r359, %r9, %r358;
	atom.shared.add.u32 	%r360, [%r359], 1;
	cvt.u32.u16 	%r361, %rs549;
	and.b32  	%r362, %r361, 255;
	shr.u32 	%r363, %r362, %r33;
	and.b32  	%r364, %r363, %r8;
	shl.b32 	%r365, %r364, 2;
	add.s32 	%r366, %r9, %r365;
	atom.shared.add.u32 	%r367, [%r366], 1;
	cvt.u32.u16 	%r368, %rs548;
	and.b32  	%r369, %r368, 255;
	shr.u32 	%r370, %r369, %r33;
	and.b32  	%r371, %r370, %r8;
	shl.b32 	%r372, %r371, 2;
	add.s32 	%r373, %r9, %r372;
	atom.shared.add.u32 	%r374, [%r373], 1;
	cvt.u32.u16 	%r375, %rs547;
	and.b32  	%r376, %r375, 255;
	shr.u32 	%r377, %r376, %r33;
	and.b32  	%r378, %r377, %r8;
	shl.b32 	%r379, %r378, 2;
	add.s32 	%r380, %r9, %r379;
	atom.shared.add.u32 	%r381, [%r380], 1;
	cvt.u32.u16 	%r382, %rs546;
	and.b32  	%r383, %r382, 255;
	shr.u32 	%r384, %r383, %r33;
	and.b32  	%r385, %r384, %r8;
	shl.b32 	%r386, %r385, 2;
	add.s32 	%r387, %r9, %r386;
	atom.shared.add.u32 	%r388, [%r387], 1;
	cvt.u32.u16 	%r389, %rs545;
	and.b32  	%r390, %r389, 255;
	shr.u32 	%r391, %r390, %r33;
	and.b32  	%r392, %r391, %r8;
	shl.b32 	%r393, %r392, 2;
	add.s32 	%r394, %r9, %r393;
	atom.shared.add.u32 	%r395, [%r394], 1;
	cvt.u32.u16 	%r396, %rs544;
	and.b32  	%r397, %r396, 255;
	shr.u32 	%r398, %r397, %r33;
	and.b32  	%r399, %r398, %r8;
	shl.b32 	%r400, %r399, 2;
	add.s32 	%r401, %r9, %r400;
	atom.shared.add.u32 	%r402, [%r401], 1;
	cvt.u32.u16 	%r403, %rs543;
	and.b32  	%r404, %r403, 255;
	shr.u32 	%r405, %r404, %r33;
	and.b32  	%r406, %r405, %r8;
	shl.b32 	%r407, %r406, 2;
	add.s32 	%r408, %r9, %r407;
	atom.shared.add.u32 	%r409, [%r408], 1;
	xor.b16  	%rs302, %rs483, 128;
	cvt.u32.u16 	%r410, %rs302;
	and.b32  	%r411, %r410, 255;
	shr.u32 	%r412, %r411, %r33;
	and.b32  	%r413, %r412, %r8;
	shl.b32 	%r414, %r413, 2;
	add.s32 	%r415, %r9, %r414;
	atom.shared.add.u32 	%r416, [%r415], 1;
	cvt.u32.u16 	%r417, %rs541;
	and.b32  	%r418, %r417, 255;
	shr.u32 	%r419, %r418, %r33;
	and.b32  	%r420, %r419, %r8;
	shl.b32 	%r421, %r420, 2;
	add.s32 	%r422, %r9, %r421;
	atom.shared.add.u32 	%r423, [%r422], 1;
	bar.sync 	0;
	setp.gt.u32 	%p32, %r1, 255;
	shl.b32 	%r424, %r1, 2;
	mov.u32 	%r425, _ZZN3cub18CUB_300001_SM_10006detail10radix_sort29DeviceRadixSortOnesweepKernelINS1_5radix10policy_hubIccyE10Policy1000ELNS0_9SortOrderE0EccyiiNS1_21identity_decomposer_tEEEvPT5_SB_PT3_PKSC_PT1_PKSG_PT2_PKSK_T4_iiT6_E1s;
	add.s32 	%r35, %r425, %r424;
	mov.b32 	%r1986, 0;
	@%p32 bra 	$L__BB10_59;
	ld.shared.u32 	%r426, [%r35];
	mov.b32 	%r427, 0;
	st.shared.u32 	[%r35], %r427;
	ld.shared.u32 	%r428, [%r35+1024];
	st.shared.u32 	[%r35+1024], %r426;
	add.s32 	%r429, %r428, %r426;
	ld.shared.u32 	%r430, [%r35+2048];
	st.shared.u32 	[%r35+2048], %r429;
	add.s32 	%r431, %r430, %r429;
	ld.shared.u32 	%r432, [%r35+3072];
	st.shared.u32 	[%r35+3072], %r431;
	add.s32 	%r433, %r432, %r431;
	ld.shared.u32 	%r434, [%r35+4096];
	st.shared.u32 	[%r35+4096], %r433;
	add.s32 	%r435, %r434, %r433;
	ld.shared.u32 	%r436, [%r35+5120];
	st.shared.u32 	[%r35+5120], %r435;
	add.s32 	%r437, %r436, %r435;
	ld.shared.u32 	%r438, [%r35+6144];
	st.shared.u32 	[%r35+6144], %r437;
	add.s32 	%r439, %r438, %r437;
	ld.shared.u32 	%r440, [%r35+7168];
	st.shared.u32 	[%r35+7168], %r439;
	add.s32 	%r441, %r440, %r439;
	ld.shared.u32 	%r442, [%r35+8192];
	st.shared.u32 	[%r35+8192], %r441;
	add.s32 	%r443, %r442, %r441;
	ld.shared.u32 	%r444, [%r35+9216];
	st.shared.u32 	[%r35+9216], %r443;
	add.s32 	%r445, %r444, %r443;
	ld.shared.u32 	%r446, [%r35+10240];
	st.shared.u32 	[%r35+10240], %r445;
	add.s32 	%r447, %r446, %r445;
	ld.shared.u32 	%r448, [%r35+11264];
	st.shared.u32 	[%r35+11264], %r447;
	add.s32 	%r1986, %r448, %r447;
$L__BB10_59:
	shl.b32 	%r449, %r4, 8;
	add.s32 	%r450, %r449, %r1;
	mul.wide.s32 	%rd60, %r450, 4;
	add.s64 	%rd7, %rd3, %rd60;
	@%p32 bra 	$L__BB10_61;
	or.b32  	%r451, %r1986, 1073741824;
	st.volatile.global.u32 	[%rd7], %r451;
$L__BB10_61:
	xor.b16  	%rs542, %rs483, -128;
	xor.b16  	%rs555, %rs496, -128;
	xor.b16  	%rs556, %rs497, -128;
	xor.b16  	%rs558, %rs499, -128;
	xor.b16  	%rs560, %rs501, -128;
	setp.lt.u32 	%p34, %r1, 256;
	setp.eq.s32 	%p35, %r1986, 7680;
	and.pred  	%p36, %p34, %p35;
	selp.u32 	%r452, 1, 0, %p36;
	{ 
	.reg .pred 	%p1; 
	.reg .pred 	%p2; 
	setp.ne.u32 	%p1, %r452, 0; 
	bar.red.or.pred 	%p2, 0, %p1; 
	selp.u32 	%r453, 1, 0, %p2; 
	}
	setp.eq.s32 	%p37, %r453, 0;
	and.b32  	%r454, %r1, 992;
	and.b32  	%r455, %r1, 31;
	mul.lo.s32 	%r456, %r454, 20;
	or.b32  	%r457, %r456, %r455;
	cvt.u64.u32 	%rd8, %r457;
	add.s64 	%rd61, %rd8, %rd5;
	cvta.to.global.u64 	%rd62, %rd49;
	add.s64 	%rd9, %rd62, %rd61;
	cvt.u64.u32 	%rd10, %r1;
	cvta.to.global.u64 	%rd63, %rd47;
	mul.wide.u32 	%rd64, %r1, 8;
	add.s64 	%rd11, %rd63, %rd64;
	cvta.to.global.u64 	%rd65, %rd48;
	add.s64 	%rd12, %rd65, %rd64;
	@%p37 bra 	$L__BB10_199;
	setp.gt.u32 	%p39, %r1, %r34;
	selp.b32 	%r38, 7680, 0, %p39;
	shl.b32 	%r458, %r1, 3;
	mov.u32 	%r459, _ZZN3cub18CUB_300001_SM_10006detail10radix_sort29DeviceRadixSortOnesweepKernelINS1_5radix10policy_hubIccyE10Policy1000ELNS0_9SortOrderE0EccyiiNS1_21identity_decomposer_tEEEvPT5_SB_PT3_PKSC_PT1_PKSG_PT2_PKSK_T4_iiT6_E1s;
	add.s32 	%r460, %r459, %r458;
	add.s32 	%r39, %r460, 15008;
	@%p32 bra 	$L__BB10_70;
	ld.global.u64 	%rd66, [%rd12];
	cvt.u64.u32 	%rd67, %r38;
	sub.s64 	%rd310, %rd66, %rd67;
	st.shared.u64 	[%r39], %rd310;
	setp.lt.s32 	%p40, %r4, 1;
	mov.u32 	%r1990, %r1986;
	@%p40 bra 	$L__BB10_69;
	mov.b32 	%r1988, -1;
	mov.u32 	%r1987, %r4;
	mov.u32 	%r1990, %r1986;
$L__BB10_65:
	add.s32 	%r43, %r1987, -1;
	shl.b32 	%r462, %r43, 8;
	add.s32 	%r463, %r462, %r1;
	mul.wide.s32 	%rd68, %r463, 4;
	add.s64 	%rd14, %rd3, %rd68;
$L__BB10_66:
	membar.cta;
	ld.volatile.global.u32 	%r44, [%rd14];
	setp.eq.s32 	%p41, %r44, 0;
	@%p41 bra 	$L__BB10_66;
	and.b32  	%r464, %r44, 1073741823;
	add.s32 	%r1990, %r464, %r1990;
	setp.gt.s32 	%p42, %r44, -1;
	vote.sync.ballot.b32 	%r1988, %p42, %r1988;
	setp.gt.u32 	%p44, %r1987, 1;
	and.pred  	%p45, %p42, %p44;
	mov.u32 	%r1987, %r43;
	@%p45 bra 	$L__BB10_65;
	ld.shared.u64 	%rd310, [%r39];
$L__BB10_69:
	or.b32  	%r465, %r1990, -2147483648;
	st.volatile.global.u32 	[%rd7], %r465;
	sub.s32 	%r466, %r1990, %r1986;
	cvt.s64.s32 	%rd69, %r466;
	add.s64 	%rd70, %rd310, %rd69;
	st.shared.u64 	[%r39], %rd70;
$L__BB10_70:
	setp.lt.s32 	%p47, %r5, %r225;
	setp.eq.s64 	%p48, %rd47, 0;
	or.pred  	%p49, %p48, %p47;
	or.pred  	%p50, %p32, %p49;
	@%p50 bra 	$L__BB10_72;
	ld.shared.u64 	%rd71, [%r39];
	cvt.u64.u32 	%rd72, %r38;
	cvt.s64.s32 	%rd73, %r1986;
	add.s64 	%rd74, %rd72, %rd73;
	add.s64 	%rd75, %rd74, %rd71;
	st.global.u64 	[%rd11], %rd75;
$L__BB10_72:
	setp.gt.s32 	%p51, %r5, %r225;
	bar.sync 	0;
	shl.b32 	%r467, %r34, 3;
	mov.u32 	%r468, _ZZN3cub18CUB_300001_SM_10006detail10radix_sort29DeviceRadixSortOnesweepKernelINS1_5radix10policy_hubIccyE10Policy1000ELNS0_9SortOrderE0EccyiiNS1_21identity_decomposer_tEEEvPT5_SB_PT3_PKSC_PT1_PKSG_PT2_PKSK_T4_iiT6_E1s;
	add.s32 	%r469, %r468, %r467;
	ld.shared.u64 	%rd17, [%r469+15008];
	@%p51 bra 	$L__BB10_74;
	add.s64 	%rd76, %rd17, %rd8;
	add.s64 	%rd77, %rd2, %rd76;
	st.global.u8 	[%rd77], %rs501;
	st.global.u8 	[%rd77+32], %rs500;
	st.global.u8 	[%rd77+64], %rs499;
	st.global.u8 	[%rd77+96], %rs498;
	st.global.u8 	[%rd77+128], %rs497;
	st.global.u8 	[%rd77+160], %rs496;
	st.global.u8 	[%rd77+192], %rs495;
	st.global.u8 	[%rd77+224], %rs494;
	st.global.u8 	[%rd77+256], %rs493;
	st.global.u8 	[%rd77+288], %rs492;
	st.global.u8 	[%rd77+320], %rs491;
	st.global.u8 	[%rd77+352], %rs490;
	st.global.u8 	[%rd77+384], %rs489;
	st.global.u8 	[%rd77+416], %rs488;
	st.global.u8 	[%rd77+448], %rs487;
	st.global.u8 	[%rd77+480], %rs486;
	st.global.u8 	[%rd77+512], %rs485;
	st.global.u8 	[%rd77+544], %rs484;
	st.global.u8 	[%rd77+576], %rs483;
	st.global.u8 	[%rd77+608], %rs482;
	bra.uni 	$L__BB10_114;
$L__BB10_74:
	cvt.u32.u64 	%r470, %rd8;
	mad.lo.s32 	%r48, %r4, -7680, %r225;
	setp.ge.s32 	%p52, %r470, %r48;
	add.s64 	%rd78, %rd17, %rd8;
	add.s64 	%rd18, %rd2, %rd78;
	@%p52 bra 	$L__BB10_76;
	st.global.u8 	[%rd18], %rs501;
$L__BB10_76:
	cvt.u32.u64 	%r471, %rd8;
	add.s32 	%r472, %r471, 32;
	setp.ge.s32 	%p53, %r472, %r48;
	@%p53 bra 	$L__BB10_78;
	st.global.u8 	[%rd18+32], %rs500;
$L__BB10_78:
	cvt.u32.u64 	%r473, %rd8;
	add.s32 	%r474, %r473, 64;
	setp.ge.s32 	%p54, %r474, %r48;
	@%p54 bra 	$L__BB10_80;
	st.global.u8 	[%rd18+64], %rs499;
$L__BB10_80:
	cvt.u32.u64 	%r475, %rd8;
	add.s32 	%r476, %r475, 96;
	setp.ge.s32 	%p55, %r476, %r48;
	@%p55 bra 	$L__BB10_82;
	st.global.u8 	[%rd18+96], %rs498;
$L__BB10_82:
	cvt.u32.u64 	%r477, %rd8;
	add.s32 	%r478, %r477, 128;
	setp.ge.s32 	%p56, %r478, %r48;
	@%p56 bra 	$L__BB10_84;
	st.global.u8 	[%rd18+128], %rs497;
$L__BB10_84:
	cvt.u32.u64 	%r479, %rd8;
	add.s32 	%r480, %r479, 160;
	setp.ge.s32 	%p57, %r480, %r48;
	@%p57 bra 	$L__BB10_86;
	st.global.u8 	[%rd18+160], %rs496;
$L__BB10_86:
	cvt.u32.u64 	%r481, %rd8;
	add.s32 	%r482, %r481, 192;
	setp.ge.s32 	%p58, %r482, %r48;
	@%p58 bra 	$L__BB10_88;
	st.global.u8 	[%rd18+192], %rs495;
$L__BB10_88:
	cvt.u32.u64 	%r483, %rd8;
	add.s32 	%r484, %r483, 224;
	setp.ge.s32 	%p59, %r484, %r48;
	@%p59 bra 	$L__BB10_90;
	st.global.u8 	[%rd18+224], %rs494;
$L__BB10_90:
	cvt.u32.u64 	%r485, %rd8;
	add.s32 	%r486, %r485, 256;
	setp.ge.s32 	%p60, %r486, %r48;
	@%p60 bra 	$L__BB10_92;
	st.global.u8 	[%rd18+256], %rs493;
$L__BB10_92:
	cvt.u32.u64 	%r487, %rd8;
	add.s32 	%r488, %r487, 288;
	setp.ge.s32 	%p61, %r488, %r48;
	@%p61 bra 	$L__BB10_94;
	st.global.u8 	[%rd18+288], %rs492;
$L__BB10_94:
	cvt.u32.u64 	%r489, %rd8;
	add.s32 	%r490, %r489, 320;
	setp.ge.s32 	%p62, %r490, %r48;
	@%p62 bra 	$L__BB10_96;
	st.global.u8 	[%rd18+320], %rs491;
$L__BB10_96:
	cvt.u32.u64 	%r491, %rd8;
	add.s32 	%r492, %r491, 352;
	setp.ge.s32 	%p63, %r492, %r48;
	@%p63 bra 	$L__BB10_98;
	st.global.u8 	[%rd18+352], %rs490;
$L__BB10_98:
	cvt.u32.u64 	%r493, %rd8;
	add.s32 	%r494, %r493, 384;
	setp.ge.s32 	%p64, %r494, %r48;
	@%p64 bra 	$L__BB10_100;
	st.global.u8 	[%rd18+384], %rs489;
$L__BB10_100:
	cvt.u32.u64 	%r495, %rd8;
	add.s32 	%r496, %r495, 416;
	setp.ge.s32 	%p65, %r496, %r48;
	@%p65 bra 	$L__BB10_102;
	st.global.u8 	[%rd18+416], %rs488;
$L__BB10_102:
	cvt.u32.u64 	%r497, %rd8;
	add.s32 	%r498, %r497, 448;
	setp.ge.s32 	%p66, %r498, %r48;
	@%p66 bra 	$L__BB10_104;
	st.global.u8 	[%rd18+448], %rs487;
$L__BB10_104:
	cvt.u32.u64 	%r499, %rd8;
	add.s32 	%r500, %r499, 480;
	setp.ge.s32 	%p67, %r500, %r48;
	@%p67 bra 	$L__BB10_106;
	st.global.u8 	[%rd18+480], %rs486;
$L__BB10_106:
	cvt.u32.u64 	%r501, %rd8;
	add.s32 	%r502, %r501, 512;
	setp.ge.s32 	%p68, %r502, %r48;
	@%p68 bra 	$L__BB10_108;
	st.global.u8 	[%rd18+512], %rs485;
$L__BB10_108:
	cvt.u32.u64 	%r503, %rd8;
	add.s32 	%r504, %r503, 544;
	setp.ge.s32 	%p69, %r504, %r48;
	@%p69 bra 	$L__BB10_110;
	st.global.u8 	[%rd18+544], %rs484;
$L__BB10_110:
	cvt.u32.u64 	%r505, %rd8;
	add.s32 	%r506, %r505, 576;
	setp.ge.s32 	%p70, %r506, %r48;
	@%p70 bra 	$L__BB10_112;
	st.global.u8 	[%rd18+576], %rs483;
$L__BB10_112:
	cvt.u32.u64 	%r507, %rd8;
	add.s32 	%r508, %r507, 608;
	setp.ge.s32 	%p71, %r508, %r48;
	@%p71 bra 	$L__BB10_114;
	st.global.u8 	[%rd18+608], %rs482;
$L__BB10_114:
	@%p51 bra 	$L__BB10_116;
	ld.global.u8 	%rs540, [%rd9];
	ld.global.u8 	%rs539, [%rd9+32];
	ld.global.u8 	%rs538, [%rd9+64];
	ld.global.u8 	%rs537, [%rd9+96];
	ld.global.u8 	%rs536, [%rd9+128];
	ld.global.u8 	%rs535, [%rd9+160];
	ld.global.u8 	%rs534, [%rd9+192];
	ld.global.u8 	%rs533, [%rd9+224];
	ld.global.u8 	%rs532, [%rd9+256];
	ld.global.u8 	%rs531, [%rd9+288];
	ld.global.u8 	%rs530, [%rd9+320];
	ld.global.u8 	%rs529, [%rd9+352];
	ld.global.u8 	%rs528, [%rd9+384];
	ld.global.u8 	%rs527, [%rd9+416];
	ld.global.u8 	%rs526, [%rd9+448];
	ld.global.u8 	%rs525, [%rd9+480];
	ld.global.u8 	%rs524, [%rd9+512];
	ld.global.u8 	%rs523, [%rd9+544];
	ld.global.u8 	%rs522, [%rd9+576];
	ld.global.u8 	%rs521, [%rd9+608];
	bra.uni 	$L__BB10_156;
$L__BB10_116:
	cvt.u32.u64 	%r509, %rd8;
	cvt.u32.u64 	%r510, %rd5;
	sub.s32 	%r49, %r225, %r510;
	setp.ge.s32 	%p73, %r509, %r49;
	@%p73 bra 	$L__BB10_118;
	ld.global.u8 	%rs540, [%rd9];
$L__BB10_118:
	cvt.u32.u64 	%r511, %rd8;
	add.s32 	%r512, %r511, 32;
	setp.ge.s32 	%p74, %r512, %r49;
	@%p74 bra 	$L__BB10_120;
	ld.global.u8 	%rs539, [%rd9+32];
$L__BB10_120:
	cvt.u32.u64 	%r513, %rd8;
	add.s32 	%r514, %r513, 64;
	setp.ge.s32 	%p75, %r514, %r49;
	@%p75 bra 	$L__BB10_122;
	ld.global.u8 	%rs538, [%rd9+64];
$L__BB10_122:
	cvt.u32.u64 	%r515, %rd8;
	add.s32 	%r516, %r515, 96;
	setp.ge.s32 	%p76, %r516, %r49;
	@%p76 bra 	$L__BB10_124;
	ld.global.u8 	%rs537, [%rd9+96];
$L__BB10_124:
	cvt.u32.u64 	%r517, %rd8;
	add.s32 	%r518, %r517, 128;
	setp.ge.s32 	%p77, %r518, %r49;
	@%p77 bra 	$L__BB10_126;
	ld.global.u8 	%rs536, [%rd9+128];
$L__BB10_126:
	cvt.u32.u64 	%r519, %rd8;
	add.s32 	%r520, %r519, 160;
	setp.ge.s32 	%p78, %r520, %r49;
	@%p78 bra 	$L__BB10_128;
	ld.global.u8 	%rs535, [%rd9+160];
$L__BB10_128:
	cvt.u32.u64 	%r521, %rd8;
	add.s32 	%r522, %r521, 192;
	setp.ge.s32 	%p79, %r522, %r49;
	@%p79 bra 	$L__BB10_130;
	ld.global.u8 	%rs534, [%rd9+192];
$L__BB10_130:
	cvt.u32.u64 	%r523, %rd8;
	add.s32 	%r524, %r523, 224;
	setp.ge.s32 	%p80, %r524, %r49;
	@%p80 bra 	$L__BB10_132;
	ld.global.u8 	%rs533, [%rd9+224];
$L__BB10_132:
	cvt.u32.u64 	%r525, %rd8;
	add.s32 	%r526, %r525, 256;
	setp.ge.s32 	%p81, %r526, %r49;
	@%p81 bra 	$L__BB10_134;
	ld.global.u8 	%rs532, [%rd9+256];
$L__BB10_134:
	cvt.u32.u64 	%r527, %rd8;
	add.s32 	%r528, %r527, 288;
	setp.ge.s32 	%p82, %r528, %r49;
	@%p82 bra 	$L__BB10_136;
	ld.global.u8 	%rs531, [%rd9+288];
$L__BB10_136:
	cvt.u32.u64 	%r529, %rd8;
	add.s32 	%r530, %r529, 320;
	setp.ge.s32 	%p83, %r530, %r49;
	@%p83 bra 	$L__BB10_138;
	ld.global.u8 	%rs530, [%rd9+320];
$L__BB10_138:
	cvt.u32.u64 	%r531, %rd8;
	add.s32 	%r532, %r531, 352;
	setp.ge.s32 	%p84, %r532, %r49;
	@%p84 bra 	$L__BB10_140;
	ld.global.u8 	%rs529, [%rd9+352];
$L__BB10_140:
	cvt.u32.u64 	%r533, %rd8;
	add.s32 	%r534, %r533, 384;
	setp.ge.s32 	%p85, %r534, %r49;
	@%p85 bra 	$L__BB10_142;
	ld.global.u8 	%rs528, [%rd9+384];
$L__BB10_142:
	cvt.u32.u64 	%r535, %rd8;
	add.s32 	%r536, %r535, 416;
	setp.ge.s32 	%p86, %r536, %r49;
	@%p86 bra 	$L__BB10_144;
	ld.global.u8 	%rs527, [%rd9+416];
$L__BB10_144:
	cvt.u32.u64 	%r537, %rd8;
	add.s32 	%r538, %r537, 448;
	setp.ge.s32 	%p87, %r538, %r49;
	@%p87 bra 	$L__BB10_146;
	ld.global.u8 	%rs526, [%rd9+448];
$L__BB10_146:
	cvt.u32.u64 	%r539, %rd8;
	add.s32 	%r540, %r539, 480;
	setp.ge.s32 	%p88, %r540, %r49;
	@%p88 bra 	$L__BB10_148;
	ld.global.u8 	%rs525, [%rd9+480];
$L__BB10_148:
	cvt.u32.u64 	%r541, %rd8;
	add.s32 	%r542, %r541, 512;
	setp.ge.s32 	%p89, %r542, %r49;
	@%p89 bra 	$L__BB10_150;
	ld.global.u8 	%rs524, [%rd9+512];
$L__BB10_150:
	cvt.u32.u64 	%r543, %rd8;
	add.s32 	%r544, %r543, 544;
	setp.ge.s32 	%p90, %r544, %r49;
	@%p90 bra 	$L__BB10_152;
	ld.global.u8 	%rs523, [%rd9+544];
$L__BB10_152:
	cvt.u32.u64 	%r545, %rd8;
	add.s32 	%r546, %r545, 576;
	setp.ge.s32 	%p91, %r546, %r49;
	@%p91 bra 	$L__BB10_154;
	ld.global.u8 	%rs522, [%rd9+576];
$L__BB10_154:
	cvt.u32.u64 	%r547, %rd8;
	add.s32 	%r548, %r547, 608;
	setp.ge.s32 	%p92, %r548, %r49;
	@%p92 bra 	$L__BB10_156;
	ld.global.u8 	%rs521, [%rd9+608];
$L__BB10_156:
	@%p51 bra 	$L__BB10_158;
	add.s64 	%rd79, %rd17, %rd8;
	add.s64 	%rd80, %rd1, %rd79;
	st.global.u8 	[%rd80], %rs540;
	st.global.u8 	[%rd80+32], %rs539;
	st.global.u8 	[%rd80+64], %rs538;
	st.global.u8 	[%rd80+96], %rs537;
	st.global.u8 	[%rd80+128], %rs536;
	st.global.u8 	[%rd80+160], %rs535;
	st.global.u8 	[%rd80+192], %rs534;
	st.global.u8 	[%rd80+224], %rs533;
	st.global.u8 	[%rd80+256], %rs532;
	st.global.u8 	[%rd80+288], %rs531;
	st.global.u8 	[%rd80+320], %rs530;
	st.global.u8 	[%rd80+352], %rs529;
	st.global.u8 	[%rd80+384], %rs528;
	st.global.u8 	[%rd80+416], %rs527;
	st.global.u8 	[%rd80+448], %rs526;
	st.global.u8 	[%rd80+480], %rs525;
	st.global.u8 	[%rd80+512], %rs524;
	st.global.u8 	[%rd80+544], %rs523;
	st.global.u8 	[%rd80+576], %rs522;
	st.global.u8 	[%rd80+608], %rs521;
	bra.uni 	$L__BB10_198;
$L__BB10_158:
	cvt.u32.u64 	%r549, %rd8;
	mad.lo.s32 	%r50, %r4, -7680, %r225;
	setp.ge.s32 	%p94, %r549, %r50;
	add.s64 	%rd81, %rd17, %rd8;
	add.s64 	%rd19, %rd1, %rd81;
	@%p94 bra 	$L__BB10_160;
	st.global.u8 	[%rd19], %rs540;
$L__BB10_160:
	cvt.u32.u64 	%r550, %rd8;
	add.s32 	%r551, %r550, 32;
	setp.ge.s32 	%p95, %r551, %r50;
	@%p95 bra 	$L__BB10_162;
	st.global.u8 	[%rd19+32], %rs539;
$L__BB10_162:
	cvt.u32.u64 	%r552, %rd8;
	add.s32 	%r553, %r552, 64;
	setp.ge.s32 	%p96, %r553, %r50;
	@%p96 bra 	$L__BB10_164;
	st.global.u8 	[%rd19+64], %rs538;
$L__BB10_164:
	cvt.u32.u64 	%r554, %rd8;
	add.s32 	%r555, %r554, 96;
	setp.ge.s32 	%p97, %r555, %r50;
	@%p97 bra 	$L__BB10_166;
	st.global.u8 	[%rd19+96], %rs537;
$L__BB10_166:
	cvt.u32.u64 	%r556, %rd8;
	add.s32 	%r557, %r556, 128;
	setp.ge.s32 	%p98, %r557, %r50;
	@%p98 bra 	$L__BB10_168;
	st.global.u8 	[%rd19+128], %rs536;
$L__BB10_168:
	cvt.u32.u64 	%r558, %rd8;
	add.s32 	%r559, %r558, 160;
	setp.ge.s32 	%p99, %r559, %r50;
	@%p99 bra 	$L__BB10_170;
	st.global.u8 	[%rd19+160], %rs535;
$L__BB10_170:
	cvt.u32.u64 	%r560, %rd8;
	add.s32 	%r561, %r560, 192;
	setp.ge.s32 	%p100, %r561, %r50;
	@%p100 bra 	$L__BB10_172;
	st.global.u8 	[%rd19+192], %rs534;
$L__BB10_172:
	cvt.u32.u64 	%r562, %rd8;
	add.s32 	%r563, %r562, 224;
	setp.ge.s32 	%p101, %r563, %r50;
	@%p101 bra 	$L__BB10_174;
	st.global.u8 	[%rd19+224], %rs533;
$L__BB10_174:
	cvt.u32.u64 	%r564, %rd8;
	add.s32 	%r565, %r564, 256;
	setp.ge.s32 	%p102, %r565, %r50;
	@%p102 bra 	$L__BB10_176;
	st.global.u8 	[%rd19+256], %rs532;
$L__BB10_176:
	cvt.u32.u64 	%r566, %rd8;
	add.s32 	%r567, %r566, 288;
	setp.ge.s32 	%p103, %r567, %r50;
	@%p103 bra 	$L__BB10_178;
	st.global.u8 	[%rd19+288], %rs531;
$L__BB10_178:
	cvt.u32.u64 	%r568, %rd8;
	add.s32 	%r569, %r568, 320;
	setp.ge.s32 	%p104, %r569, %r50;
	@%p104 bra 	$L__BB10_180;
	st.global.u8 	[%rd19+320], %rs530;
$L__BB10_180:
	cvt.u32.u64 	%r570, %rd8;
	add.s32 	%r571, %r570, 352;
	setp.ge.s32 	%p105, %r571, %r50;
	@%p105 bra 	$L__BB10_182;
	st.global.u8 	[%rd19+352], %rs529;
$L__BB10_182:
	cvt.u32.u64 	%r572, %rd8;
	add.s32 	%r573, %r572, 384;
	setp.ge.s32 	%p106, %r573, %r50;
	@%p106 bra 	$L__BB10_184;
	st.global.u8 	[%rd19+384], %rs528;
$L__BB10_184:
	cvt.u32.u64 	%r574, %rd8;
	add.s32 	%r575, %r574, 416;
	setp.ge.s32 	%p107, %r575, %r50;
	@%p107 bra 	$L__BB10_186;
	st.global.u8 	[%rd19+416], %rs527;
$L__BB10_186:
	cvt.u32.u64 	%r576, %rd8;
	add.s32 	%r577, %r576, 448;
	setp.ge.s32 	%p108, %r577, %r50;
	@%p108 bra 	$L__BB10_188;
	st.global.u8 	[%rd19+448], %rs526;
$L__BB10_188:
	cvt.u32.u64 	%r578, %rd8;
	add.s32 	%r579, %r578, 480;
	setp.ge.s32 	%p109, %r579, %r50;
	@%p109 bra 	$L__BB10_190;
	st.global.u8 	[%rd19+480], %rs525;
$L__BB10_190:
	cvt.u32.u64 	%r580, %rd8;
	add.s32 	%r581, %r580, 512;
	setp.ge.s32 	%p110, %r581, %r50;
	@%p110 bra 	$L__BB10_192;
	st.global.u8 	[%rd19+512], %rs524;
$L__BB10_192:
	cvt.u32.u64 	%r582, %rd8;
	add.s32 	%r583, %r582, 544;
	setp.ge.s32 	%p111, %r583, %r50;
	@%p111 bra 	$L__BB10_194;
	st.global.u8 	[%rd19+544], %rs523;
$L__BB10_194:
	cvt.u32.u64 	%r584, %rd8;
	add.s32 	%r585, %r584, 576;
	setp.ge.s32 	%p112, %r585, %r50;
	@%p112 bra 	$L__BB10_196;
	st.global.u8 	[%rd19+576], %rs522;
$L__BB10_196:
	cvt.u32.u64 	%r586, %rd8;
	add.s32 	%r587, %r586, 608;
	setp.ge.s32 	%p113, %r587, %r50;
	@%p113 bra 	$L__BB10_198;
	st.global.u8 	[%rd19+608], %rs521;
$L__BB10_198:
	// begin inline asm
	exit;
	// end inline asm
	mov.u16 	%rs541, %rs482;
	mov.u16 	%rs542, %rs483;
	mov.u16 	%rs543, %rs484;
	mov.u16 	%rs544, %rs485;
	mov.u16 	%rs545, %rs486;
	mov.u16 	%rs546, %rs487;
	mov.u16 	%rs547, %rs488;
	mov.u16 	%rs548, %rs489;
	mov.u16 	%rs549, %rs490;
	mov.u16 	%rs550, %rs491;
	mov.u16 	%rs551, %rs492;
	mov.u16 	%rs552, %rs493;
	mov.u16 	%rs553, %rs494;
	mov.u16 	%rs554, %rs495;
	mov.u16 	%rs555, %rs496;
	mov.u16 	%rs556, %rs497;
	mov.u16 	%rs557, %rs498;
	mov.u16 	%rs558, %rs499;
	mov.u16 	%rs559, %rs500;
	mov.u16 	%rs560, %rs501;
$L__BB10_199:
	mul.hi.u32 	%r588, %r1, 357913942;
	add.s32 	%r589, %r588, %r1;
	shl.b32 	%r590, %r589, 2;
	mov.u32 	%r591, _ZZN3cub18CUB_300001_SM_10006detail10radix_sort29DeviceRadixSortOnesweepKernelINS1_5radix10policy_hubIccyE10Policy1000ELNS0_9SortOrderE0EccyiiNS1_21identity_decomposer_tEEEvPT5_SB_PT3_PKSC_PT1_PKSG_PT2_PKSK_T4_iiT6_E1s;
	add.s32 	%r592, %r591, %r590;
	add.s32 	%r51, %r592, 13328;
	st.shared.u32 	[%r592+13328], %r1986;
	bar.sync 	0;
	setp.gt.u32 	%p114, %r1, 31;
	@%p114 bra 	$L__BB10_201;
	mov.u32 	%r623, _ZZN3cub18CUB_300001_SM_10006detail10radix_sort29DeviceRadixSortOnesweepKernelINS1_5radix10policy_hubIccyE10Policy1000ELNS0_9SortOrderE0EccyiiNS1_21identity_decomposer_tEEEvPT5_SB_PT3_PKSC_PT1_PKSG_PT2_PKSK_T4_iiT6_E1s;
	mad.lo.s32 	%r624, %r1, 52, %r623;
	ld.shared.u32 	%r625, [%r624+13328];
	ld.shared.u32 	%r626, [%r624+13332];
	ld.shared.u32 	%r627, [%r624+13336];
	ld.shared.u32 	%r628, [%r624+13340];
	ld.shared.u32 	%r629, [%r624+13344];
	ld.shared.u32 	%r630, [%r624+13348];
	ld.shared.u32 	%r631, [%r624+13352];
	ld.shared.u32 	%r632, [%r624+13356];
	ld.shared.u32 	%r633, [%r624+13360];
	ld.shared.u32 	%r634, [%r624+13364];
	ld.shared.u32 	%r635, [%r624+13368];
	ld.shared.u32 	%r636, [%r624+13372];
	add.s32 	%r637, %r626, %r625;
	add.s32 	%r638, %r637, %r627;
	add.s32 	%r639, %r638, %r628;
	add.s32 	%r640, %r639, %r629;
	add.s32 	%r641, %r640, %r630;
	add.s32 	%r642, %r641, %r631;
	add.s32 	%r643, %r642, %r632;
	add.s32 	%r644, %r643, %r633;
	add.s32 	%r645, %r644, %r634;
	add.s32 	%r646, %r645, %r635;
	add.s32 	%r597, %r646, %r636;
	mov.b32 	%r595, 1;
	mov.b32 	%r620, 0;
	mov.b32 	%r622, -1;
	// begin inline asm
	{  .reg .s32 r0;  .reg .pred p;  shfl.sync.up.b32 r0|p, %r597, %r595, %r620, %r622;  @p add.s32 r0, r0, %r597;  mov.s32 %r593, r0;}
	// end inline asm
	mov.b32 	%r601, 2;
	// begin inline asm
	{  .reg .s32 r0;  .reg .pred p;  shfl.sync.up.b32 r0|p, %r593, %r601, %r620, %r622;  @p add.s32 r0, r0, %r593;  mov.s32 %r599, r0;}
	// end inline asm
	mov.b32 	%r607, 4;
	// begin inline asm
	{  .reg .s32 r0;  .reg .pred p;  shfl.sync.up.b32 r0|p, %r599, %r607, %r620, %r622;  @p add.s32 r0, r0, %r599;  mov.s32 %r605, r0;}
	// end inline asm
	mov.b32 	%r613, 8;
	// begin inline asm
	{  .reg .s32 r0;  .reg .pred p;  shfl.sync.up.b32 r0|p, %r605, %r613, %r620, %r622;  @p add.s32 r0, r0, %r605;  mov.s32 %r611, r0;}
	// end inline asm
	mov.b32 	%r619, 16;
	// begin inline asm
	{  .reg .s32 r0;  .reg .pred p;  shfl.sync.up.b32 r0|p, %r611, %r619, %r620, %r622;  @p add.s32 r0, r0, %r611;  mov.s32 %r617, r0;}
	// end inline asm
	sub.s32 	%r647, %r617, %r597;
	add.s32 	%r648, %r625, %r647;
	add.s32 	%r649, %r626, %r648;
	add.s32 	%r650, %r627, %r649;
	add.s32 	%r651, %r628, %r650;
	add.s32 	%r652, %r629, %r651;
	add.s32 	%r653, %r630, %r652;
	add.s32 	%r654, %r631, %r653;
	add.s32 	%r655, %r632, %r654;
	add.s32 	%r656, %r633, %r655;
	add.s32 	%r657, %r634, %r656;
	add.s32 	%r658, %r635, %r657;
	st.shared.u32 	[%r624+13328], %r647;
	st.shared.u32 	[%r624+13332], %r648;
	st.shared.u32 	[%r624+13336], %r649;
	st.shared.u32 	[%r624+13340], %r650;
	st.shared.u32 	[%r624+13344], %r651;
	st.shared.u32 	[%r624+13348], %r652;
	st.shared.u32 	[%r624+13352], %r653;
	st.shared.u32 	[%r624+13356], %r654;
	st.shared.u32 	[%r624+13360], %r655;
	st.shared.u32 	[%r624+13364], %r656;
	st.shared.u32 	[%r624+13368], %r657;
	st.shared.u32 	[%r624+13372], %r658;
$L__BB10_201:
	bar.sync 	0;
	ld.shared.s32 	%rd21, [%r51];
	@%p32 bra 	$L__BB10_203;
	cvt.u32.u64 	%r659, %rd21;
	ld.shared.u32 	%r661, [%r35];
	add.s32 	%r662, %r661, %r659;
	st.shared.u32 	[%r35], %r662;
	ld.shared.u32 	%r663, [%r35+1024];
	add.s32 	%r664, %r663, %r659;
	st.shared.u32 	[%r35+1024], %r664;
	ld.shared.u32 	%r665, [%r35+2048];
	add.s32 	%r666, %r665, %r659;
	st.shared.u32 	[%r35+2048], %r666;
	ld.shared.u32 	%r667, [%r35+3072];
	add.s32 	%r668, %r667, %r659;
	st.shared.u32 	[%r35+3072], %r668;
	ld.shared.u32 	%r669, [%r35+4096];
	add.s32 	%r670, %r669, %r659;
	st.shared.u32 	[%r35+4096], %r670;
	ld.shared.u32 	%r671, [%r35+5120];
	add.s32 	%r672, %r671, %r659;
	st.shared.u32 	[%r35+5120], %r672;
	ld.shared.u32 	%r673, [%r35+6144];
	add.s32 	%r674, %r673, %r659;
	st.shared.u32 	[%r35+6144], %r674;
	ld.shared.u32 	%r675, [%r35+7168];
	add.s32 	%r676, %r675, %r659;
	st.shared.u32 	[%r35+7168], %r676;
	ld.shared.u32 	%r677, [%r35+8192];
	add.s32 	%r678, %r677, %r659;
	st.shared.u32 	[%r35+8192], %r678;
	ld.shared.u32 	%r679, [%r35+9216];
	add.s32 	%r680, %r679, %r659;
	st.shared.u32 	[%r35+9216], %r680;
	ld.shared.u32 	%r681, [%r35+10240];
	add.s32 	%r682, %r681, %r659;
	st.shared.u32 	[%r35+10240], %r682;
	ld.shared.u32 	%r683, [%r35+11264];
	add.s32 	%r684, %r683, %r659;
	st.shared.u32 	[%r35+11264], %r684;
$L__BB10_203:
	bar.sync 	0;
	// begin inline asm
	mov.u32 %r685, %lanemask_le;
	// end inline asm
	cvt.u32.u16 	%r711, %rs560;
	and.b32  	%r712, %r711, 255;
	shr.u32 	%r713, %r712, %r33;
	and.b32  	%r708, %r713, %r8;
	mov.b32 	%r688, 1;
	// begin inline asm
	{
    .reg .pred p;
    and.b32 %r686, %r708, %r688;    setp.ne.u32 p, %r686, 0;
    vote.ballot.sync.b32 %r686, p, 0xffffffff;
    @!p not.b32 %r686, %r686;
}

	// end inline asm
	mov.b32 	%r691, 2;
	// begin inline asm
	{
    .reg .pred p;
    and.b32 %r689, %r708, %r691;    setp.ne.u32 p, %r689, 0;
    vote.ballot.sync.b32 %r689, p, 0xffffffff;
    @!p not.b32 %r689, %r689;
}

	// end inline asm
	and.b32  	%r714, %r689, %r686;
	mov.b32 	%r694, 4;
	// begin inline asm
	{
    .reg .pred p;
    and.b32 %r692, %r708, %r694;    setp.ne.u32 p, %r692, 0;
    vote.ballot.sync.b32 %r692, p, 0xffffffff;
    @!p not.b32 %r692, %r692;
}

	// end inline asm
	and.b32  	%r715, %r692, %r714;
	mov.b32 	%r697, 8;
	// begin inline asm
	{
    .reg .pred p;
    and.b32 %r695, %r708, %r697;    setp.ne.u32 p, %r695, 0;
    vote.ballot.sync.b32 %r695, p, 0xffffffff;
    @!p not.b32 %r695, %r695;
}

	// end inline asm
	and.b32  	%r716, %r695, %r715;
	mov.b32 	%r700, 16;
	// begin inline asm
	{
    .reg .pred p;
    and.b32 %r698, %r708, %r700;    setp.ne.u32 p, %r698, 0;
    vote.ballot.sync.b32 %r698, p, 0xffffffff;
    @!p not.b32 %r698, %r698;
}

	// end inline asm
	and.b32  	%r717, %r698, %r716;
	mov.b32 	%r703, 32;
	// begin inline asm
	{
    .reg .pred p;
    and.b32 %r701, %r708, %r703;    setp.ne.u32 p, %r701, 0;
    vote.ballot.sync.b32 %r701, p, 0xffffffff;
    @!p not.b32 %r701, %r701;
}

	// end inline asm
	and.b32  	%r718, %r701, %r717;
	mov.b32 	%r706, 64;
	// begin inline asm
	{
    .reg .pred p;
    and.b32 %r704, %r708, %r706;    setp.ne.u32 p, %r704, 0;
    vote.ballot.sync.b32 %r704, p, 0xffffffff;
    @!p not.b32 %r704, %r704;
}

	// end inline asm
	and.b32  	%r719, %r704, %r718;
	mov.b32 	%r709, 128;
	// begin inline asm
	{
    .reg .pred p;
    and.b32 %r707, %r708, %r709;    setp.ne.u32 p, %r707, 0;
    vote.ballot.sync.b32 %r707, p, 0xffffffff;
    @!p not.b32 %r707, %r707;
}

	// end inline asm
	and.b32  	%r720, %r707, %r719;
	clz.b32 	%r721, %r720;
	sub.s32 	%r54, 31, %r721;
	and.b32  	%r722, %r685, %r720;
	popc.b32 	%r55, %r722;
	setp.ne.s32 	%p116, %r228, %r54;
	mov.b32 	%r1991, 0;
	@%p116 bra 	$L__BB10_205;
	shl.b32 	%r723, %r708, 2;
	add.s32 	%r724, %r9, %r723;
	atom.shared.add.u32 	%r1991, [%r724], %r55;
$L__BB10_205:
	shfl.sync.idx.b32	%r750|%p117, %r1991, %r54, 31, -1;
	add.s32 	%r58, %r55, %r750;
	cvt.u32.u16 	%r751, %rs559;
	and.b32  	%r752, %r751, 255;
	shr.u32 	%r753, %r752, %r33;
	and.b32  	%r747, %r753, %r8;
	mov.b32 	%r727, 1;
	// begin inline asm
	{
    .reg .pred p;
    and.b32 %r725, %r747, %r727;    setp.ne.u32 p, %r725, 0;
    vote.ballot.sync.b32 %r725, p, 0xffffffff;
    @!p not.b32 %r725, %r725;
}

	// end inline asm
	mov.b32 	%r730, 2;
	// begin inline asm
	{
    .reg .pred p;
    and.b32 %r728, %r747, %r730;    setp.ne.u32 p, %r728, 0;
    vote.ballot.sync.b32 %r728, p, 0xffffffff;
    @!p not.b32 %r728, %r728;
}

	// end inline asm
	and.b32  	%r754, %r728, %r725;
	mov.b32 	%r733, 4;
	// begin inline asm
	{
    .reg .pred p;
    and.b32 %r731, %r747, %r733;    setp.ne.u32 p, %r731, 0;
    vote.ballot.sync.b32 %r731, p, 0xffffffff;
    @!p not.b32 %r731, %r731;
}

	// end inline asm
	and.b32  	%r755, %r731, %r754;
	mov.b32 	%r736, 8;
	// begin inline asm
	{
    .reg .pred p;
    and.b32 %r734, %r747, %r736;    setp.ne.u32 p, %r734, 0;
    vote.ballot.sync.b32 %r734, p, 0xffffffff;
    @!p not.b32 %r734, %r734;
}

	// end inline asm
	and.b32  	%r756, %r734, %r755;
	mov.b32 	%r739, 16;
	// begin inline asm
	{
    .reg .pred p;
    and.b32 %r737, %r747, %r739;    setp.ne.u32 p, %r737, 0;
    vote.ballot.sync.b32 %r737, p, 0xffffffff;
    @!p not.b32 %r737, %r737;
}

	// end inline asm
	and.b32  	%r757, %r737, %r756;
	mov.b32 	%r742, 32;
	// begin inline asm
	{
    .reg .pred p;
    and.b32 %r740, %r747, %r742;    setp.ne.u32 p, %r740, 0;
    vote.ballot.sync.b32 %r740, p, 0xffffffff;
    @!p not.b32 %r740, %r740;
}

	// end inline asm
	and.b32  	%r758, %r740, %r757;
	mov.b32 	%r745, 64;
	// begin inline asm
	{
    .reg .pred p;
    and.b32 %r743, %r747, %r745;    setp.ne.u32 p, %r743, 0;
    vote.ballot.sync.b32 %r743, p, 0xffffffff;
    @!p not.b32 %r743, %r743;
}

	// end inline asm
	and.b32  	%r759, %r743, %r758;
	mov.b32 	%r748, 128;
	// begin inline asm
	{
    .reg .pred p;
    and.b32 %r746, %r747, %r748;    setp.ne.u32 p, %r746, 0;
    vote.ballot.sync.b32 %r746, p, 0xffffffff;
    @!p not.b32 %r746, %r746;
}

	// end inline asm
	and.b32  	%r760, %r746, %r759;
	clz.b32 	%r761, %r760;
	sub.s32 	%r60, 31, %r761;
	and.b32  	%r762, %r685, %r760;
	popc.b32 	%r61, %r762;
	setp.ne.s32 	%p118, %r228, %r60;
	mov.b32 	%r1992, 0;
	@%p118 bra 	$L__BB10_207;
	shl.b32 	%r763, %r747, 2;
	add.s32 	%r764, %r9, %r763;
	atom.shared.add.u32 	%r1992, [%r764], %r61;
$L__BB10_207:
	shfl.sync.idx.b32	%r790|%p119, %r1992, %r60, 31, -1;
	add.s32 	%r64, %r61, %r790;
	cvt.u32.u16 	%r791, %rs558;
	and.b32  	%r792, %r791, 255;
	shr.u32 	%r793, %r792, %r33;
	and.b32  	%r787, %r793, %r8;
	mov.b32 	%r767, 1;
	// begin inline asm
	{
    .reg .pred p;
    and.b32 %r765, %r787, %r767;    setp.ne.u32 p, %r765, 0;
    vote.ballot.sync.b32 %r765, p, 0xffffffff;
    @!p not.b32 %r765, %r765;
}

	// end inline asm
	mov.b32 	%r770, 2;
	// begin inline asm
	{
    .reg .pred p;
    and.b32 %r768, %r787, %r770;    setp.ne.u32 p, %r768, 0;
    vote.ballot.sync.b32 %r768, p, 0xffffffff;
    @!p not.b32 %r768, %r768;
}

	// end inline asm
	and.b32  	%r794, %r768, %r765;
	mov.b32 	%r773, 4;
	// begin inline asm
	{
    .reg .pred p;
    and.b32 %r771, %r787, %r773;    setp.ne.u32 p, %r771, 0;
    vote.ballot.sync.b32 %r771, p, 0xffffffff;
    @!p not.b32 %r771, %r771;
}

	// end inline asm
	and.b32  	%r795, %r771, %r794;
	mov.b32 	%r776, 8;
	// begin inline asm
	{
    .reg .pred p;
    and.b32 %r774, %r787, %r776;    setp.ne.u32 p, %r774, 0;
    vote.ballot.sync.b32 %r774, p, 0xffffffff;
    @!p not.b32 %r774, %r774;
}

	// end inline asm
	and.b32  	%r796, %r774, %r795;
	mov.b32 	%r779, 16;
	// begin inline asm
	{
    .reg .pred p;
    and.b32 %r777, %r787, %r779;    setp.ne.u32 p, %r777, 0;
    vote.ballot.sync.b32 %r777, p, 0xffffffff;
    @!p not.b32 %r777, %r777;
}

	// end inline asm
	and.b32  	%r797, %r777, %r796;
	mov.b32 	%r782, 32;
	// begin inline asm
	{
    .reg .pred p;
    and.b32 %r780, %r787, %r782;    setp.ne.u32 p, %r780, 0;
    vote.ballot.sync.b32 %r780, p, 0xffffffff;
    @!p not.b32 %r780, %r780;
}

	// end inline asm
	and.b32  	%r798, %r780, %r797;
	mov.b32 	%r785, 64;
	// begin inline asm
	{
    .reg .pred p;
    and.b32 %r783, %r787, %r785;    setp.ne.u32 p, %r783, 0;
    vote.ballot.sync.b32 %r783, p, 0xffffffff;
    @!p not.b32 %r783, %r783;
}

	// end inline asm
	and.b32  	%r799, %r783, %r798;
	mov.b32 	%r788, 128;
	// begin inline asm
	{
    .reg .pred p;
    and.b32 %r786, %r787, %r788;    setp.ne.u32 p, %r786, 0;
    vote.ballot.sync.b32 %r786, p, 0xffffffff;
    @!p not.b32 %r786, %r786;
}

	// end inline asm
	and.b32  	%r800, %r786, %r799;
	clz.b32 	%r801, %r800;
	sub.s32 	%r66, 31, %r801;
	and.b32  	%r802, %r685, %r800;
	popc.b32 	%r67, %r802;
	setp.ne.s32 	%p120, %r228, %r66;
	mov.b32 	%r1993, 0;
	@%p120 bra 	$L__BB10_209;
	shl.b32 	%r803, %r787, 2;
	add.s32 	%r804, %r9, %r803;
	atom.shared.add.u32 	%r1993, [%r804], %r67;
$L__BB10_209:
	shfl.sync.idx.b32	%r830|%p121, %r1993, %r66, 31, -1;
	add.s32 	%r70, %r67, %r830;
	cvt.u32.u16 	%r831, %rs557;
	and.b32  	%r832, %r831, 255;
	shr.u32 	%r833, %r832, %r33;
	and.b32  	%r827, %r833, %r8;
	mov.b32 	%r807, 1;
	// begin inline asm
	{
    .reg .pred p;
    and.b32 %r805, %r827, %r807;    setp.ne.u32 p, %r805, 0;
    vote.ballot.sync.b32 %r805, p, 0xffffffff;
    @!p not.b32 %r805, %r805;
}

	// end inline asm
	mov.b32 	%r810, 2;
	// begin inline asm
	{
    .reg .pred p;
    and.b32 %r808, %r827, %r810;    setp.ne.u32 p, %r808, 0;
    vote.ballot.sync.b32 %r808, p, 0xffffffff;
    @!p not.b32 %r808, %r808;
}

	// end inline asm
	and.b32  	%r834, %r808, %r805;
	mov.b32 	%r813, 4;
	// begin inline asm
	{
    .reg .pred p;
    and.b32 %r811, %r827, %r813;    setp.ne.u32 p, %r811, 0;
    vote.ballot.sync.b32 %r811, p, 0xffffffff;
    @!p not.b32 %r811, %r811;
}

	// end inline asm
	and.b32  	%r835, %r811, %r834;
	mov.b32 	%r816, 8;
	// begin inline asm
	{
    .reg .pred p;
    and.b32 %r814, %r827, %r816;    setp.ne.u32 p, %r814, 0;
    vote.ballot.sync.b32 %r814, p, 0xffffffff;
    @!p not.b32 %r814, %r814;
}

	// end inline asm
	and.b32  	%r836, %r814, %r835;
	mov.b32 	%r819, 16;
	// begin inline asm
	{
    .reg .pred p;
    and.b32 %r817, %r827, %r819;    setp.ne.u32 p, %r817, 0;
    vote.ballot.sync.b32 %r817, p, 0xffffffff;
    @!p not.b32 %r817, %r817;
}

	// end inline asm
	and.b32  	%r837, %r817, %r836;
	mov.b32 	%r822, 32;
	// begin inline asm
	{
    .reg .pred p;
    and.b32 %r820, %r827, %r822;    setp.ne.u32 p, %r820, 0;
    vote.ballot.sync.b32 %r820, p, 0xffffffff;
    @!p not.b32 %r820, %r820;
}

	// end inline asm
	and.b32  	%r838, %r820, %r837;
	mov.b32 	%r825, 64;
	// begin inline asm
	{
    .reg .pred p;
    and.b32 %r823, %r827, %r825;    setp.ne.u32 p, %r823, 0;
    vote.ballot.sync.b32 %r823, p, 0xffffffff;
    @!p not.b32 %r823, %r823;
}

	// end inline asm
	and.b32  	%r839, %r823, %r838;
	mov.b32 	%r828, 128;
	// begin inline asm
	{
    .reg .pred p;
    and.b32 %r826, %r827, %r828;    setp.ne.u32 p, %r826, 0;
    vote.ballot.sync.b32 %r826, p, 0xffffffff;
    @!p not.b32 %r826, %r826;
}

	// end inline asm
	and.b32  	%r840, %r826, %r839;
	clz.b32 	%r841, %r840;
	sub.s32 	%r72, 31, %r841;
	and.b32  	%r842, %r685, %r840;
	popc.b32 	%r73, %r842;
	setp.ne.s32 	%p122, %r228, %r72;
	mov.b32 	%r1994, 0;
	@%p122 bra 	$L__BB10_211;
	shl.b32 	%r843, %r827, 2;
	add.s32 	%r844, %r9, %r843;
	atom.shared.add.u32 	%r1994, [%r844], %r73;
$L__BB10_211:
	shfl.sync.idx.b32	%r870|%p123, %r1994, %r72, 31, -1;
	add.s32 	%r76, %r73, %r870;
	cvt.u32.u16 	%r871, %rs556;
	and.b32  	%r872, %r871, 255;
	shr.u32 	%r873, %r872, %r33;
	and.b32  	%r867, %r873, %r8;
	mov.b32 	%r847, 1;
	// begin inline asm
	{
    .reg .pred p;
    and.b32 %r845, %r867, %r847;    setp.ne.u32 p, %r845, 0;
    vote.ballot.sync.b32 %r845, p, 0xffffffff;
    @!p not.b32 %r845, %r845;
}

	// end inline asm
	mov.b32 	%r850, 2;
	// begin inline asm
	{
    .reg .pred p;
    and.b32 %r848, %r867, %r850;    setp.ne.u32 p, %r848, 0;
    vote.ballot.sync.b32 %r848, p, 0xffffffff;
    @!p not.b32 %r848, %r848;
}

	// end inline asm
	and.b32  	%r874, %r848, %r845;
	mov.b32 	%r853, 4;
	// begin inline asm
	{
    .reg .pred p;
    and.b32 %r851, %r867, %r853;    setp.ne.u32 p, %r851, 0;
    vote.ballot.sync.b32 %r851, p, 0xffffffff;
    @!p not.b32 %r851, %r851;
}

	// end inline asm
	and.b32  	%r875, %r851, %r874;
	mov.b32 	%r856, 8;
	// begin inline asm
	{
    .reg .pred p;
    and.b32 %r854, %r867, %r856;    setp.ne.u32 p, %r854, 0;
    vote.ballot.sync.b32 %r854, p, 0xffffffff;
    @!p not.b32 %r854, %r854;
}

	// end inline asm
	and.b32  	%r876, %r854, %r875;
	mov.b32 	%r859, 16;
	// begin inline asm
	{
    .reg .pred p;
    and.b32 %r857, %r867, %r859;    setp.ne.u32 p, %r857, 0;
    vote.ballot.sync.b32 %r857, p, 0xffffffff;
    @!p not.b32 %r857, %r857;
}

	// end inline asm
	and.b32  	%r877, %r857, %r876;
	mov.b32 	%r862, 32;
	// begin inline asm
	{
    .reg .pred p;
    and.b32 %r860, %r867, %r862;    setp.ne.u32 p, %r860, 0;
    vote.ballot.sync.b32 %r860, p, 0xffffffff;
    @!p not.b32 %r860, %r860;
}

	// end inline asm
	and.b32  	%r878, %r860, %r877;
	mov.b32 	%r865, 64;
	// begin inline asm
	{
    .reg .pred p;
    and.b32 %r863, %r867, %r865;    setp.ne.u32 p, %r863, 0;
    vote.ballot.sync.b32 %r863, p, 0xffffffff;
    @!p not.b32 %r863, %r863;
}

	// end inline asm
	and.b32  	%r879, %r863, %r878;
	mov.b32 	%r868, 128;
	// begin inline asm
	{
    .reg .pred p;
    and.b32 %r866, %r867, %r868;    setp.ne.u32 p, %r866, 0;
    vote.ballot.sync.b32 %r866, p, 0xffffffff;
    @!p not.b32 %r866, %r866;
}

	// end inline asm
	and.b32  	%r880, %r866, %r879;
	clz.b32 	%r881, %r880;
	sub.s32 	%r78, 31, %r881;
	and.b32  	%r882, %r685, %r880;
	popc.b32 	%r79, %r882;
	setp.ne.s32 	%p124, %r228, %r78;
	mov.b32 	%r1995, 0;
	@%p124 bra 	$L__BB10_213;
	shl.b32 	%r883, %r867, 2;
	add.s32 	%r884, %r9, %r883;
	atom.shared.add.u32 	%r1995, [%r884], %r79;
$L__BB10_213:
	shfl.sync.idx.b32	%r910|%p125, %r1995, %r78, 31, -1;
	add.s32 	%r82, %r79, %r910;
	cvt.u32.u16 	%r911, %rs555;
	and.b32  	%r912, %r911, 255;
	shr.u32 	%r913, %r912, %r33;
	and.b32  	%r907, %r913, %r8;
	mov.b32 	%r887, 1;
	// begin inline asm
	{
    .reg .pred p;
    and.b32 %r885, %r907, %r887;    setp.ne.u32 p, %r885, 0;
    vote.ballot.sync.b32 %r885, p, 0xffffffff;
    @!p not.b32 %r885, %r885;
}

	// end inline asm
	mov.b32 	%r890, 2;
	// begin inline asm
	{
    .reg .pred p;
    and.b32 %r888, %r907, %r890;    setp.ne.u32 p, %r888, 0;
    vote.ballot.sync.b32 %r888, p, 0xffffffff;
    @!p not.b32 %r888, %r888;
}

	// end inline asm
	and.b32  	%r914, %r888, %r885;
	mov.b32 	%r893, 4;
	// begin inline asm
	{
    .reg .pred p;
    and.b32 %r891, %r907, %r893;    setp.ne.u32 p, %r891, 0;
    vote.ballot.sync.b32 %r891, p, 0xffffffff;
    @!p not.b32 %r891, %r891;
}

	// end inline asm
	and.b32  	%r915, %r891, %r914;
	mov.b32 	%r896, 8;
	// begin inline asm
	{
    .reg .pred p;
    and.b32 %r894, %r907, %r896;    setp.ne.u32 p, %r894, 0;
    vote.ballot.sync.b32 %r894, p, 0xffffffff;
    @!p not.b32 %r894, %r894;
}

	// end inline asm
	and.b32  	%r916, %r894, %r915;
	mov.b32 	%r899, 16;
	// begin inline asm
	{
    .reg .pred p;
    and.b32 %r897, %r907, %r899;    setp.ne.u32 p, %r897, 0;
    vote.ballot.sync.b32 %r897, p, 0xffffffff;
    @!p not.b32 %r897, %r897;
}

	// end inline asm
	and.b32  	%r917, %r897, %r916;
	mov.b32 	%r902, 32;
	// begin inline asm
	{
    .reg .pred p;
    and.b32 %r900, %r907, %r902;    setp.ne.u32 p, %r900, 0;
    vote.ballot.sync.b32 %r900, p, 0xffffffff;
    @!p not.b32 %r900, %r900;
}

	// end inline asm
	and.b32  	%r918, %r900, %r917;
	mov.b32 	%r905, 64;
	// begin inline asm
	{
    .reg .pred p;
    and.b32 %r903, %r907, %r905;    setp.ne.u32 p, %r903, 0;
    vote.ballot.sync.b32 %r903, p, 0xffffffff;
    @!p not.b32 %r903, %r903;
}

	// end inline asm
	and.b32  	%r919, %r903, %r918;
	mov.b32 	%r908, 128;
	// begin inline asm
	{
    .reg .pred p;
    and.b32 %r906, %r907, %r908;    setp.ne.u32 p, %r906, 0;
    vote.ballot.sync.b32 %r906, p, 0xffffffff;
    @!p not.b32 %r906, %r906;
}

	// end inline asm
	and.b32  	%r920, %r906, %r919;
	clz.b32 	%r921, %r920;
	sub.s32 	%r84, 31, %r921;
	and.b32  	%r922, %r685, %r920;
	popc.b32 	%r85, %r922;
	setp.ne.s32 	%p126, %r228, %r84;
	mov.b32 	%r1996, 0;
	@%p126 bra 	$L__BB10_215;
	shl.b32 	%r923, %r907, 2;
	add.s32 	%r924, %r9, %r923;
	atom.shared.add.u32 	%r1996, [%r924], %r85;
$L__BB10_215:
	shfl.sync.idx.b32	%r950|%p127, %r1996, %r84, 31, -1;
	add.s32 	%r88, %r85, %r950;
	cvt.u32.u16 	%r951, %rs554;
	and.b32  	%r952, %r951, 255;
	shr.u32 	%r953, %r952, %r33;
	and.b32  	%r947, %r953, %r8;
	mov.b32 	%r927, 1;
	// begin inline asm
	{
    .reg .pred p;
    and.b32 %r925, %r947, %r927;    setp.ne.u32 p, %r925, 0;
    vote.ballot.sync.b32 %r925, p, 0xffffffff;
    @!p not.b32 %r925, %r925;
}

	// end inline asm
	mov.b32 	%r930, 2;
	// begin inline asm
	{
    .reg .pred p;
    and.b32 %r928, %r947, %r930;    setp.ne.u32 p, %r928, 0;
    vote.ballot.sync.b32 %r928, p, 0xffffffff;
    @!p not.b32 %r928, %r928;
}

	// end inline asm
	and.b32  	%r954, %r928, %r925;
	mov.b32 	%r933, 4;
	// begin inline asm
	{
    .reg .pred p;
    and.b32 %r931, %r947, %r933;    setp.ne.u32 p, %r931, 0;
    vote.ballot.sync.b32 %r931, p, 0xffffffff;
    @!p not.b32 %r931, %r931;
}

	// end inline asm
	and.b32  	%r955, %r931, %r954;
	mov.b32 	%r936, 8;
	// begin inline asm
	{
    .reg .pred p;
    and.b32 %r934, %r947, %r936;    setp.ne.u32 p, %r934, 0;
    vote.ballot.sync.b32 %r934, p, 0xffffffff;
    @!p not.b32 %r934, %r934;
}

	// end inline asm
	and.b32  	%r956, %r934, %r955;
	mov.b32 	%r939, 16;
	// begin inline asm
	{
    .reg .pred p;
    and.b32 %r937, %r947, %r939;    setp.ne.u32 p, %r937, 0;
    vote.ballot.sync.b32 %r937, p, 0xffffffff;
    @!p not.b32 %r937, %r937;
}

	// end inline asm
	and.b32  	%r957, %r937, %r956;
	mov.b32 	%r942, 32;
	// begin inline asm
	{
    .reg .pred p;
    and.b32 %r940, %r947, %r942;    setp.ne.u32 p, %r940, 0;
    vote.ballot.sync.b32 %r940, p, 0xffffffff;
    @!p not.b32 %r940, %r940;
}

	// end inline asm
	and.b32  	%r958, %r940, %r957;
	mov.b32 	%r945, 64;
	// begin inline asm
	{
    .reg .pred p;
    and.b32 %r943, %r947, %r945;    setp.ne.u32 p, %r943, 0;
    vote.ballot.sync.b32 %r943, p, 0xffffffff;
    @!p not.b32 %r943, %r943;
}

	// end inline asm
	and.b32  	%r959, %r943, %r958;
	mov.b32 	%r948, 128;
	// begin inline asm
	{
    .reg .pred p;
    and.b32 %r946, %r947, %r948;    setp.ne.u32 p, %r946, 0;
    vote.ballot.sync.b32 %r946, p, 0xffffffff;
    @!p not.b32 %r946, %r946;
}

	// end inline asm
	and.b32  	%r960, %r946, %r959;
	clz.b32 	%r961, %r960;
	sub.s32 	%r90, 31, %r961;
	and.b32  	%r962, %r685, %r960;
	popc.b32 	%r91, %r962;
	setp.ne.s32 	%p128, %r228, %r90;
	mov.b32 	%r1997, 0;
	@%p128 bra 	$L__BB10_217;
	shl.b32 	%r963, %r947, 2;
	add.s32 	%r964, %r9, %r963;
	atom.shared.add.u32 	%r1997, [%r964], %r91;
$L__BB10_217:
	shfl.sync.idx.b32	%r990|%p129, %r1997, %r90, 31, -1;
	add.s32 	%r94, %r91, %r990;
	cvt.u32.u16 	%r991, %rs553;
	and.b32  	%r992, %r991, 255;
	shr.u32 	%r993, %r992, %r33;
	and.b32  	%r987, %r993, %r8;
	mov.b32 	%r967, 1;
	// begin inline asm
	{
    .reg .pred p;
    and.b32 %r965, %r987, %r967;    setp.ne.u32 p, %r965, 0;
    vote.ballot.sync.b32 %r965, p, 0xffffffff;
    @!p not.b32 %r965, %r965;
}

	// end inline asm
	mov.b32 	%r970, 2;
	// begin inline asm
	{
    .reg .pred p;
    and.b32 %r968, %r987, %r970;    setp.ne.u32 p, %r968, 0;
    vote.ballot.sync.b32 %r968, p, 0xffffffff;
    @!p not.b32 %r968, %r968;
}

	// end inline asm
	and.b32  	%r994, %r968, %r965;
	mov.b32 	%r973, 4;
	// begin inline asm
	{
    .reg .pred p;
    and.b32 %r971, %r987, %r973;    setp.ne.u32 p, %r971, 0;
    vote.ballot.sync.b32 %r971, p, 0xffffffff;
    @!p not.b32 %r971, %r971;
}

	// end inline asm
	and.b32  	%r995, %r971, %r994;
	mov.b32 	%r976, 8;
	// begin inline asm
	{
    .reg .pred p;
    and.b32 %r974, %r987, %r976;    setp.ne.u32 p, %r974, 0;
    vote.ballot.sync.b32 %r974, p, 0xffffffff;
    @!p not.b32 %r974, %r974;
}

	// end inline asm
	and.b32  	%r996, %r974, %r995;
	mov.b32 	%r979, 16;
	// begin inline asm
	{
    .reg .pred p;
    and.b32 %r977, %r987, %r979;    setp.ne.u32 p, %r977, 0;
    vote.ballot.sync.b32 %r977, p, 0xffffffff;
    @!p not.b32 %r977, %r977;
}

	// end inline asm
	and.b32  	%r997, %r977, %r996;
	mov.b32 	%r982, 32;
	// begin inline asm
	{
    .reg .pred p;
    and.b32 %r980, %r987, %r982;    setp.ne.u32 p, %r980, 0;
    vote.ballot.sync.b32 %r980, p, 0xffffffff;
    @!p not.b32 %r980, %r980;
}

	// end inline asm
	and.b32  	%r998, %r980, %r997;
	mov.b32 	%r985, 64;
	// begin inline asm
	{
    .reg .pred p;
    and.b32 %r983, %r987, %r985;    setp.ne.u32 p, %r983, 0;
    vote.ballot.sync.b32 %r983, p, 0xffffffff;
    @!p not.b32 %r983, %r983;
}

	// end inline asm
	and.b32  	%r999, %r983, %r998;
	mov.b32 	%r988, 128;
	// begin inline asm
	{
    .reg .pred p;
    and.b32 %r986, %r987, %r988;    setp.ne.u32 p, %r986, 0;
    vote.ballot.sync.b32 %r986, p, 0xffffffff;
    @!p not.b32 %r986, %r986;
}

	// end inline asm
	and.b32  	%r1000, %r986, %r999;
	clz.b32 	%r1001, %r1000;
	sub.s32 	%r96, 31, %r1001;
	and.b32  	%r1002, %r685, %r1000;
	popc.b32 	%r97, %r1002;
	setp.ne.s32 	%p130, %r228, %r96;
	mov.b32 	%r1998, 0;
	@%p130 bra 	$L__BB10_219;
	shl.b32 	%r1003, %r987, 2;
	add.s32 	%r1004, %r9, %r1003;
	atom.shared.add.u32 	%r1998, [%r1004], %r97;
$L__BB10_219:
	shfl.sync.idx.b32	%r1030|%p131, %r1998, %r96, 31, -1;
	add.s32 	%r100, %r97, %r1030;
	cvt.u32.u16 	%r1031, %rs552;
	and.b32  	%r1032, %r1031, 255;
	shr.u32 	%r1033, %r1032, %r33;
	and.b32  	%r1027, %r1033, %r8;
	mov.b32 	%r1007, 1;
	// begin inline asm
	{
    .reg .pred p;
    and.b32 %r1005, %r1027, %r1007;    setp.ne.u32 p, %r1005, 0;
    vote.ballot.sync.b32 %r1005, p, 0xffffffff;
    @!p not.b32 %r1005, %r1005;
}

	// end inline asm
	mov.b32 	%r1010, 2;
	// begin inline asm
	{
    .reg .pred p;
    and.b32 %r1008, %r1027, %r1010;    setp.ne.u32 p, %r1008, 0;
    vote.ballot.sync.b32 %r1008, p, 0xffffffff;
    @!p not.b32 %r1008, %r1008;
}

	// end inline asm
	and.b32  	%r1034, %r1008, %r1005;
	mov.b32 	%r1013, 4;
	// begin inline asm
	{
    .reg .pred p;
    and.b32 %r1011, %r1027, %r1013;    setp.ne.u32 p, %r1011, 0;
    vote.ballot.sync.b32 %r1011, p, 0xffffffff;
    @!p not.b32 %r1011, %r1011;
}

	// end inline asm
	and.b32  	%r1035, %r1011, %r1034;
	mov.b32 	%r1016, 8;
	// begin inline asm
	{
    .reg .pred p;
    and.b32 %r1014, %r1027, %r1016;    setp.ne.u32 p, %r1014, 0;
    vote.ballot.sync.b32 %r1014, p, 0xffffffff;
    @!p not.b32 %r1014, %r1014;
}

	// end inline asm
	and.b32  	%r1036, %r1014, %r1035;
	mov.b32 	%r1019, 16;
	// begin inline asm
	{
    .reg .pred p;
    and.b32 %r1017, %r1027, %r1019;    setp.ne.u32 p, %r1017, 0;
    vote.ballot.sync.b32 %r1017, p, 0xffffffff;
    @!p not.b32 %r1017, %r1017;
}

	// end inline asm
	and.b32  	%r1037, %r1017, %r1036;
	mov.b32 	%r1022, 32;
	// begin inline asm
	{
    .reg .pred p;
    and.b32 %r1020, %r1027, %r1022;    setp.ne.u32 p, %r1020, 0;
    vote.ballot.sync.b32 %r1020, p, 0xffffffff;
    @!p not.b32 %r1020, %r1020;
}

	// end inline asm
	and.b32  	%r1038, %r1020, %r1037;
	mov.b32 	%r1025, 64;
	// begin inline asm
	{
    .reg .pred p;
    and.b32 %r1023, %r1027, %r1025;    setp.ne.u32 p, %r1023, 0;
    vote.ballot.sync.b32 %r1023, p, 0xffffffff;
    @!p not.b32 %r1023, %r1023;
}

	// end inline asm
	and.b32  	%r1039, %r1023, %r1038;
	mov.b32 	%r1028, 128;
	// begin inline asm
	{
    .reg .pred p;
    and.b32 %r1026, %r1027, %r1028;    setp.ne.u32 p, %r1026, 0;
    vote.ballot.sync.b32 %r1026, p, 0xffffffff;
    @!p not.b32 %r1026, %r1026;
}

	// end inline asm
	and.b32  	%r1040, %r1026, %r1039;
	clz.b32 	%r1041, %r1040;
	sub.s32 	%r102, 31, %r1041;
	and.b32  	%r1042, %r685, %r1040;
	popc.b32 	%r103, %r1042;
	setp.ne.s32 	%p132, %r228, %r102;
	mov.b32 	%r1999, 0;
	@%p132 bra 	$L__BB10_221;
	shl.b32 	%r1043, %r1027, 2;
	add.s32 	%r1044, %r9, %r1043;
	atom.shared.add.u32 	%r1999, [%r1044], %r103;
$L__BB10_221:
	shfl.sync.idx.b32	%r1070|%p133, %r1999, %r102, 31, -1;
	add.s32 	%r106, %r103, %r1070;
	cvt.u32.u16 	%r1071, %rs551;
	and.b32  	%r1072, %r1071, 255;
	shr.u32 	%r1073, %r1072, %r33;
	and.b32  	%r1067, %r1073, %r8;
	mov.b32 	%r1047, 1;
	// begin inline asm
	{
    .reg .pred p;
    and.b32 %r1045, %r1067, %r1047;    setp.ne.u32 p, %r1045, 0;
    vote.ballot.sync.b32 %r1045, p, 0xffffffff;
    @!p not.b32 %r1045, %r1045;
}

	// end inline asm
	mov.b32 	%r1050, 2;
	// begin inline asm
	{
    .reg .pred p;
    and.b32 %r1048, %r1067, %r1050;    setp.ne.u32 p, %r1048, 0;
    vote.ballot.sync.b32 %r1048, p, 0xffffffff;
    @!p not.b32 %r1048, %r1048;
}

	// end inline asm
	and.b32  	%r1074, %r1048, %r1045;
	mov.b32 	%r1053, 4;
	// begin inline asm
	{
    .reg .pred p;
    and.b32 %r1051, %r1067, %r1053;    setp.ne.u32 p, %r1051, 0;
    vote.ballot.sync.b32 %r1051, p, 0xffffffff;
    @!p not.b32 %r1051, %r1051;
}

	// end inline asm
	and.b32  	%r1075, %r1051, %r1074;
	mov.b32 	%r1056, 8;
	// begin inline asm
	{
    .reg .pred p;
    and.b32 %r1054, %r1067, %r1056;    setp.ne.u32 p, %r1054, 0;
    vote.ballot.sync.b32 %r1054, p, 0xffffffff;
    @!p not.b32 %r1054, %r1054;
}

	// end inline asm
	and.b32  	%r1076, %r1054, %r1075;
	mov.b32 	%r1059, 16;
	// begin inline asm
	{
    .reg .pred p;
    and.b32 %r1057, %r1067, %r1059;    setp.ne.u32 p, %r1057, 0;
    vote.ballot.sync.b32 %r1057, p, 0xffffffff;
    @!p not.b32 %r1057, %r1057;
}

	// end inline asm
	and.b32  	%r1077, %r1057, %r1076;
	mov.b32 	%r1062, 32;
	// begin inline asm
	{
    .reg .pred p;
    and.b32 %r1060, %r1067, %r1062;    setp.ne.u32 p, %r1060, 0;
    vote.ballot.sync.b32 %r1060, p, 0xffffffff;
    @!p not.b32 %r1060, %r1060;
}

	// end inline asm
	and.b32  	%r1078, %r1060, %r1077;
	mov.b32 	%r1065, 64;
	// begin inline asm
	{
    .reg .pred p;
    and.b32 %r1063, %r1067, %r1065;    setp.ne.u32 p, %r1063, 0;
    vote.ballot.sync.b32 %r1063, p, 0xffffffff;
    @!p not.b32 %r1063, %r1063;
}

	// end inline asm
	and.b32  	%r1079, %r1063, %r1078;
	mov.b32 	%r1068, 128;
	// begin inline asm
	{
    .reg .pred p;
    and.b32 %r1066, %r1067, %r1068;    setp.ne.u32 p, %r1066, 0;
    vote.ballot.sync.b32 %r1066, p, 0xffffffff;
    @!p not.b32 %r1066, %r1066;
}

	// end inline asm
	and.b32  	%r1080, %r1066, %r1079;
	clz.b32 	%r1081, %r1080;
	sub.s32 	%r108, 31, %r1081;
	and.b32  	%r1082, %r685, %r1080;
	popc.b32 	%r109, %r1082;
	setp.ne.s32 	%p134, %r228, %r108;
	mov.b32 	%r2000, 0;
	@%p134 bra 	$L__BB10_223;
	shl.b32 	%r1083, %r1067, 2;
	add.s32 	%r1084, %r9, %r1083;
	atom.shared.add.u32 	%r2000, [%r1084], %r109;
$L__BB10_223:
	shfl.sync.idx.b32	%r1110|%p135, %r2000, %r108, 31, -1;
	add.s32 	%r112, %r109, %r1110;
	cvt.u32.u16 	%r1111, %rs550;
	and.b32  	%r1112, %r1111, 255;
	shr.u32 	%r1113, %r1112, %r33;
	and.b32  	%r1107, %r1113, %r8;
	mov.b32 	%r1087, 1;
	// begin inline asm
	{
    .reg .pred p;
    and.b32 %r1085, %r1107, %r1087;    setp.ne.u32 p, %r1085, 0;
    vote.ballot.sync.b32 %r1085, p, 0xffffffff;
    @!p not.b32 %r1085, %r1085;
}

	// end inline asm
	mov.b32 	%r1090, 2;
	// begin inline asm
	{
    .reg .pred p;
    and.b32 %r1088, %r1107, %r1090;    setp.ne.u32 p, %r1088, 0;
    vote.ballot.sync.b32 %r1088, p, 0xffffffff;
    @!p not.b32 %r1088, %r1088;
}

	// end inline asm
	and.b32  	%r1114, %r1088, %r1085;
	mov.b32 	%r1093, 4;
	// begin inline asm
	{
    .reg .pred p;
    and.b32 %r1091, %r1107, %r1093;    setp.ne.u32 p, %r1091, 0;
    vote.ballot.sync.b32 %r1091, p, 0xffffffff;
    @!p not.b32 %r1091, %r1091;
}

	// end inline asm
	and.b32  	%r1115, %r1091, %r1114;
	mov.b32 	%r1096, 8;
	// begin inline asm
	{
    .reg .pred p;
    and.b32 %r1094, %r1107, %r1096;    setp.ne.u32 p, %r1094, 0;
    vote.ballot.sync.b32 %r1094, p, 0xffffffff;
    @!p not.b32 %r1094, %r1094;
}

	// end inline asm
	and.b32  	%r1116, %r1094, %r1115;
	mov.b32 	%r1099, 16;
	// begin inline asm
	{
    .reg .pred p;
    and.b32 %r1097, %r1107, %r1099;    setp.ne.u32 p, %r1097, 0;
    vote.ballot.sync.b32 %r1097, p, 0xffffffff;
    @!p not.b32 %r1097, %r1097;
}

	// end inline asm
	and.b32  	%r1117, %r1097, %r1116;
	mov.b32 	%r1102, 32;
	// begin inline asm
	{
    .reg .pred p;
    and.b32 %r1100, %r1107, %r1102;    setp.ne.u32 p, %r1100, 0;
    vote.ballot.sync.b32 %r1100, p, 0xffffffff;
    @!p not.b32 %r1100, %r1100;
}

	// end inline asm
	and.b32  	%r1118, %r1100, %r1117;
	mov.b32 	%r1105, 64;
	// begin inline asm
	{
    .reg .pred p;
    and.b32 %r1103, %r1107, %r1105;    setp.ne.u32 p, %r1103, 0;
    vote.ballot.sync.b32 %r1103, p, 0xffffffff;
    @!p not.b32 %r1103, %r1103;
}

	// end inline asm
	and.b32  	%r1119, %r1103, %r1118;
	mov.b32 	%r1108, 128;
	// begin inline asm
	{
    .reg .pred p;
    and.b32 %r1106, %r1107, %r1108;    setp.ne.u32 p, %r1106, 0;
    vote.ballot.sync.b32 %r1106, p, 0xffffffff;
    @!p not.b32 %r1106, %r1106;
}

	// end inline asm
	and.b32  	%r1120, %r1106, %r1119;
	clz.b32 	%r1121, %r1120;
	sub.s32 	%r114, 31, %r1121;
	and.b32  	%r1122, %r685, %r1120;
	popc.b32 	%r115, %r1122;
	setp.ne.s32 	%p136, %r228, %r114;
	mov.b32 	%r2001, 0;
	@%p136 bra 	$L__BB10_225;
	shl.b32 	%r1123, %r1107, 2;
	add.s32 	%r1124, %r9, %r1123;
	atom.shared.add.u32 	%r2001, [%r1124], %r115;
$L__BB10_225:
	shfl.sync.idx.b32	%r1150|%p137, %r2001, %r114, 31, -1;
	add.s32 	%r118, %r115, %r1150;
	cvt.u32.u16 	%r1151, %rs549;
	and.b32  	%r1152, %r1151, 255;
	shr.u32 	%r1153, %r1152, %r33;
	and.b32  	%r1147, %r1153, %r8;
	mov.b32 	%r1127, 1;
	// begin inline asm
	{
    .reg .pred p;
    and.b32 %r1125, %r1147, %r1127;    setp.ne.u32 p, %r1125, 0;
    vote.ballot.sync.b32 %r1125, p, 0xffffffff;
    @!p not.b32 %r1125, %r1125;
}

	// end inline asm
	mov.b32 	%r1130, 2;
	// begin inline asm
	{
    .reg .pred p;
    and.b32 %r1128, %r1147, %r1130;    setp.ne.u32 p, %r1128, 0;
    vote.ballot.sync.b32 %r1128, p, 0xffffffff;
    @!p not.b32 %r1128, %r1128;
}

	// end inline asm
	and.b32  	%r1154, %r1128, %r1125;
	mov.b32 	%r1133, 4;
	// begin inline asm
	{
    .reg .pred p;
    and.b32 %r1131, %r1147, %r1133;    setp.ne.u32 p, %r1131, 0;
    vote.ballot.sync.b32 %r1131, p, 0xffffffff;
    @!p not.b32 %r1131, %r1131;
}

	// end inline asm
	and.b32  	%r1155, %r1131, %r1154;
	mov.b32 	%r1136, 8;
	// begin inline asm
	{
    .reg .pred p;
    and.b32 %r1134, %r1147, %r1136;    setp.ne.u32 p, %r1134, 0;
    vote.ballot.sync.b32 %r1134, p, 0xffffffff;
    @!p not.b32 %r1134, %r1134;
}

	// end inline asm
	and.b32  	%r1156, %r1134, %r1155;
	mov.b32 	%r1139, 16;
	// begin inline asm
	{
    .reg .pred p;
    and.b32 %r1137, %r1147, %r1139;    setp.ne.u32 p, %r1137, 0;
    vote.ballot.sync.b32 %r1137, p, 0xffffffff;
    @!p not.b32 %r1137, %r1137;
}

	// end inline asm
	and.b32  	%r1157, %r1137, %r1156;
	mov.b32 	%r1142, 32;
	// begin inline asm
	{
    .reg .pred p;
    and.b32 %r1140, %r1147, %r1142;    setp.ne.u32 p, %r1140, 0;
    vote.ballot.sync.b32 %r1140, p, 0xffffffff;
    @!p not.b32 %r1140, %r1140;
}

	// end inline asm
	and.b32  	%r1158, %r1140, %r1157;
	mov.b32 	%r1145, 64;
	// begin inline asm
	{
    .reg .pred p;
    and.b32 %r1143, %r1147, %r1145;    setp.ne.u32 p, %r1143, 0;
    vote.ballot.sync.b32 %r1143, p, 0xffffffff;
    @!p not.b32 %r1143, %r1143;
}

	// end inline asm
	and.b32  	%r1159, %r1143, %r1158;
	mov.b32 	%r1148, 128;
	// begin inline asm
	{
    .reg .pred p;
    and.b32 %r1146, %r1147, %r1148;    setp.ne.u32 p, %r1146, 0;
    vote.ballot.sync.b32 %r1146, p, 0xffffffff;
    @!p not.b32 %r1146, %r1146;
}

	// end inline asm
	and.b32  	%r1160, %r1146, %r1159;
	clz.b32 	%r1161, %r1160;
	sub.s32 	%r120, 31, %r1161;
	and.b32  	%r1162, %r685, %r1160;
	popc.b32 	%r121, %r1162;
	setp.ne.s32 	%p138, %r228, %r120;
	mov.b32 	%r2002, 0;
	@%p138 bra 	$L__BB10_227;
	shl.b32 	%r1163, %r1147, 2;
	add.s32 	%r1164, %r9, %r1163;
	atom.shared.add.u32 	%r2002, [%r1164], %r121;
$L__BB10_227:
	shfl.sync.idx.b32	%r1190|%p139, %r2002, %r120, 31, -1;
	add.s32 	%r124, %r121, %r1190;
	cvt.u32.u16 	%r1191, %rs548;
	and.b32  	%r1192, %r1191, 255;
	shr.u32 	%r1193, %r1192, %r33;
	and.b32  	%r1187, %r1193, %r8;
	mov.b32 	%r1167, 1;
	// begin inline asm
	{
    .reg .pred p;
    and.b32 %r1165, %r1187, %r1167;    setp.ne.u32 p, %r1165, 0;
    vote.ballot.sync.b32 %r1165, p, 0xffffffff;
    @!p not.b32 %r1165, %r1165;
}

	// end inline asm
	mov.b32 	%r1170, 2;
	// begin inline asm
	{
    .reg .pred p;
    and.b32 %r1168, %r1187, %r1170;    setp.ne.u32 p, %r1168, 0;
    vote.ballot.sync.b32 %r1168, p, 0xffffffff;
    @!p not.b32 %r1168, %r1168;
}

	// end inline asm
	and.b32  	%r1194, %r1168, %r1165;
	mov.b32 	%r1173, 4;
	// begin inline asm
	{
    .reg .pred p;
    and.b32 %r1171, %r1187, %r1173;    setp.ne.u32 p, %r1171, 0;
    vote.ballot.sync.b32 %r1171, p, 0xffffffff;
    @!p not.b32 %r1171, %r1171;
}

	// end inline asm
	and.b32  	%r1195, %r1171, %r1194;
	mov.b32 	%r1176, 8;
	// begin inline asm
	{
    .reg .pred p;
    and.b32 %r1174, %r1187, %r1176;    setp.ne.u32 p, %r1174, 0;
    vote.ballot.sync.b32 %r1174, p, 0xffffffff;
    @!p not.b32 %r1174, %r1174;
}

	// end inline asm
	and.b32  	%r1196, %r1174, %r1195;
	mov.b32 	%r1179, 16;
	// begin inline asm
	{
    .reg .pred p;
    and.b32 %r1177, %r1187, %r1179;    setp.ne.u32 p, %r1177, 0;
    vote.ballot.sync.b32 %r1177, p, 0xffffffff;
    @!p not.b32 %r1177, %r1177;
}

	// end inline asm
	and.b32  	%r1197, %r1177, %r1196;
	mov.b32 	%r1182, 32;
	// begin inline asm
	{
    .reg .pred p;
    and.b32 %r1180, %r1187, %r1182;    setp.ne.u32 p, %r1180, 0;
    vote.ballot.sync.b32 %r1180, p, 0xffffffff;
    @!p not.b32 %r1180, %r1180;
}

	// end inline asm
	and.b32  	%r1198, %r1180, %r1197;
	mov.b32 	%r1185, 64;
	// begin inline asm
	{
    .reg .pred p;
    and.b32 %r1183, %r1187, %r1185;    setp.ne.u32 p, %r1183, 0;
    vote.ballot.sync.b32 %r1183, p, 0xffffffff;
    @!p not.b32 %r1183, %r1183;
}

	// end inline asm
	and.b32  	%r1199, %r1183, %r1198;
	mov.b32 	%r1188, 128;
	// begin inline asm
	{
    .reg .pred p;
    and.b32 %r1186, %r1187, %r1188;    setp.ne.u32 p, %r1186, 0;
    vote.ballot.sync.b32 %r1186, p, 0xffffffff;
    @!p not.b32 %r1186, %r1186;
}

	// end inline asm
	and.b32  	%r1200, %r1186, %r1199;
	clz.b32 	%r1201, %r1200;
	sub.s32 	%r126, 31, %r1201;
	and.b32  	%r1202, %r685, %r1200;
	popc.b32 	%r127, %r1202;
	setp.ne.s32 	%p140, %r228, %r126;
	mov.b32 	%r2003, 0;
	@%p140 bra 	$L__BB10_229;
	shl.b32 	%r1203, %r1187, 2;
	add.s32 	%r1204, %r9, %r1203;
	atom.shared.add.u32 	%r2003, [%r1204], %r127;
$L__BB10_229:
	shfl.sync.idx.b32	%r1230|%p141, %r2003, %r126, 31, -1;
	add.s32 	%r130, %r127, %r1230;
	cvt.u32.u16 	%r1231, %rs547;
	and.b32  	%r1232, %r1231, 255;
	shr.u32 	%r1233, %r1232, %r33;
	and.b32  	%r1227, %r1233, %r8;
	mov.b32 	%r1207, 1;
	// begin inline asm
	{
    .reg .pred p;
    and.b32 %r1205, %r1227, %r1207;    setp.ne.u32 p, %r1205, 0;
    vote.ballot.sync.b32 %r1205, p, 0xffffffff;
    @!p not.b32 %r1205, %r1205;
}

	// end inline asm
	mov.b32 	%r1210, 2;
	// begin inline asm
	{
    .reg .pred p;
    and.b32 %r1208, %r1227, %r1210;    setp.ne.u32 p, %r1208, 0;
    vote.ballot.sync.b32 %r1208, p, 0xffffffff;
    @!p not.b32 %r1208, %r1208;
}

	// end inline asm
	and.b32  	%r1234, %r1208, %r1205;
	mov.b32 	%r1213, 4;
	// begin inline asm
	{
    .reg .pred p;
    and.b32 %r1211, %r1227, %r1213;    setp.ne.u32 p, %r1211, 0;
    vote.ballot.sync.b32 %r1211, p, 0xffffffff;
    @!p not.b32 %r1211, %r1211;
}

	// end inline asm
	and.b32  	%r1235, %r1211, %r1234;
	mov.b32 	%r1216, 8;
	// begin inline asm
	{
    .reg .pred p;
    and.b32 %r1214, %r1227, %r1216;    setp.ne.u32 p, %r1214, 0;
    vote.ballot.sync.b32 %r1214, p, 0xffffffff;
    @!p not.b32 %r1214, %r1214;
}

	// end inline asm
	and.b32  	%r1236, %r1214, %r1235;
	mov.b32 	%r1219, 16;
	// begin inline asm
	{
    .reg .pred p;
    and.b32 %r1217, %r1227, %r1219;    setp.ne.u32 p, %r1217, 0;
    vote.ballot.sync.b32 %r1217, p, 0xffffffff;
    @!p not.b32 %r1217, %r1217;
}

	// end inline asm
	and.b32  	%r1237, %r1217, %r1236;
	mov.b32 	%r1222, 32;
	// begin inline asm
	{
    .reg .pred p;
    and.b32 %r1220, %r1227, %r1222;    setp.ne.u32 p, %r1220, 0;
    vote.ballot.sync.b32 %r1220, p, 0xffffffff;
    @!p not.b32 %r1220, %r1220;
}

	// end inline asm
	and.b32  	%r1238, %r1220, %r1237;
	mov.b32 	%r1225, 64;
	// begin inline asm
	{
    .reg .pred p;
    and.b32 %r1223, %r1227, %r1225;    setp.ne.u32 p, %r1223, 0;
    vote.ballot.sync.b32 %r1223, p, 0xffffffff;
    @!p not.b32 %r1223, %r1223;
}

	// end inline asm
	and.b32  	%r1239, %r1223, %r1238;
	mov.b32 	%r1228, 128;
	// begin inline asm
	{
    .reg .pred p;
    and.b32 %r1226, %r1227, %r1228;    setp.ne.u32 p, %r1226, 0;
    vote.ballot.sync.b32 %r1226, p, 0xffffffff;
    @!p not.b32 %r1226, %r1226;
}

	// end inline asm
	and.b32  	%r1240, %r1226, %r1239;
	clz.b32 	%r1241, %r1240;
	sub.s32 	%r132, 31, %r1241;
	and.b32  	%r1242, %r685, %r1240;
	popc.b32 	%r133, %r1242;
	setp.ne.s32 	%p142, %r228, %r132;
	mov.b32 	%r2004, 0;
	@%p142 bra 	$L__BB10_231;
	shl.b32 	%r1243, %r1227, 2;
	add.s32 	%r1244, %r9, %r1243;
	atom.shared.add.u32 	%r2004, [%r1244], %r133;
$L__BB10_231:
	shfl.sync.idx.b32	%r1270|%p143, %r2004, %r132, 31, -1;
	add.s32 	%r136, %r133, %r1270;
	cvt.u32.u16 	%r1271, %rs546;
	and.b32  	%r1272, %r1271, 255;
	shr.u32 	%r1273, %r1272, %r33;
	and.b32  	%r1267, %r1273, %r8;
	mov.b32 	%r1247, 1;
	// begin inline asm
	{
    .reg .pred p;
    and.b32 %r1245, %r1267, %r1247;    setp.ne.u32 p, %r1245, 0;
    vote.ballot.sync.b32 %r1245, p, 0xffffffff;
    @!p not.b32 %r1245, %r1245;
}

	// end inline asm
	mov.b32 	%r1250, 2;
	// begin inline asm
	{
    .reg .pred p;
    and.b32 %r1248, %r1267, %r1250;    setp.ne.u32 p, %r1248, 0;
    vote.ballot.sync.b32 %r1248, p, 0xffffffff;
    @!p not.b32 %r1248, %r1248;
}

	// end inline asm
	and.b32  	%r1274, %r1248, %r1245;
	mov.b32 	%r1253, 4;
	// begin inline asm
	{
    .reg .pred p;
    and.b32 %r1251, %r1267, %r1253;    setp.ne.u32 p, %r1251, 0;
    vote.ballot.sync.b32 %r1251, p, 0xffffffff;
    @!p not.b32 %r1251, %r1251;
}

	// end inline asm
	and.b32  	%r1275, %r1251, %r1274;
	mov.b32 	%r1256, 8;
	// begin inline asm
	{
    .reg .pred p;
    and.b32 %r1254, %r1267, %r1256;    setp.ne.u32 p, %r1254, 0;
    vote.ballot.sync.b32 %r1254, p, 0xffffffff;
    @!p not.b32 %r1254, %r1254;
}

	// end inline asm
	and.b32  	%r1276, %r1254, %r1275;
	mov.b32 	%r1259, 16;
	// begin inline asm
	{
    .reg .pred p;
    and.b32 %r1257, %r1267, %r1259;    setp.ne.u32 p, %r1257, 0;
    vote.ballot.sync.b32 %r1257, p, 0xffffffff;
    @!p not.b32 %r1257, %r1257;
}

	// end inline asm
	and.b32  	%r1277, %r1257, %r1276;
	mov.b32 	%r1262, 32;
	// begin inline asm
	{
    .reg .pred p;
    and.b32 %r1260, %r1267, %r1262;    setp.ne.u32 p, %r1260, 0;
    vote.ballot.sync.b32 %r1260, p, 0xffffffff;
    @!p not.b32 %r1260, %r1260;
}

	// end inline asm
	and.b32  	%r1278, %r1260, %r1277;
	mov.b32 	%r1265, 64;
	// begin inline asm
	{
    .reg .pred p;
    and.b32 %r1263, %r1267, %r1265;    setp.ne.u32 p, %r1263, 0;
    vote.ballot.sync.b32 %r1263, p, 0xffffffff;
    @!p not.b32 %r1263, %r1263;
}

	// end inline asm
	and.b32  	%r1279, %r1263, %r1278;
	mov.b32 	%r1268, 128;
	// begin inline asm
	{
    .reg .pred p;
    and.b32 %r1266, %r1267, %r1268;    setp.ne.u32 p, %r1266, 0;
    vote.ballot.sync.b32 %r1266, p, 0xffffffff;
    @!p not.b32 %r1266, %r1266;
}

	// end inline asm
	and.b32  	%r1280, %r1266, %r1279;
	clz.b32 	%r1281, %r1280;
	sub.s32 	%r138, 31, %r1281;
	and.b32  	%r1282, %r685, %r1280;
	popc.b32 	%r139, %r1282;
	setp.ne.s32 	%p144, %r228, %r138;
	mov.b32 	%r2005, 0;
	@%p144 bra 	$L__BB10_233;
	shl.b32 	%r1283, %r1267, 2;
	add.s32 	%r1284, %r9, %r1283;
	atom.shared.add.u32 	%r2005, [%r1284], %r139;
$L__BB10_233:
	shfl.sync.idx.b32	%r1310|%p145, %r2005, %r138, 31, -1;
	add.s32 	%r142, %r139, %r1310;
	cvt.u32.u16 	%r1311, %rs545;
	and.b32  	%r1312, %r1311, 255;
	shr.u32 	%r1313, %r1312, %r33;
	and.b32  	%r1307, %r1313, %r8;
	mov.b32 	%r1287, 1;
	// begin inline asm
	{
    .reg .pred p;
    and.b32 %r1285, %r1307, %r1287;    setp.ne.u32 p, %r1285, 0;
    vote.ballot.sync.b32 %r1285, p, 0xffffffff;
    @!p not.b32 %r1285, %r1285;
}

	// end inline asm
	mov.b32 	%r1290, 2;
	// begin inline asm
	{
    .reg .pred p;
    and.b32 %r1288, %r1307, %r1290;    setp.ne.u32 p, %r1288, 0;
    vote.ballot.sync.b32 %r1288, p, 0xffffffff;
    @!p not.b32 %r1288, %r1288;
}

	// end inline asm
	and.b32  	%r1314, %r1288, %r1285;
	mov.b32 	%r1293, 4;
	// begin inline asm
	{
    .reg .pred p;
    and.b32 %r1291, %r1307, %r1293;    setp.ne.u32 p, %r1291, 0;
    vote.ballot.sync.b32 %r1291, p, 0xffffffff;
    @!p not.b32 %r1291, %r1291;
}

	// end inline asm
	and.b32  	%r1315, %r1291, %r1314;
	mov.b32 	%r1296, 8;
	// begin inline asm
	{
    .reg .pred p;
    and.b32 %r1294, %r1307, %r1296;    setp.ne.u32 p, %r1294, 0;
    vote.ballot.sync.b32 %r1294, p, 0xffffffff;
    @!p not.b32 %r1294, %r1294;
}

	// end inline asm
	and.b32  	%r1316, %r1294, %r1315;
	mov.b32 	%r1299, 16;
	// begin inline asm
	{
    .reg .pred p;
    and.b32 %r1297, %r1307, %r1299;    setp.ne.u32 p, %r1297, 0;
    vote.ballot.sync.b32 %r1297, p, 0xffffffff;
    @!p not.b32 %r1297, %r1297;
}

	// end inline asm
	and.b32  	%r1317, %r1297, %r1316;
	mov.b32 	%r1302, 32;
	// begin inline asm
	{
    .reg .pred p;
    and.b32 %r1300, %r1307, %r1302;    setp.ne.u32 p, %r1300, 0;
    vote.ballot.sync.b32 %r1300, p, 0xffffffff;
    @!p not.b32 %r1300, %r1300;
}

	// end inline asm
	and.b32  	%r1318, %r1300, %r1317;
	mov.b32 	%r1305, 64;
	// begin inline asm
	{
    .reg .pred p;
    and.b32 %r1303, %r1307, %r1305;    setp.ne.u32 p, %r1303, 0;
    vote.ballot.sync.b32 %r1303, p, 0xffffffff;
    @!p not.b32 %r1303, %r1303;
}

	// end inline asm
	and.b32  	%r1319, %r1303, %r1318;
	mov.b32 	%r1308, 128;
	// begin inline asm
	{
    .reg .pred p;
    and.b32 %r1306, %r1307, %r1308;    setp.ne.u32 p, %r1306, 0;
    vote.ballot.sync.b32 %r1306, p, 0xffffffff;
    @!p not.b32 %r1306, %r1306;
}

	// end inline asm
	and.b32  	%r1320, %r1306, %r1319;
	clz.b32 	%r1321, %r1320;
	sub.s32 	%r144, 31, %r1321;
	and.b32  	%r1322, %r685, %r1320;
	popc.b32 	%r145, %r1322;
	setp.ne.s32 	%p146, %r228, %r144;
	mov.b32 	%r2006, 0;
	@%p146 bra 	$L__BB10_235;
	shl.b32 	%r1323, %r1307, 2;
	add.s32 	%r1324, %r9, %r1323;
	atom.shared.add.u32 	%r2006, [%r1324], %r145;
$L__BB10_235:
	shfl.sync.idx.b32	%r1350|%p147, %r2006, %r144, 31, -1;
	add.s32 	%r148, %r145, %r1350;
	cvt.u32.u16 	%r1351, %rs544;
	and.b32  	%r1352, %r1351, 255;
	shr.u32 	%r1353, %r1352, %r33;
	and.b32  	%r1347, %r1353, %r8;
	mov.b32 	%r1327, 1;
	// begin inline asm
	{
    .reg .pred p;
    and.b32 %r1325, %r1347, %r1327;    setp.ne.u32 p, %r1325, 0;
    vote.ballot.sync.b32 %r1325, p, 0xffffffff;
    @!p not.b32 %r1325, %r1325;
}

	// end inline asm
	mov.b32 	%r1330, 2;
	// begin inline asm
	{
    .reg .pred p;
    and.b32 %r1328, %r1347, %r1330;    setp.ne.u32 p, %r1328, 0;
    vote.ballot.sync.b32 %r1328, p, 0xffffffff;
    @!p not.b32 %r1328, %r1328;
}

	// end inline asm
	and.b32  	%r1354, %r1328, %r1325;
	mov.b32 	%r1333, 4;
	// begin inline asm
	{
    .reg .pred p;
    and.b32 %r1331, %r1347, %r1333;    setp.ne.u32 p, %r1331, 0;
    vote.ballot.sync.b32 %r1331, p, 0xffffffff;
    @!p not.b32 %r1331, %r1331;
}

	// end inline asm
	and.b32  	%r1355, %r1331, %r1354;
	mov.b32 	%r1336, 8;
	// begin inline asm
	{
    .reg .pred p;
    and.b32 %r1334, %r1347, %r1336;    setp.ne.u32 p, %r1334, 0;
    vote.ballot.sync.b32 %r1334, p, 0xffffffff;
    @!p not.b32 %r1334, %r1334;
}

	// end inline asm
	and.b32  	%r1356, %r1334, %r1355;
	mov.b32 	%r1339, 16;
	// begin inline asm
	{
    .reg .pred p;
    and.b32 %r1337, %r1347, %r1339;    setp.ne.u32 p, %r1337, 0;
    vote.ballot.sync.b32 %r1337, p, 0xffffffff;
    @!p not.b32 %r1337, %r1337;
}

	// end inline asm
	and.b32  	%r1357, %r1337, %r1356;
	mov.b32 	%r1342, 32;
	// begin inline asm
	{
    .reg .pred p;
    and.b32 %r1340, %r1347, %r1342;    setp.ne.u32 p, %r1340, 0;
    vote.ballot.sync.b32 %r1340, p, 0xffffffff;
    @!p not.b32 %r1340, %r1340;
}

	// end inline asm
	and.b32  	%r1358, %r1340, %r1357;
	mov.b32 	%r1345, 64;
	// begin inline asm
	{
    .reg .pred p;
    and.b32 %r1343, %r1347, %r1345;    setp.ne.u32 p, %r1343, 0;
    vote.ballot.sync.b32 %r1343, p, 0xffffffff;
    @!p not.b32 %r1343, %r1343;
}

	// end inline asm
	and.b32  	%r1359, %r1343, %r1358;
	mov.b32 	%r1348, 128;
	// begin inline asm
	{
    .reg .pred p;
    and.b32 %r1346, %r1347, %r1348;    setp.ne.u32 p, %r1346, 0;
    vote.ballot.sync.b32 %r1346, p, 0xffffffff;
    @!p not.b32 %r1346, %r1346;
}

	// end inline asm
	and.b32  	%r1360, %r1346, %r1359;
	clz.b32 	%r1361, %r1360;
	sub.s32 	%r150, 31, %r1361;
	and.b32  	%r1362, %r685, %r1360;
	popc.b32 	%r151, %r1362;
	setp.ne.s32 	%p148, %r228, %r150;
	mov.b32 	%r2007, 0;
	@%p148 bra 	$L__BB10_237;
	shl.b32 	%r1363, %r1347, 2;
	add.s32 	%r1364, %r9, %r1363;
	atom.shared.add.u32 	%r2007, [%r1364], %r151;
$L__BB10_237:
	shfl.sync.idx.b32	%r1390|%p149, %r2007, %r150, 31, -1;
	add.s32 	%r154, %r151, %r1390;
	cvt.u32.u16 	%r1391, %rs543;
	and.b32  	%r1392, %r1391, 255;
	shr.u32 	%r1393, %r1392, %r33;
	and.b32  	%r1387, %r1393, %r8;
	mov.b32 	%r1367, 1;
	// begin inline asm
	{
    .reg .pred p;
    and.b32 %r1365, %r1387, %r1367;    setp.ne.u32 p, %r1365, 0;
    vote.ballot.sync.b32 %r1365, p, 0xffffffff;
    @!p not.b32 %r1365, %r1365;
}

	// end inline asm
	mov.b32 	%r1370, 2;
	// begin inline asm
	{
    .reg .pred p;
    and.b32 %r1368, %r1387, %r1370;    setp.ne.u32 p, %r1368, 0;
    vote.ballot.sync.b32 %r1368, p, 0xffffffff;
    @!p not.b32 %r1368, %r1368;
}

	// end inline asm
	and.b32  	%r1394, %r1368, %r1365;
	mov.b32 	%r1373, 4;
	// begin inline asm
	{
    .reg .pred p;
    and.b32 %r1371, %r1387, %r1373;    setp.ne.u32 p, %r1371, 0;
    vote.ballot.sync.b32 %r1371, p, 0xffffffff;
    @!p not.b32 %r1371, %r1371;
}

	// end inline asm
	and.b32  	%r1395, %r1371, %r1394;
	mov.b32 	%r1376, 8;
	// begin inline asm
	{
    .reg .pred p;
    and.b32 %r1374, %r1387, %r1376;    setp.ne.u32 p, %r1374, 0;
    vote.ballot.sync.b32 %r1374, p, 0xffffffff;
    @!p not.b32 %r1374, %r1374;
}

	// end inline asm
	and.b32  	%r1396, %r1374, %r1395;
	mov.b32 	%r1379, 16;
	// begin inline asm
	{
    .reg .pred p;
    and.b32 %r1377, %r1387, %r1379;    setp.ne.u32 p, %r1377, 0;
    vote.ballot.sync.b32 %r1377, p, 0xffffffff;
    @!p not.b32 %r1377, %r1377;
}

	// end inline asm
	and.b32  	%r1397, %r1377, %r1396;
	mov.b32 	%r1382, 32;
	// begin inline asm
	{
    .reg .pred p;
    and.b32 %r1380, %r1387, %r1382;    setp.ne.u32 p, %r1380, 0;
    vote.ballot.sync.b32 %r1380, p, 0xffffffff;
    @!p not.b32 %r1380, %r1380;
}

	// end inline asm
	and.b32  	%r1398, %r1380, %r1397;
	mov.b32 	%r1385, 64;
	// begin inline asm
	{
    .reg .pred p;
    and.b32 %r1383, %r1387, %r1385;    setp.ne.u32 p, %r1383, 0;
    vote.ballot.sync.b32 %r1383, p, 0xffffffff;
    @!p not.b32 %r1383, %r1383;
}

	// end inline asm
	and.b32  	%r1399, %r1383, %r1398;
	mov.b32 	%r1388, 128;
	// begin inline asm
	{
    .reg .pred p;
    and.b32 %r1386, %r1387, %r1388;    setp.ne.u32 p, %r1386, 0;
    vote.ballot.sync.b32 %r1386, p, 0xffffffff;
    @!p not.b32 %r1386, %r1386;
}

	// end inline asm
	and.b32  	%r1400, %r1386, %r1399;
	clz.b32 	%r1401, %r1400;
	sub.s32 	%r156, 31, %r1401;
	and.b32  	%r1402, %r685, %r1400;
	popc.b32 	%r157, %r1402;
	setp.ne.s32 	%p150, %r228, %r156;
	mov.b32 	%r2008, 0;
	@%p150 bra 	$L__BB10_239;
	shl.b32 	%r1403, %r1387, 2;
	add.s32 	%r1404, %r9, %r1403;
	atom.shared.add.u32 	%r2008, [%r1404], %r157;
$L__BB10_239:
	shfl.sync.idx.b32	%r1430|%p151, %r2008, %r156, 31, -1;
	add.s32 	%r160, %r157, %r1430;
	cvt.u32.u16 	%r1431, %rs542;
	and.b32  	%r1432, %r1431, 255;
	shr.u32 	%r1433, %r1432, %r33;
	and.b32  	%r1427, %r1433, %r8;
	mov.b32 	%r1407, 1;
	// begin inline asm
	{
    .reg .pred p;
    and.b32 %r1405, %r1427, %r1407;    setp.ne.u32 p, %r1405, 0;
    vote.ballot.sync.b32 %r1405, p, 0xffffffff;
    @!p not.b32 %r1405, %r1405;
}

	// end inline asm
	mov.b32 	%r1410, 2;
	// begin inline asm
	{
    .reg .pred p;
    and.b32 %r1408, %r1427, %r1410;    setp.ne.u32 p, %r1408, 0;
    vote.ballot.sync.b32 %r1408, p, 0xffffffff;
    @!p not.b32 %r1408, %r1408;
}

	// end inline asm
	and.b32  	%r1434, %r1408, %r1405;
	mov.b32 	%r1413, 4;
	// begin inline asm
	{
    .reg .pred p;
    and.b32 %r1411, %r1427, %r1413;    setp.ne.u32 p, %r1411, 0;
    vote.ballot.sync.b32 %r1411, p, 0xffffffff;
    @!p not.b32 %r1411, %r1411;
}

	// end inline asm
	and.b32  	%r1435, %r1411, %r1434;
	mov.b32 	%r1416, 8;
	// begin inline asm
	{
    .reg .pred p;
    and.b32 %r1414, %r1427, %r1416;    setp.ne.u32 p, %r1414, 0;
    vote.ballot.sync.b32 %r1414, p, 0xffffffff;
    @!p not.b32 %r1414, %r1414;
}

	// end inline asm
	and.b32  	%r1436, %r1414, %r1435;
	mov.b32 	%r1419, 16;
	// begin inline asm
	{
    .reg .pred p;
    and.b32 %r1417, %r1427, %r1419;    setp.ne.u32 p, %r1417, 0;
    vote.ballot.sync.b32 %r1417, p, 0xffffffff;
    @!p not.b32 %r1417, %r1417;
}

	// end inline asm
	and.b32  	%r1437, %r1417, %r1436;
	mov.b32 	%r1422, 32;
	// begin inline asm
	{
    .reg .pred p;
    and.b32 %r1420, %r1427, %r1422;    setp.ne.u32 p, %r1420, 0;
    vote.ballot.sync.b32 %r1420, p, 0xffffffff;
    @!p not.b32 %r1420, %r1420;
}

	// end inline asm
	and.b32  	%r1438, %r1420, %r1437;
	mov.b32 	%r1425, 64;
	// begin inline asm
	{
    .reg .pred p;
    and.b32 %r1423, %r1427, %r1425;    setp.ne.u32 p, %r1423, 0;
    vote.ballot.sync.b32 %r1423, p, 0xffffffff;
    @!p not.b32 %r1423, %r1423;
}

	// end inline asm
	and.b32  	%r1439, %r1423, %r1438;
	mov.b32 	%r1428, 128;
	// begin inline asm
	{
    .reg .pred p;
    and.b32 %r1426, %r1427, %r1428;    setp.ne.u32 p, %r1426, 0;
    vote.ballot.sync.b32 %r1426, p, 0xffffffff;
    @!p not.b32 %r1426, %r1426;
}

	// end inline asm
	and.b32  	%r1440, %r1426, %r1439;
	clz.b32 	%r1441, %r1440;
	sub.s32 	%r162, 31, %r1441;
	and.b32  	%r1442, %r685, %r1440;
	popc.b32 	%r163, %r1442;
	setp.ne.s32 	%p152, %r228, %r162;
	mov.b32 	%r2009, 0;
	@%p152 bra 	$L__BB10_241;
	shl.b32 	%r1443, %r1427, 2;
	add.s32 	%r1444, %r9, %r1443;
	atom.shared.add.u32 	%r2009, [%r1444], %r163;
$L__BB10_241:
	shfl.sync.idx.b32	%r1470|%p153, %r2009, %r162, 31, -1;
	add.s32 	%r166, %r163, %r1470;
	cvt.u32.u16 	%r1471, %rs541;
	and.b32  	%r1472, %r1471, 255;
	shr.u32 	%r1473, %r1472, %r33;
	and.b32  	%r1467, %r1473, %r8;
	mov.b32 	%r1447, 1;
	// begin inline asm
	{
    .reg .pred p;
    and.b32 %r1445, %r1467, %r1447;    setp.ne.u32 p, %r1445, 0;
    vote.ballot.sync.b32 %r1445, p, 0xffffffff;
    @!p not.b32 %r1445, %r1445;
}

	// end inline asm
	mov.b32 	%r1450, 2;
	// begin inline asm
	{
    .reg .pred p;
    and.b32 %r1448, %r1467, %r1450;    setp.ne.u32 p, %r1448, 0;
    vote.ballot.sync.b32 %r1448, p, 0xffffffff;
    @!p not.b32 %r1448, %r1448;
}

	// end inline asm
	and.b32  	%r1474, %r1448, %r1445;
	mov.b32 	%r1453, 4;
	// begin inline asm
	{
    .reg .pred p;
    and.b32 %r1451, %r1467, %r1453;    setp.ne.u32 p, %r1451, 0;
    vote.ballot.sync.b32 %r1451, p, 0xffffffff;
    @!p not.b32 %r1451, %r1451;
}

	// end inline asm
	and.b32  	%r1475, %r1451, %r1474;
	mov.b32 	%r1456, 8;
	// begin inline asm
	{
    .reg .pred p;
    and.b32 %r1454, %r1467, %r1456;    setp.ne.u32 p, %r1454, 0;
    vote.ballot.sync.b32 %r1454, p, 0xffffffff;
    @!p not.b32 %r1454, %r1454;
}

	// end inline asm
	and.b32  	%r1476, %r1454, %r1475;
	mov.b32 	%r1459, 16;
	// begin inline asm
	{
    .reg .pred p;
    and.b32 %r1457, %r1467, %r1459;    setp.ne.u32 p, %r1457, 0;
    vote.ballot.sync.b32 %r1457, p, 0xffffffff;
    @!p not.b32 %r1457, %r1457;
}

	// end inline asm
	and.b32  	%r1477, %r1457, %r1476;
	mov.b32 	%r1462, 32;
	// begin inline asm
	{
    .reg .pred p;
    and.b32 %r1460, %r1467, %r1462;    setp.ne.u32 p, %r1460, 0;
    vote.ballot.sync.b32 %r1460, p, 0xffffffff;
    @!p not.b32 %r1460, %r1460;
}

	// end inline asm
	and.b32  	%r1478, %r1460, %r1477;
	mov.b32 	%r1465, 64;
	// begin inline asm
	{
    .reg .pred p;
    and.b32 %r1463, %r1467, %r1465;    setp.ne.u32 p, %r1463, 0;
    vote.ballot.sync.b32 %r1463, p, 0xffffffff;
    @!p not.b32 %r1463, %r1463;
}

	// end inline asm
	and.b32  	%r1479, %r1463, %r1478;
	mov.b32 	%r1468, 128;
	// begin inline asm
	{
    .reg .pred p;
    and.b32 %r1466, %r1467, %r1468;    setp.ne.u32 p, %r1466, 0;
    vote.ballot.sync.b32 %r1466, p, 0xffffffff;
    @!p not.b32 %r1466, %r1466;
}

	// end inline asm
	and.b32  	%r1480, %r1466, %r1479;
	clz.b32 	%r1481, %r1480;
	sub.s32 	%r168, 31, %r1481;
	and.b32  	%r1482, %r685, %r1480;
	popc.b32 	%r169, %r1482;
	setp.ne.s32 	%p154, %r228, %r168;
	mov.b32 	%r2010, 0;
	@%p154 bra 	$L__BB10_243;
	shl.b32 	%r1483, %r1467, 2;
	add.s32 	%r1484, %r9, %r1483;
	atom.shared.add.u32 	%r2010, [%r1484], %r169;
$L__BB10_243:
	shfl.sync.idx.b32	%r1485|%p156, %r2010, %r168, 31, -1;
	add.s32 	%r1486, %r169, %r1485;
	bar.sync 	0;
	mov.u32 	%r1487, _ZZN3cub18CUB_300001_SM_10006detail10radix_sort29DeviceRadixSortOnesweepKernelINS1_5radix10policy_hubIccyE10Policy1000ELNS0_9SortOrderE0EccyiiNS1_21identity_decomposer_tEEEvPT5_SB_PT3_PKSC_PT1_PKSG_PT2_PKSK_T4_iiT6_E1s;
	add.s32 	%r172, %r1487, %r58;
	st.shared.u8 	[%r172+-1], %rs560;
	add.s32 	%r173, %r1487, %r64;
	st.shared.u8 	[%r173+-1], %rs559;
	add.s32 	%r174, %r1487, %r70;
	st.shared.u8 	[%r174+-1], %rs558;
	add.s32 	%r175, %r1487, %r76;
	st.shared.u8 	[%r175+-1], %rs557;
	add.s32 	%r176, %r1487, %r82;
	st.shared.u8 	[%r176+-1], %rs556;
	add.s32 	%r177, %r1487, %r88;
	st.shared.u8 	[%r177+-1], %rs555;
	add.s32 	%r178, %r1487, %r94;
	st.shared.u8 	[%r178+-1], %rs554;
	add.s32 	%r179, %r1487, %r100;
	st.shared.u8 	[%r179+-1], %rs553;
	add.s32 	%r180, %r1487, %r106;
	st.shared.u8 	[%r180+-1], %rs552;
	add.s32 	%r181, %r1487, %r112;
	st.shared.u8 	[%r181+-1], %rs551;
	add.s32 	%r182, %r1487, %r118;
	st.shared.u8 	[%r182+-1], %rs550;
	add.s32 	%r183, %r1487, %r124;
	st.shared.u8 	[%r183+-1], %rs549;
	add.s32 	%r184, %r1487, %r130;
	st.shared.u8 	[%r184+-1], %rs548;
	add.s32 	%r185, %r1487, %r136;
	st.shared.u8 	[%r185+-1], %rs547;
	add.s32 	%r186, %r1487, %r142;
	st.shared.u8 	[%r186+-1], %rs546;
	add.s32 	%r187, %r1487, %r148;
	st.shared.u8 	[%r187+-1], %rs545;
	add.s32 	%r188, %r1487, %r154;
	st.shared.u8 	[%r188+-1], %rs544;
	add.s32 	%r189, %r1487, %r160;
	st.shared.u8 	[%r189+-1], %rs543;
	add.s32 	%r190, %r1487, %r166;
	st.shared.u8 	[%r190+-1], %rs542;
	add.s32 	%r191, %r1487, %r1486;
	st.shared.u8 	[%r191+-1], %rs541;
	shl.b32 	%r1488, %r1, 3;
	add.s32 	%r1489, %r1487, %r1488;
	add.s32 	%r192, %r1489, 15008;
	@%p32 bra 	$L__BB10_251;
	ld.global.u64 	%rd82, [%rd12];
	sub.s64 	%rd311, %rd82, %rd21;
	st.shared.u64 	[%r192], %rd311;
	setp.lt.s32 	%p157, %r4, 1;
	mov.u32 	%r2014, %r1986;
	@%p157 bra 	$L__BB10_250;
	mov.b32 	%r2012, -1;
	mov.u32 	%r2011, %r4;
	mov.u32 	%r2014, %r1986;
$L__BB10_246:
	add.s32 	%r196, %r2011, -1;
	shl.b32 	%r1491, %r196, 8;
	add.s32 	%r1492, %r1491, %r1;
	mul.wide.s32 	%rd83, %r1492, 4;
	add.s64 	%rd23, %rd3, %rd83;
$L__BB10_247:
	membar.cta;
	ld.volatile.global.u32 	%r197, [%rd23];
	setp.eq.s32 	%p158, %r197, 0;
	@%p158 bra 	$L__BB10_247;
	and.b32  	%r1493, %r197, 1073741823;
	add.s32 	%r2014, %r1493, %r2014;
	setp.gt.s32 	%p159, %r197, -1;
	vote.sync.ballot.b32 	%r2012, %p159, %r2012;
	setp.gt.u32 	%p161, %r2011, 1;
	and.pred  	%p162, %p159, %p161;
	mov.u32 	%r2011, %r196;
	@%p162 bra 	$L__BB10_246;
	ld.shared.u64 	%rd311, [%r192];
$L__BB10_250:
	or.b32  	%r1494, %r2014, -2147483648;
	st.volatile.global.u32 	[%rd7], %r1494;
	sub.s32 	%r1495, %r2014, %r1986;
	cvt.s64.s32 	%rd84, %r1495;
	add.s64 	%rd85, %rd311, %rd84;
	st.shared.u64 	[%r192], %rd85;
$L__BB10_251:
	setp.lt.s32 	%p164, %r5, %r225;
	setp.eq.s64 	%p165, %rd47, 0;
	or.pred  	%p166, %p165, %p164;
	or.pred  	%p167, %p32, %p166;
	@%p167 bra 	$L__BB10_253;
	ld.shared.u64 	%rd86, [%r192];
	cvt.s64.s32 	%rd87, %r1986;
	add.s64 	%rd88, %rd21, %rd87;
	add.s64 	%rd89, %rd88, %rd86;
	st.global.u64 	[%rd11], %rd89;
$L__BB10_253:
	setp.gt.s32 	%p168, %r5, %r225;
	bar.sync 	0;
	mad.lo.s32 	%r201, %r1, -3, %r35;
	@%p168 bra 	$L__BB10_255;
	ld.shared.u8 	%rs323, [%r201];
	cvt.u32.u16 	%r1496, %rs323;
	and.b32  	%r1497, %r1496, 255;
	shr.u32 	%r1498, %r1497, %r33;
	and.b32  	%r1499, %r1498, %r8;
	shl.b32 	%r1500, %r1499, 3;
	mov.u32 	%r1501, _ZZN3cub18CUB_300001_SM_10006detail10radix_sort29DeviceRadixSortOnesweepKernelINS1_5radix10policy_hubIccyE10Policy1000ELNS0_9SortOrderE0EccyiiNS1_21identity_decomposer_tEEEvPT5_SB_PT3_PKSC_PT1_PKSG_PT2_PKSK_T4_iiT6_E1s;
	add.s32 	%r1502, %r1501, 15008;
	add.s32 	%r1503, %r1502, %r1500;
	ld.shared.u64 	%rd90, [%r1503];
	add.s64 	%rd91, %rd90, %rd10;
	xor.b16  	%rs324, %rs323, 128;
	add.s64 	%rd92, %rd2, %rd91;
	st.global.u8 	[%rd92], %rs324;
	bar.warp.sync 	-1;
	ld.shared.u8 	%rs325, [%r201+384];
	cvt.u32.u16 	%r1504, %rs325;
	and.b32  	%r1505, %r1504, 255;
	shr.u32 	%r1506, %r1505, %r33;
	and.b32  	%r1507, %r1506, %r8;
	shl.b32 	%r1508, %r1507, 3;
	add.s32 	%r1509, %r1502, %r1508;
	ld.shared.u64 	%rd93, [%r1509];
	add.s64 	%rd94, %rd93, %rd10;
	xor.b16  	%rs326, %rs325, 128;
	add.s64 	%rd95, %rd2, %rd94;
	st.global.u8 	[%rd95+384], %rs326;
	bar.warp.sync 	-1;
	ld.shared.u8 	%rs327, [%r201+768];
	cvt.u32.u16 	%r1510, %rs327;
	and.b32  	%r1511, %r1510, 255;
	shr.u32 	%r1512, %r1511, %r33;
	and.b32  	%r1513, %r1512, %r8;
	shl.b32 	%r1514, %r1513, 3;
	add.s32 	%r1515, %r1502, %r1514;
	ld.shared.u64 	%rd96, [%r1515];
	add.s64 	%rd97, %rd96, %rd10;
	xor.b16  	%rs328, %rs327, 128;
	add.s64 	%rd98, %rd2, %rd97;
	st.global.u8 	[%rd98+768], %rs328;
	bar.warp.sync 	-1;
	ld.shared.u8 	%rs329, [%r201+1152];
	cvt.u32.u16 	%r1516, %rs329;
	and.b32  	%r1517, %r1516, 255;
	shr.u32 	%r1518, %r1517, %r33;
	and.b32  	%r1519, %r1518, %r8;
	shl.b32 	%r1520, %r1519, 3;
	add.s32 	%r1521, %r1502, %r1520;
	ld.shared.u64 	%rd99, [%r1521];
	add.s64 	%rd100, %rd99, %rd10;
	xor.b16  	%rs330, %rs329, 128;
	add.s64 	%rd101, %rd2, %rd100;
	st.global.u8 	[%rd101+1152], %rs330;
	bar.warp.sync 	-1;
	ld.shared.u8 	%rs331, [%r201+1536];
	cvt.u32.u16 	%r1522, %rs331;
	and.b32  	%r1523, %r1522, 255;
	shr.u32 	%r1524, %r1523, %r33;
	and.b32  	%r1525, %r1524, %r8;
	shl.b32 	%r1526, %r1525, 3;
	add.s32 	%r1527, %r1502, %r1526;
	ld.shared.u64 	%rd102, [%r1527];
	add.s64 	%rd103, %rd102, %rd10;
	xor.b16  	%rs332, %rs331, 128;
	add.s64 	%rd104, %rd2, %rd103;
	st.global.u8 	[%rd104+1536], %rs332;
	bar.warp.sync 	-1;
	ld.shared.u8 	%rs333, [%r201+1920];
	cvt.u32.u16 	%r1528, %rs333;
	and.b32  	%r1529, %r1528, 255;
	shr.u32 	%r1530, %r1529, %r33;
	and.b32  	%r1531, %r1530, %r8;
	shl.b32 	%r1532, %r1531, 3;
	add.s32 	%r1533, %r1502, %r1532;
	ld.shared.u64 	%rd105, [%r1533];
	add.s64 	%rd106, %rd105, %rd10;
	xor.b16  	%rs334, %rs333, 128;
	add.s64 	%rd107, %rd2, %rd106;
	st.global.u8 	[%rd107+1920], %rs334;
	bar.warp.sync 	-1;
	ld.shared.u8 	%rs335, [%r201+2304];
	cvt.u32.u16 	%r1534, %rs335;
	and.b32  	%r1535, %r1534, 255;
	shr.u32 	%r1536, %r1535, %r33;
	and.b32  	%r1537, %r1536, %r8;
	shl.b32 	%r1538, %r1537, 3;
	add.s32 	%r1539, %r1502, %r1538;
	ld.shared.u64 	%rd108, [%r1539];
	add.s64 	%rd109, %rd108, %rd10;
	xor.b16  	%rs336, %rs335, 128;
	add.s64 	%rd110, %rd2, %rd109;
	st.global.u8 	[%rd110+2304], %rs336;
	bar.warp.sync 	-1;
	ld.shared.u8 	%rs337, [%r201+2688];
	cvt.u32.u16 	%r1540, %rs337;
	and.b32  	%r1541, %r1540, 255;
	shr.u32 	%r1542, %r1541, %r33;
	and.b32  	%r1543, %r1542, %r8;
	shl.b32 	%r1544, %r1543, 3;
	add.s32 	%r1545, %r1502, %r1544;
	ld.shared.u64 	%rd111, [%r1545];
	add.s64 	%rd112, %rd111, %rd10;
	xor.b16  	%rs338, %rs337, 128;
	add.s64 	%rd113, %rd2, %rd112;
	st.global.u8 	[%rd113+2688], %rs338;
	bar.warp.sync 	-1;
	ld.shared.u8 	%rs339, [%r201+3072];
	cvt.u32.u16 	%r1546, %rs339;
	and.b32  	%r1547, %r1546, 255;
	shr.u32 	%r1548, %r1547, %r33;
	and.b32  	%r1549, %r1548, %r8;
	shl.b32 	%r1550, %r1549, 3;
	add.s32 	%r1551, %r1502, %r1550;
	ld.shared.u64 	%rd114, [%r1551];
	add.s64 	%rd115, %rd114, %rd10;
	xor.b16  	%rs340, %rs339, 128;
	add.s64 	%rd116, %rd2, %rd115;
	st.global.u8 	[%rd116+3072], %rs340;
	bar.warp.sync 	-1;
	ld.shared.u8 	%rs341, [%r201+3456];
	cvt.u32.u16 	%r1552, %rs341;
	and.b32  	%r1553, %r1552, 255;
	shr.u32 	%r1554, %r1553, %r33;
	and.b32  	%r1555, %r1554, %r8;
	shl.b32 	%r1556, %r1555, 3;
	add.s32 	%r1557, %r1502, %r1556;
	ld.shared.u64 	%rd117, [%r1557];
	add.s64 	%rd118, %rd117, %rd10;
	xor.b16  	%rs342, %rs341, 128;
	add.s64 	%rd119, %rd2, %rd118;
	st.global.u8 	[%rd119+3456], %rs342;
	bar.warp.sync 	-1;
	ld.shared.u8 	%rs343, [%r201+3840];
	cvt.u32.u16 	%r1558, %rs343;
	and.b32  	%r1559, %r1558, 255;
	shr.u32 	%r1560, %r1559, %r33;
	and.b32  	%r1561, %r1560, %r8;
	shl.b32 	%r1562, %r1561, 3;
	add.s32 	%r1563, %r1502, %r1562;
	ld.shared.u64 	%rd120, [%r1563];
	add.s64 	%rd121, %rd120, %rd10;
	xor.b16  	%rs344, %rs343, 128;
	add.s64 	%rd122, %rd2, %rd121;
	st.global.u8 	[%rd122+3840], %rs344;
	bar.warp.sync 	-1;
	ld.shared.u8 	%rs345, [%r201+4224];
	cvt.u32.u16 	%r1564, %rs345;
	and.b32  	%r1565, %r1564, 255;
	shr.u32 	%r1566, %r1565, %r33;
	and.b32  	%r1567, %r1566, %r8;
	shl.b32 	%r1568, %r1567, 3;
	add.s32 	%r1569, %r1502, %r1568;
	ld.shared.u64 	%rd123, [%r1569];
	add.s64 	%rd124, %rd123, %rd10;
	xor.b16  	%rs346, %rs345, 128;
	add.s64 	%rd125, %rd2, %rd124;
	st.global.u8 	[%rd125+4224], %rs346;
	bar.warp.sync 	-1;
	ld.shared.u8 	%rs347, [%r201+4608];
	cvt.u32.u16 	%r1570, %rs347;
	and.b32  	%r1571, %r1570, 255;
	shr.u32 	%r1572, %r1571, %r33;
	and.b32  	%r1573, %r1572, %r8;
	shl.b32 	%r1574, %r1573, 3;
	add.s32 	%r1575, %r1502, %r1574;
	ld.shared.u64 	%rd126, [%r1575];
	add.s64 	%rd127, %rd126, %rd10;
	xor.b16  	%rs348, %rs347, 128;
	add.s64 	%rd128, %rd2, %rd127;
	st.global.u8 	[%rd128+4608], %rs348;
	bar.warp.sync 	-1;
	ld.shared.u8 	%rs349, [%r201+4992];
	cvt.u32.u16 	%r1576, %rs349;
	and.b32  	%r1577, %r1576, 255;
	shr.u32 	%r1578, %r1577, %r33;
	and.b32  	%r1579, %r1578, %r8;
	shl.b32 	%r1580, %r1579, 3;
	add.s32 	%r1581, %r1502, %r1580;
	ld.shared.u64 	%rd129, [%r1581];
	add.s64 	%rd130, %rd129, %rd10;
	xor.b16  	%rs350, %rs349, 128;
	add.s64 	%rd131, %rd2, %rd130;
	st.global.u8 	[%rd131+4992], %rs350;
	bar.warp.sync 	-1;
	ld.shared.u8 	%rs351, [%r201+5376];
	cvt.u32.u16 	%r1582, %rs351;
	and.b32  	%r1583, %r1582, 255;
	shr.u32 	%r1584, %r1583, %r33;
	and.b32  	%r1585, %r1584, %r8;
	shl.b32 	%r1586, %r1585, 3;
	add.s32 	%r1587, %r1502, %r1586;
	ld.shared.u64 	%rd132, [%r1587];
	add.s64 	%rd133, %rd132, %rd10;
	xor.b16  	%rs352, %rs351, 128;
	add.s64 	%rd134, %rd2, %rd133;
	st.global.u8 	[%rd134+5376], %rs352;
	bar.warp.sync 	-1;
	ld.shared.u8 	%rs353, [%r201+5760];
	cvt.u32.u16 	%r1588, %rs353;
	and.b32  	%r1589, %r1588, 255;
	shr.u32 	%r1590, %r1589, %r33;
	and.b32  	%r1591, %r1590, %r8;
	shl.b32 	%r1592, %r1591, 3;
	add.s32 	%r1593, %r1502, %r1592;
	ld.shared.u64 	%rd135, [%r1593];
	add.s64 	%rd136, %rd135, %rd10;
	xor.b16  	%rs354, %rs353, 128;
	add.s64 	%rd137, %rd2, %rd136;
	st.global.u8 	[%rd137+5760], %rs354;
	bar.warp.sync 	-1;
	ld.shared.u8 	%rs355, [%r201+6144];
	cvt.u32.u16 	%r1594, %rs355;
	and.b32  	%r1595, %r1594, 255;
	shr.u32 	%r1596, %r1595, %r33;
	and.b32  	%r1597, %r1596, %r8;
	shl.b32 	%r1598, %r1597, 3;
	add.s32 	%r1599, %r1502, %r1598;
	ld.shared.u64 	%rd138, [%r1599];
	add.s64 	%rd139, %rd138, %rd10;
	xor.b16  	%rs356, %rs355, 128;
	add.s64 	%rd140, %rd2, %rd139;
	st.global.u8 	[%rd140+6144], %rs356;
	bar.warp.sync 	-1;
	ld.shared.u8 	%rs357, [%r201+6528];
	cvt.u32.u16 	%r1600, %rs357;
	and.b32  	%r1601, %r1600, 255;
	shr.u32 	%r1602, %r1601, %r33;
	and.b32  	%r1603, %r1602, %r8;
	shl.b32 	%r1604, %r1603, 3;
	add.s32 	%r1605, %r1502, %r1604;
	ld.shared.u64 	%rd141, [%r1605];
	add.s64 	%rd142, %rd141, %rd10;
	xor.b16  	%rs358, %rs357, 128;
	add.s64 	%rd143, %rd2, %rd142;
	st.global.u8 	[%rd143+6528], %rs358;
	bar.warp.sync 	-1;
	ld.shared.u8 	%rs359, [%r201+6912];
	cvt.u32.u16 	%r1606, %rs359;
	and.b32  	%r1607, %r1606, 255;
	shr.u32 	%r1608, %r1607, %r33;
	and.b32  	%r1609, %r1608, %r8;
	shl.b32 	%r1610, %r1609, 3;
	add.s32 	%r1611, %r1502, %r1610;
	ld.shared.u64 	%rd144, [%r1611];
	add.s64 	%rd145, %rd144, %rd10;
	xor.b16  	%rs360, %rs359, 128;
	add.s64 	%rd146, %rd2, %rd145;
	st.global.u8 	[%rd146+6912], %rs360;
	bar.warp.sync 	-1;
	ld.shared.u8 	%rs361, [%r201+7296];
	cvt.u32.u16 	%r1612, %rs361;
	and.b32  	%r1613, %r1612, 255;
	shr.u32 	%r1614, %r1613, %r33;
	and.b32  	%r1615, %r1614, %r8;
	shl.b32 	%r1616, %r1615, 3;
	add.s32 	%r1617, %r1502, %r1616;
	ld.shared.u64 	%rd147, [%r1617];
	add.s64 	%rd148, %rd147, %rd10;
	xor.b16  	%rs362, %rs361, 128;
	add.s64 	%rd149, %rd2, %rd148;
	st.global.u8 	[%rd149+7296], %rs362;
	bar.warp.sync 	-1;
	bra.uni 	$L__BB10_296;
$L__BB10_255:
	mad.lo.s32 	%r202, %r4, -7680, %r225;
	setp.ge.s32 	%p169, %r1, %r202;
	@%p169 bra 	$L__BB10_257;
	ld.shared.u8 	%rs363, [%r201];
	cvt.u32.u16 	%r1618, %rs363;
	and.b32  	%r1619, %r1618, 255;
	shr.u32 	%r1620, %r1619, %r33;
	and.b32  	%r1621, %r1620, %r8;
	shl.b32 	%r1622, %r1621, 3;
	mov.u32 	%r1623, _ZZN3cub18CUB_300001_SM_10006detail10radix_sort29DeviceRadixSortOnesweepKernelINS1_5radix10policy_hubIccyE10Policy1000ELNS0_9SortOrderE0EccyiiNS1_21identity_decomposer_tEEEvPT5_SB_PT3_PKSC_PT1_PKSG_PT2_PKSK_T4_iiT6_E1s;
	add.s32 	%r1624, %r1623, %r1622;
	ld.shared.u64 	%rd150, [%r1624+15008];
	xor.b16  	%rs364, %rs363, 128;
	add.s64 	%rd151, %rd150, %rd10;
	add.s64 	%rd152, %rd2, %rd151;
	st.global.u8 	[%rd152], %rs364;
$L__BB10_257:
	bar.warp.sync 	-1;
	add.s32 	%r1625, %r1, 384;
	setp.ge.s32 	%p170, %r1625, %r202;
	@%p170 bra 	$L__BB10_259;
	ld.shared.u8 	%rs365, [%r201+384];
	cvt.u32.u16 	%r1626, %rs365;
	and.b32  	%r1627, %r1626, 255;
	shr.u32 	%r1628, %r1627, %r33;
	and.b32  	%r1629, %r1628, %r8;
	shl.b32 	%r1630, %r1629, 3;
	mov.u32 	%r1631, _ZZN3cub18CUB_300001_SM_10006detail10radix_sort29DeviceRadixSortOnesweepKernelINS1_5radix10policy_hubIccyE10Policy1000ELNS0_9SortOrderE0EccyiiNS1_21identity_decomposer_tEEEvPT5_SB_PT3_PKSC_PT1_PKSG_PT2_PKSK_T4_iiT6_E1s;
	add.s32 	%r1632, %r1631, %r1630;
	ld.shared.u64 	%rd153, [%r1632+15008];
	xor.b16  	%rs366, %rs365, 128;
	add.s64 	%rd154, %rd153, %rd10;
	add.s64 	%rd155, %rd2, %rd154;
	st.global.u8 	[%rd155+384], %rs366;
$L__BB10_259:
	bar.warp.sync 	-1;
	add.s32 	%r1633, %r1, 768;
	setp.ge.s32 	%p171, %r1633, %r202;
	@%p171 bra 	$L__BB10_261;
	ld.shared.u8 	%rs367, [%r201+768];
	cvt.u32.u16 	%r1634, %rs367;
	and.b32  	%r1635, %r1634, 255;
	shr.u32 	%r1636, %r1635, %r33;
	and.b32  	%r1637, %r1636, %r8;
	shl.b32 	%r1638, %r1637, 3;
	mov.u32 	%r1639, _ZZN3cub18CUB_300001_SM_10006detail10radix_sort29DeviceRadixSortOnesweepKernelINS1_5radix10policy_hubIccyE10Policy1000ELNS0_9SortOrderE0EccyiiNS1_21identity_decomposer_tEEEvPT5_SB_PT3_PKSC_PT1_PKSG_PT2_PKSK_T4_iiT6_E1s;
	add.s32 	%r1640, %r1639, %r1638;
	ld.shared.u64 	%rd156, [%r1640+15008];
	xor.b16  	%rs368, %rs367, 128;
	add.s64 	%rd157, %rd156, %rd10;
	add.s64 	%rd158, %rd2, %rd157;
	st.global.u8 	[%rd158+768], %rs368;
$L__BB10_261:
	bar.warp.sync 	-1;
	add.s32 	%r1641, %r1, 1152;
	setp.ge.s32 	%p172, %r1641, %r202;
	@%p172 bra 	$L__BB10_263;
	ld.shared.u8 	%rs369, [%r201+1152];
	cvt.u32.u16 	%r1642, %rs369;
	and.b32  	%r1643, %r1642, 255;
	shr.u32 	%r1644, %r1643, %r33;
	and.b32  	%r1645, %r1644, %r8;
	shl.b32 	%r1646, %r1645, 3;
	mov.u32 	%r1647, _ZZN3cub18CUB_300001_SM_10006detail10radix_sort29DeviceRadixSortOnesweepKernelINS1_5radix10policy_hubIccyE10Policy1000ELNS0_9SortOrderE0EccyiiNS1_21identity_decomposer_tEEEvPT5_SB_PT3_PKSC_PT1_PKSG_PT2_PKSK_T4_iiT6_E1s;
	add.s32 	%r1648, %r1647, %r1646;
	ld.shared.u64 	%rd159, [%r1648+15008];
	xor.b16  	%rs370, %rs369, 128;
	add.s64 	%rd160, %rd159, %rd10;
	add.s64 	%rd161, %rd2, %rd160;
	st.global.u8 	[%rd161+1152], %rs370;
$L__BB10_263:
	bar.warp.sync 	-1;
	add.s32 	%r1649, %r1, 1536;
	setp.ge.s32 	%p173, %r1649, %r202;
	@%p173 bra 	$L__BB10_265;
	ld.shared.u8 	%rs371, [%r201+1536];
	cvt.u32.u16 	%r1650, %rs371;
	and.b32  	%r1651, %r1650, 255;
	shr.u32 	%r1652, %r1651, %r33;
	and.b32  	%r1653, %r1652, %r8;
	shl.b32 	%r1654, %r1653, 3;
	mov.u32 	%r1655, _ZZN3cub18CUB_300001_SM_10006detail10radix_sort29DeviceRadixSortOnesweepKernelINS1_5radix10policy_hubIccyE10Policy1000ELNS0_9SortOrderE0EccyiiNS1_21identity_decomposer_tEEEvPT5_SB_PT3_PKSC_PT1_PKSG_PT2_PKSK_T4_iiT6_E1s;
	add.s32 	%r1656, %r1655, %r1654;
	ld.shared.u64 	%rd162, [%r1656+15008];
	xor.b16  	%rs372, %rs371, 128;
	add.s64 	%rd163, %rd162, %rd10;
	add.s64 	%rd164, %rd2, %rd163;
	st.global.u8 	[%rd164+1536], %rs372;
$L__BB10_265:
	bar.warp.sync 	-1;
	add.s32 	%r1657, %r1, 1920;
	setp.ge.s32 	%p174, %r1657, %r202;
	@%p174 bra 	$L__BB10_267;
	ld.shared.u8 	%rs373, [%r201+1920];
	cvt.u32.u16 	%r1658, %rs373;
	and.b32  	%r1659, %r1658, 255;
	shr.u32 	%r1660, %r1659, %r33;
	and.b32  	%r1661, %r1660, %r8;
	shl.b32 	%r1662, %r1661, 3;
	mov.u32 	%r1663, _ZZN3cub18CUB_300001_SM_10006detail10radix_sort29DeviceRadixSortOnesweepKernelINS1_5radix10policy_hubIccyE10Policy1000ELNS0_9SortOrderE0EccyiiNS1_21identity_decomposer_tEEEvPT5_SB_PT3_PKSC_PT1_PKSG_PT2_PKSK_T4_iiT6_E1s;
	add.s32 	%r1664, %r1663, %r1662;
	ld.shared.u64 	%rd165, [%r1664+15008];
	xor.b16  	%rs374, %rs373, 128;
	add.s64 	%rd166, %rd165, %rd10;
	add.s64 	%rd167, %rd2, %rd166;
	st.global.u8 	[%rd167+1920], %rs374;
$L__BB10_267:
	bar.warp.sync 	-1;
	add.s32 	%r1665, %r1, 2304;
	setp.ge.s32 	%p175, %r1665, %r202;
	@%p175 bra 	$L__BB10_269;
	ld.shared.u8 	%rs375, [%r201+2304];
	cvt.u32.u16 	%r1666, %rs375;
	and.b32  	%r1667, %r1666, 255;
	shr.u32 	%r1668, %r1667, %r33;
	and.b32  	%r1669, %r1668, %r8;
	shl.b32 	%r1670, %r1669, 3;
	mov.u32 	%r1671, _ZZN3cub18CUB_300001_SM_10006detail10radix_sort29DeviceRadixSortOnesweepKernelINS1_5radix10policy_hubIccyE10Policy1000ELNS0_9SortOrderE0EccyiiNS1_21identity_decomposer_tEEEvPT5_SB_PT3_PKSC_PT1_PKSG_PT2_PKSK_T4_iiT6_E1s;
	add.s32 	%r1672, %r1671, %r1670;
	ld.shared.u64 	%rd168, [%r1672+15008];
	xor.b16  	%rs376, %rs375, 128;
	add.s64 	%rd169, %rd168, %rd10;
	add.s64 	%rd170, %rd2, %rd169;
	st.global.u8 	[%rd170+2304], %rs376;
$L__BB10_269:
	bar.warp.sync 	-1;
	add.s32 	%r1673, %r1, 2688;
	setp.ge.s32 	%p176, %r1673, %r202;
	@%p176 bra 	$L__BB10_271;
	ld.shared.u8 	%rs377, [%r201+2688];
	cvt.u32.u16 	%r1674, %rs377;
	and.b32  	%r1675, %r1674, 255;
	shr.u32 	%r1676, %r1675, %r33;
	and.b32  	%r1677, %r1676, %r8;
	shl.b32 	%r1678, %r1677, 3;
	mov.u32 	%r1679, _ZZN3cub18CUB_300001_SM_10006detail10radix_sort29DeviceRadixSortOnesweepKernelINS1_5radix10policy_hubIccyE10Policy1000ELNS0_9SortOrderE0EccyiiNS1_21identity_decomposer_tEEEvPT5_SB_PT3_PKSC_PT1_PKSG_PT2_PKSK_T4_iiT6_E1s;
	add.s32 	%r1680, %r1679, %r1678;
	ld.shared.u64 	%rd171, [%r1680+15008];
	xor.b16  	%rs378, %rs377, 128;
	add.s64 	%rd172, %rd171, %rd10;
	add.s64 	%rd173, %rd2, %rd172;
	st.global.u8 	[%rd173+2688], %rs378;
$L__BB10_271:
	bar.warp.sync 	-1;
	or.b32  	%r1681, %r1, 3072;
	setp.ge.s32 	%p177, %r1681, %r202;
	@%p177 bra 	$L__BB10_273;
	ld.shared.u8 	%rs379, [%r201+3072];
	cvt.u32.u16 	%r1682, %rs379;
	and.b32  	%r1683, %r1682, 255;
	shr.u32 	%r1684, %r1683, %r33;
	and.b32  	%r1685, %r1684, %r8;
	shl.b32 	%r1686, %r1685, 3;
	mov.u32 	%r1687, _ZZN3cub18CUB_300001_SM_10006detail10radix_sort29DeviceRadixSortOnesweepKernelINS1_5radix10policy_hubIccyE10Policy1000ELNS0_9SortOrderE0EccyiiNS1_21identity_decomposer_tEEEvPT5_SB_PT3_PKSC_PT1_PKSG_PT2_PKSK_T4_iiT6_E1s;
	add.s32 	%r1688, %r1687, %r1686;
	ld.shared.u64 	%rd174, [%r1688+15008];
	xor.b16  	%rs380, %rs379, 128;
	add.s64 	%rd175, %rd174, %rd10;
	add.s64 	%rd176, %rd2, %rd175;
	st.global.u8 	[%rd176+3072], %rs380;
$L__BB10_273:
	bar.warp.sync 	-1;
	add.s32 	%r1689, %r1, 3456;
	setp.ge.s32 	%p178, %r1689, %r202;
	@%p178 bra 	$L__BB10_275;
	ld.shared.u8 	%rs381, [%r201+3456];
	cvt.u32.u16 	%r1690, %rs381;
	and.b32  	%r1691, %r1690, 255;
	shr.u32 	%r1692, %r1691, %r33;
	and.b32  	%r1693, %r1692, %r8;
	shl.b32 	%r1694, %r1693, 3;
	mov.u32 	%r1695, _ZZN3cub18CUB_300001_SM_10006detail10radix_sort29DeviceRadixSortOnesweepKernelINS1_5radix10policy_hubIccyE10Policy1000ELNS0_9SortOrderE0EccyiiNS1_21identity_decomposer_tEEEvPT5_SB_PT3_PKSC_PT1_PKSG_PT2_PKSK_T4_iiT6_E1s;
	add.s32 	%r1696, %r1695, %r1694;
	ld.shared.u64 	%rd177, [%r1696+15008];
	xor.b16  	%rs382, %rs381, 128;
	add.s64 	%rd178, %rd177, %rd10;
	add.s64 	%rd179, %rd2, %rd178;
	st.global.u8 	[%rd179+3456], %rs382;
$L__BB10_275:
	bar.warp.sync 	-1;
	add.s32 	%r1697, %r1, 3840;
	setp.ge.s32 	%p179, %r1697, %r202;
	@%p179 bra 	$L__BB10_277;
	ld.shared.u8 	%rs383, [%r201+3840];
	cvt.u32.u16 	%r1698, %rs383;
	and.b32  	%r1699, %r1698, 255;
	shr.u32 	%r1700, %r1699, %r33;
	and.b32  	%r1701, %r1700, %r8;
	shl.b32 	%r1702, %r1701, 3;
	mov.u32 	%r1703, _ZZN3cub18CUB_300001_SM_10006detail10radix_sort29DeviceRadixSortOnesweepKernelINS1_5radix10policy_hubIccyE10Policy1000ELNS0_9SortOrderE0EccyiiNS1_21identity_decomposer_tEEEvPT5_SB_PT3_PKSC_PT1_PKSG_PT2_PKSK_T4_iiT6_E1s;
	add.s32 	%r1704, %r1703, %r1702;
	ld.shared.u64 	%rd180, [%r1704+15008];
	xor.b16  	%rs384, %rs383, 128;
	add.s64 	%rd181, %rd180, %rd10;
	add.s64 	%rd182, %rd2, %rd181;
	st.global.u8 	[%rd182+3840], %rs384;
$L__BB10_277:
	bar.warp.sync 	-1;
	add.s32 	%r1705, %r1, 4224;
	setp.ge.s32 	%p180, %r1705, %r202;
	@%p180 bra 	$L__BB10_279;
	ld.shared.u8 	%rs385, [%r201+4224];
	cvt.u32.u16 	%r1706, %rs385;
	and.b32  	%r1707, %r1706, 255;
	shr.u32 	%r1708, %r1707, %r33;
	and.b32  	%r1709, %r1708, %r8;
	shl.b32 	%r1710, %r1709, 3;
	mov.u32 	%r1711, _ZZN3cub18CUB_300001_SM_10006detail10radix_sort29DeviceRadixSortOnesweepKernelINS1_5radix10policy_hubIccyE10Policy1000ELNS0_9SortOrderE0EccyiiNS1_21identity_decomposer_tEEEvPT5_SB_PT3_PKSC_PT1_PKSG_PT2_PKSK_T4_iiT6_E1s;
	add.s32 	%r1712, %r1711, %r1710;
	ld.shared.u64 	%rd183, [%r1712+15008];
	xor.b16  	%rs386, %rs385, 128;
	add.s64 	%rd184, %rd183, %rd10;
	add.s64 	%rd185, %rd2, %rd184;
	st.global.u8 	[%rd185+4224], %rs386;
$L__BB10_279:
	bar.warp.sync 	-1;
	add.s32 	%r1713, %r1, 4608;
	setp.ge.s32 	%p181, %r1713, %r202;
	@%p181 bra 	$L__BB10_281;
	ld.shared.u8 	%rs387, [%r201+4608];
	cvt.u32.u16 	%r1714, %rs387;
	and.b32  	%r1715, %r1714, 255;
	shr.u32 	%r1716, %r1715, %r33;
	and.b32  	%r1717, %r1716, %r8;
	shl.b32 	%r1718, %r1717, 3;
	mov.u32 	%r1719, _ZZN3cub18CUB_300001_SM_10006detail10radix_sort29DeviceRadixSortOnesweepKernelINS1_5radix10policy_hubIccyE10Policy1000ELNS0_9SortOrderE0EccyiiNS1_21identity_decomposer_tEEEvPT5_SB_PT3_PKSC_PT1_PKSG_PT2_PKSK_T4_iiT6_E1s;
	add.s32 	%r1720, %r1719, %r1718;
	ld.shared.u64 	%rd186, [%r1720+15008];
	xor.b16  	%rs388, %rs387, 128;
	add.s64 	%rd187, %rd186, %rd10;
	add.s64 	%rd188, %rd2, %rd187;
	st.global.u8 	[%rd188+4608], %rs388;
$L__BB10_281:
	bar.warp.sync 	-1;
	add.s32 	%r1721, %r1, 4992;
	setp.ge.s32 	%p182, %r1721, %r202;
	@%p182 bra 	$L__BB10_283;
	ld.shared.u8 	%rs389, [%r201+4992];
	cvt.u32.u16 	%r1722, %rs389;
	and.b32  	%r1723, %r1722, 255;
	shr.u32 	%r1724, %r1723, %r33;
	and.b32  	%r1725, %r1724, %r8;
	shl.b32 	%r1726, %r1725, 3;
	mov.u32 	%r1727, _ZZN3cub18CUB_300001_SM_10006detail10radix_sort29DeviceRadixSortOnesweepKernelINS1_5radix10policy_hubIccyE10Policy1000ELNS0_9SortOrderE0EccyiiNS1_21identity_decomposer_tEEEvPT5_SB_PT3_PKSC_PT1_PKSG_PT2_PKSK_T4_iiT6_E1s;
	add.s32 	%r1728, %r1727, %r1726;
	ld.shared.u64 	%rd189, [%r1728+15008];
	xor.b16  	%rs390, %rs389, 128;
	add.s64 	%rd190, %rd189, %rd10;
	add.s64 	%rd191, %rd2, %rd190;
	st.global.u8 	[%rd191+4992], %rs390;
$L__BB10_283:
	bar.warp.sync 	-1;
	add.s32 	%r1729, %r1, 5376;
	setp.ge.s32 	%p183, %r1729, %r202;
	@%p183 bra 	$L__BB10_285;
	ld.shared.u8 	%rs391, [%r201+5376];
	cvt.u32.u16 	%r1730, %rs391;
	and.b32  	%r1731, %r1730, 255;
	shr.u32 	%r1732, %r1731, %r33;
	and.b32  	%r1733, %r1732, %r8;
	shl.b32 	%r1734, %r1733, 3;
	mov.u32 	%r1735, _ZZN3cub18CUB_300001_SM_10006detail10radix_sort29DeviceRadixSortOnesweepKernelINS1_5radix10policy_hubIccyE10Policy1000ELNS0_9SortOrderE0EccyiiNS1_21identity_decomposer_tEEEvPT5_SB_PT3_PKSC_PT1_PKSG_PT2_PKSK_T4_iiT6_E1s;
	add.s32 	%r1736, %r1735, %r1734;
	ld.shared.u64 	%rd192, [%r1736+15008];
	xor.b16  	%rs392, %rs391, 128;
	add.s64 	%rd193, %rd192, %rd10;
	add.s64 	%rd194, %rd2, %rd193;
	st.global.u8 	[%rd194+5376], %rs392;
$L__BB10_285:
	bar.warp.sync 	-1;
	add.s32 	%r1737, %r1, 5760;
	setp.ge.s32 	%p184, %r1737, %r202;
	@%p184 bra 	$L__BB10_287;
	ld.shared.u8 	%rs393, [%r201+5760];
	cvt.u32.u16 	%r1738, %rs393;
	and.b32  	%r1739, %r1738, 255;
	shr.u32 	%r1740, %r1739, %r33;
	and.b32  	%r1741, %r1740, %r8;
	shl.b32 	%r1742, %r1741, 3;
	mov.u32 	%r1743, _ZZN3cub18CUB_300001_SM_10006detail10radix_sort29DeviceRadixSortOnesweepKernelINS1_5radix10policy_hubIccyE10Policy1000ELNS0_9SortOrderE0EccyiiNS1_21identity_decomposer_tEEEvPT5_SB_PT3_PKSC_PT1_PKSG_PT2_PKSK_T4_iiT6_E1s;
	add.s32 	%r1744, %r1743, %r1742;
	ld.shared.u64 	%rd195, [%r1744+15008];
	xor.b16  	%rs394, %rs393, 128;
	add.s64 	%rd196, %rd195, %rd10;
	add.s64 	%rd197, %rd2, %rd196;
	st.global.u8 	[%rd197+5760], %rs394;
$L__BB10_287:
	bar.warp.sync 	-1;
	or.b32  	%r1745, %r1, 6144;
	setp.ge.s32 	%p185, %r1745, %r202;
	@%p185 bra 	$L__BB10_289;
	ld.shared.u8 	%rs395, [%r201+6144];
	cvt.u32.u16 	%r1746, %rs395;
	and.b32  	%r1747, %r1746, 255;
	shr.u32 	%r1748, %r1747, %r33;
	and.b32  	%r1749, %r1748, %r8;
	shl.b32 	%r1750, %r1749, 3;
	mov.u32 	%r1751, _ZZN3cub18CUB_300001_SM_10006detail10radix_sort29DeviceRadixSortOnesweepKernelINS1_5radix10policy_hubIccyE10Policy1000ELNS0_9SortOrderE0EccyiiNS1_21identity_decomposer_tEEEvPT5_SB_PT3_PKSC_PT1_PKSG_PT2_PKSK_T4_iiT6_E1s;
	add.s32 	%r1752, %r1751, %r1750;
	ld.shared.u64 	%rd198, [%r1752+15008];
	xor.b16  	%rs396, %rs395, 128;
	add.s64 	%rd199, %rd198, %rd10;
	add.s64 	%rd200, %rd2, %rd199;
	st.global.u8 	[%rd200+6144], %rs396;
$L__BB10_289:
	bar.warp.sync 	-1;
	add.s32 	%r1753, %r1, 6528;
	setp.ge.s32 	%p186, %r1753, %r202;
	@%p186 bra 	$L__BB10_291;
	ld.shared.u8 	%rs397, [%r201+6528];
	cvt.u32.u16 	%r1754, %rs397;
	and.b32  	%r1755, %r1754, 255;
	shr.u32 	%r1756, %r1755, %r33;
	and.b32  	%r1757, %r1756, %r8;
	shl.b32 	%r1758, %r1757, 3;
	mov.u32 	%r1759, _ZZN3cub18CUB_300001_SM_10006detail10radix_sort29DeviceRadixSortOnesweepKernelINS1_5radix10policy_hubIccyE10Policy1000ELNS0_9SortOrderE0EccyiiNS1_21identity_decomposer_tEEEvPT5_SB_PT3_PKSC_PT1_PKSG_PT2_PKSK_T4_iiT6_E1s;
	add.s32 	%r1760, %r1759, %r1758;
	ld.shared.u64 	%rd201, [%r1760+15008];
	xor.b16  	%rs398, %rs397, 128;
	add.s64 	%rd202, %rd201, %rd10;
	add.s64 	%rd203, %rd2, %rd202;
	st.global.u8 	[%rd203+6528], %rs398;
$L__BB10_291:
	bar.warp.sync 	-1;
	add.s32 	%r1761, %r1, 6912;
	setp.ge.s32 	%p187, %r1761, %r202;
	@%p187 bra 	$L__BB10_293;
	ld.shared.u8 	%rs399, [%r201+6912];
	cvt.u32.u16 	%r1762, %rs399;
	and.b32  	%r1763, %r1762, 255;
	shr.u32 	%r1764, %r1763, %r33;
	and.b32  	%r1765, %r1764, %r8;
	shl.b32 	%r1766, %r1765, 3;
	mov.u32 	%r1767, _ZZN3cub18CUB_300001_SM_10006detail10radix_sort29DeviceRadixSortOnesweepKernelINS1_5radix10policy_hubIccyE10Policy1000ELNS0_9SortOrderE0EccyiiNS1_21identity_decomposer_tEEEvPT5_SB_PT3_PKSC_PT1_PKSG_PT2_PKSK_T4_iiT6_E1s;
	add.s32 	%r1768, %r1767, %r1766;
	ld.shared.u64 	%rd204, [%r1768+15008];
	xor.b16  	%rs400, %rs399, 128;
	add.s64 	%rd205, %rd204, %rd10;
	add.s64 	%rd206, %rd2, %rd205;
	st.global.u8 	[%rd206+6912], %rs400;
$L__BB10_293:
	bar.warp.sync 	-1;
	add.s32 	%r1769, %r1, 7296;
	setp.ge.s32 	%p188, %r1769, %r202;
	@%p188 bra 	$L__BB10_295;
	ld.shared.u8 	%rs401, [%r201+7296];
	cvt.u32.u16 	%r1770, %rs401;
	and.b32  	%r1771, %r1770, 255;
	shr.u32 	%r1772, %r1771, %r33;
	and.b32  	%r1773, %r1772, %r8;
	shl.b32 	%r1774, %r1773, 3;
	mov.u32 	%r1775, _ZZN3cub18CUB_300001_SM_10006detail10radix_sort29DeviceRadixSortOnesweepKernelINS1_5radix10policy_hubIccyE10Policy1000ELNS0_9SortOrderE0EccyiiNS1_21identity_decomposer_tEEEvPT5_SB_PT3_PKSC_PT1_PKSG_PT2_PKSK_T4_iiT6_E1s;
	add.s32 	%r1776, %r1775, %r1774;
	ld.shared.u64 	%rd207, [%r1776+15008];
	xor.b16  	%rs402, %rs401, 128;
	add.s64 	%rd208, %rd207, %rd10;
	add.s64 	%rd209, %rd2, %rd208;
	st.global.u8 	[%rd209+7296], %rs402;
$L__BB10_295:
	bar.warp.sync 	-1;
$L__BB10_296:
	setp.gt.s32 	%p189, %r5, %r225;
	ld.shared.u8 	%r1777, [%r201];
	shr.u32 	%r1778, %r1777, %r33;
	and.b32  	%r203, %r1778, %r8;
	ld.shared.u8 	%r1779, [%r201+384];
	shr.u32 	%r1780, %r1779, %r33;
	and.b32  	%r204, %r1780, %r8;
	ld.shared.u8 	%r1781, [%r201+768];
	shr.u32 	%r1782, %r1781, %r33;
	and.b32  	%r205, %r1782, %r8;
	ld.shared.u8 	%r1783, [%r201+1152];
	shr.u32 	%r1784, %r1783, %r33;
	and.b32  	%r206, %r1784, %r8;
	ld.shared.u8 	%r1785, [%r201+1536];
	shr.u32 	%r1786, %r1785, %r33;
	and.b32  	%r207, %r1786, %r8;
	ld.shared.u8 	%r1787, [%r201+1920];
	shr.u32 	%r1788, %r1787, %r33;
	and.b32  	%r208, %r1788, %r8;
	ld.shared.u8 	%r1789, [%r201+2304];
	shr.u32 	%r1790, %r1789, %r33;
	and.b32  	%r209, %r1790, %r8;
	ld.shared.u8 	%r1791, [%r201+2688];
	shr.u32 	%r1792, %r1791, %r33;
	and.b32  	%r210, %r1792, %r8;
	ld.shared.u8 	%r1793, [%r201+3072];
	shr.u32 	%r1794, %r1793, %r33;
	and.b32  	%r211, %r1794, %r8;
	ld.shared.u8 	%r1795, [%r201+3456];
	shr.u32 	%r1796, %r1795, %r33;
	and.b32  	%r212, %r1796, %r8;
	ld.shared.u8 	%r1797, [%r201+3840];
	shr.u32 	%r1798, %r1797, %r33;
	and.b32  	%r213, %r1798, %r8;
	ld.shared.u8 	%r1799, [%r201+4224];
	shr.u32 	%r1800, %r1799, %r33;
	and.b32  	%r214, %r1800, %r8;
	ld.shared.u8 	%r1801, [%r201+4608];
	shr.u32 	%r1802, %r1801, %r33;
	and.b32  	%r215, %r1802, %r8;
	ld.shared.u8 	%r1803, [%r201+4992];
	shr.u32 	%r1804, %r1803, %r33;
	and.b32  	%r216, %r1804, %r8;
	ld.shared.u8 	%r1805, [%r201+5376];
	shr.u32 	%r1806, %r1805, %r33;
	and.b32  	%r217, %r1806, %r8;
	ld.shared.u8 	%r1807, [%r201+5760];
	shr.u32 	%r1808, %r1807, %r33;
	and.b32  	%r218, %r1808, %r8;
	ld.shared.u8 	%r1809, [%r201+6144];
	shr.u32 	%r1810, %r1809, %r33;
	and.b32  	%r219, %r1810, %r8;
	ld.shared.u8 	%r1811, [%r201+6528];
	shr.u32 	%r1812, %r1811, %r33;
	and.b32  	%r220, %r1812, %r8;
	ld.shared.u8 	%r1813, [%r201+6912];
	shr.u32 	%r1814, %r1813, %r33;
	and.b32  	%r221, %r1814, %r8;
	ld.shared.u8 	%r1815, [%r201+7296];
	shr.u32 	%r1816, %r1815, %r33;
	and.b32  	%r222, %r1816, %r8;
	@%p189 bra 	$L__BB10_298;
	ld.global.u8 	%rs580, [%rd9];
	ld.global.u8 	%rs581, [%rd9+32];
	ld.global.u8 	%rs582, [%rd9+64];
	ld.global.u8 	%rs583, [%rd9+96];
	ld.global.u8 	%rs584, [%rd9+128];
	ld.global.u8 	%rs585, [%rd9+160];
	ld.global.u8 	%rs586, [%rd9+192];
	ld.global.u8 	%rs587, [%rd9+224];
	ld.global.u8 	%rs588, [%rd9+256];
	ld.global.u8 	%rs589, [%rd9+288];
	ld.global.u8 	%rs590, [%rd9+320];
	ld.global.u8 	%rs591, [%rd9+352];
	ld.global.u8 	%rs592, [%rd9+384];
	ld.global.u8 	%rs593, [%rd9+416];
	ld.global.u8 	%rs594, [%rd9+448];
	ld.global.u8 	%rs595, [%rd9+480];
	ld.global.u8 	%rs596, [%rd9+512];
	ld.global.u8 	%rs597, [%rd9+544];
	ld.global.u8 	%rs598, [%rd9+576];
	ld.global.u8 	%rs599, [%rd9+608];
	bra.uni 	$L__BB10_338;
$L__BB10_298:
	cvt.u32.u64 	%r1817, %rd8;
	cvt.u32.u64 	%r1818, %rd5;
	sub.s32 	%r223, %r225, %r1818;
	setp.ge.s32 	%p190, %r1817, %r223;
	@%p190 bra 	$L__BB10_300;
	ld.global.u8 	%rs580, [%rd9];
$L__BB10_300:
	cvt.u32.u64 	%r1819, %rd8;
	add.s32 	%r1820, %r1819, 32;
	setp.ge.s32 	%p191, %r1820, %r223;
	@%p191 bra 	$L__BB10_302;
	ld.global.u8 	%rs581, [%rd9+32];
$L__BB10_302:
	cvt.u32.u64 	%r1821, %rd8;
	add.s32 	%r1822, %r1821, 64;
	setp.ge.s32 	%p192, %r1822, %r223;
	@%p192 bra 	$L__BB10_304;
	ld.global.u8 	%rs582, [%rd9+64];
$L__BB10_304:
	cvt.u32.u64 	%r1823, %rd8;
	add.s32 	%r1824, %r1823, 96;
	setp.ge.s32 	%p193, %r1824, %r223;
	@%p193 bra 	$L__BB10_306;
	ld.global.u8 	%rs583, [%rd9+96];
$L__BB10_306:
	cvt.u32.u64 	%r1825, %rd8;
	add.s32 	%r1826, %r1825, 128;
	setp.ge.s32 	%p194, %r1826, %r223;
	@%p194 bra 	$L__BB10_308;
	ld.global.u8 	%rs584, [%rd9+128];
$L__BB10_308:
	cvt.u32.u64 	%r1827, %rd8;
	add.s32 	%r1828, %r1827, 160;
	setp.ge.s32 	%p195, %r1828, %r223;
	@%p195 bra 	$L__BB10_310;
	ld.global.u8 	%rs585, [%rd9+160];
$L__BB10_310:
	cvt.u32.u64 	%r1829, %rd8;
	add.s32 	%r1830, %r1829, 192;
	setp.ge.s32 	%p196, %r1830, %r223;
	@%p196 bra 	$L__BB10_312;
	ld.global.u8 	%rs586, [%rd9+192];
$L__BB10_312:
	cvt.u32.u64 	%r1831, %rd8;
	add.s32 	%r1832, %r1831, 224;
	setp.ge.s32 	%p197, %r1832, %r223;
	@%p197 bra 	$L__BB10_314;
	ld.global.u8 	%rs587, [%rd9+224];
$L__BB10_314:
	cvt.u32.u64 	%r1833, %rd8;
	add.s32 	%r1834, %r1833, 256;
	setp.ge.s32 	%p198, %r1834, %r223;
	@%p198 bra 	$L__BB10_316;
	ld.global.u8 	%rs588, [%rd9+256];
$L__BB10_316:
	cvt.u32.u64 	%r1835, %rd8;
	add.s32 	%r1836, %r1835, 288;
	setp.ge.s32 	%p199, %r1836, %r223;
	@%p199 bra 	$L__BB10_318;
	ld.global.u8 	%rs589, [%rd9+288];
$L__BB10_318:
	cvt.u32.u64 	%r1837, %rd8;
	add.s32 	%r1838, %r1837, 320;
	setp.ge.s32 	%p200, %r1838, %r223;
	@%p200 bra 	$L__BB10_320;
	ld.global.u8 	%rs590, [%rd9+320];
$L__BB10_320:
	cvt.u32.u64 	%r1839, %rd8;
	add.s32 	%r1840, %r1839, 352;
	setp.ge.s32 	%p201, %r1840, %r223;
	@%p201 bra 	$L__BB10_322;
	ld.global.u8 	%rs591, [%rd9+352];
$L__BB10_322:
	cvt.u32.u64 	%r1841, %rd8;
	add.s32 	%r1842, %r1841, 384;
	setp.ge.s32 	%p202, %r1842, %r223;
	@%p202 bra 	$L__BB10_324;
	ld.global.u8 	%rs592, [%rd9+384];
$L__BB10_324:
	cvt.u32.u64 	%r1843, %rd8;
	add.s32 	%r1844, %r1843, 416;
	setp.ge.s32 	%p203, %r1844, %r223;
	@%p203 bra 	$L__BB10_326;
	ld.global.u8 	%rs593, [%rd9+416];
$L__BB10_326:
	cvt.u32.u64 	%r1845, %rd8;
	add.s32 	%r1846, %r1845, 448;
	setp.ge.s32 	%p204, %r1846, %r223;
	@%p204 bra 	$L__BB10_328;
	ld.global.u8 	%rs594, [%rd9+448];
$L__BB10_328:
	cvt.u32.u64 	%r1847, %rd8;
	add.s32 	%r1848, %r1847, 480;
	setp.ge.s32 	%p205, %r1848, %r223;
	@%p205 bra 	$L__BB10_330;
	ld.global.u8 	%rs595, [%rd9+480];
$L__BB10_330:
	cvt.u32.u64 	%r1849, %rd8;
	add.s32 	%r1850, %r1849, 512;
	setp.ge.s32 	%p206, %r1850, %r223;
	@%p206 bra 	$L__BB10_332;
	ld.global.u8 	%rs596, [%rd9+512];
$L__BB10_332:
	cvt.u32.u64 	%r1851, %rd8;
	add.s32 	%r1852, %r1851, 544;
	setp.ge.s32 	%p207, %r1852, %r223;
	@%p207 bra 	$L__BB10_334;
	ld.global.u8 	%rs597, [%rd9+544];
$L__BB10_334:
	cvt.u32.u64 	%r1853, %rd8;
	add.s32 	%r1854, %r1853, 576;
	setp.ge.s32 	%p208, %r1854, %r223;
	@%p208 bra 	$L__BB10_336;
	ld.global.u8 	%rs598, [%rd9+576];
$L__BB10_336:
	cvt.u32.u64 	%r1855, %rd8;
	add.s32 	%r1856, %r1855, 608;
	setp.ge.s32 	%p209, %r1856, %r223;
	@%p209 bra 	$L__BB10_338;
	ld.global.u8 	%rs599, [%rd9+608];
$L__BB10_338:
	bar.sync 	0;
	st.shared.u8 	[%r172+-1], %rs580;
	st.shared.u8 	[%r173+-1], %rs581;
	st.shared.u8 	[%r174+-1], %rs582;
	st.shared.u8 	[%r175+-1], %rs583;
	st.shared.u8 	[%r176+-1], %rs584;
	st.shared.u8 	[%r177+-1], %rs585;
	st.shared.u8 	[%r178+-1], %rs586;
	st.shared.u8 	[%r179+-1], %rs587;
	st.shared.u8 	[%r180+-1], %rs588;
	st.shared.u8 	[%r181+-1], %rs589;
	st.shared.u8 	[%r182+-1], %rs590;
	st.shared.u8 	[%r183+-1], %rs591;
	st.shared.u8 	[%r184+-1], %rs592;
	st.shared.u8 	[%r185+-1], %rs593;
	st.shared.u8 	[%r186+-1], %rs594;
	st.shared.u8 	[%r187+-1], %rs595;
	st.shared.u8 	[%r188+-1], %rs596;
	st.shared.u8 	[%r189+-1], %rs597;
	st.shared.u8 	[%r190+-1], %rs598;
	st.shared.u8 	[%r191+-1], %rs599;
	bar.sync 	0;
	@%p189 bra 	$L__BB10_340;
	ld.shared.u8 	%rs423, [%r201];
	shl.b32 	%r1857, %r203, 3;
	mov.u32 	%r1858, _ZZN3cub18CUB_300001_SM_10006detail10radix_sort29DeviceRadixSortOnesweepKernelINS1_5radix10policy_hubIccyE10Policy1000ELNS0_9SortOrderE0EccyiiNS1_21identity_decomposer_tEEEvPT5_SB_PT3_PKSC_PT1_PKSG_PT2_PKSK_T4_iiT6_E1s;
	add.s32 	%r1859, %r1858, 15008;
	add.s32 	%r1860, %r1859, %r1857;
	ld.shared.u64 	%rd210, [%r1860];
	add.s64 	%rd211, %rd210, %rd10;
	add.s64 	%rd212, %rd1, %rd211;
	st.global.u8 	[%rd212], %rs423;
	bar.warp.sync 	-1;
	ld.shared.u8 	%rs424, [%r201+384];
	shl.b32 	%r1861, %r204, 3;
	add.s32 	%r1862, %r1859, %r1861;
	ld.shared.u64 	%rd213, [%r1862];
	add.s64 	%rd214, %rd213, %rd10;
	add.s64 	%rd215, %rd1, %rd214;
	st.global.u8 	[%rd215+384], %rs424;
	bar.warp.sync 	-1;
	ld.shared.u8 	%rs425, [%r201+768];
	shl.b32 	%r1863, %r205, 3;
	add.s32 	%r1864, %r1859, %r1863;
	ld.shared.u64 	%rd216, [%r1864];
	add.s64 	%rd217, %rd216, %rd10;
	add.s64 	%rd218, %rd1, %rd217;
	st.global.u8 	[%rd218+768], %rs425;
	bar.warp.sync 	-1;
	ld.shared.u8 	%rs426, [%r201+1152];
	shl.b32 	%r1865, %r206, 3;
	add.s32 	%r1866, %r1859, %r1865;
	ld.shared.u64 	%rd219, [%r1866];
	add.s64 	%rd220, %rd219, %rd10;
	add.s64 	%rd221, %rd1, %rd220;
	st.global.u8 	[%rd221+1152], %rs426;
	bar.warp.sync 	-1;
	ld.shared.u8 	%rs427, [%r201+1536];
	shl.b32 	%r1867, %r207, 3;
	add.s32 	%r1868, %r1859, %r1867;
	ld.shared.u64 	%rd222, [%r1868];
	add.s64 	%rd223, %rd222, %rd10;
	add.s64 	%rd224, %rd1, %rd223;
	st.global.u8 	[%rd224+1536], %rs427;
	bar.warp.sync 	-1;
	ld.shared.u8 	%rs428, [%r201+1920];
	shl.b32 	%r1869, %r208, 3;
	add.s32 	%r1870, %r1859, %r1869;
	ld.shared.u64 	%rd225, [%r1870];
	add.s64 	%rd226, %rd225, %rd10;
	add.s64 	%rd227, %rd1, %rd226;
	st.global.u8 	[%rd227+1920], %rs428;
	bar.warp.sync 	-1;
	ld.shared.u8 	%rs429, [%r201+2304];
	shl.b32 	%r1871, %r209, 3;
	add.s32 	%r1872, %r1859, %r1871;
	ld.shared.u64 	%rd228, [%r1872];
	add.s64 	%rd229, %rd228, %rd10;
	add.s64 	%rd230, %rd1, %rd229;
	st.global.u8 	[%rd230+2304], %rs429;
	bar.warp.sync 	-1;
	ld.shared.u8 	%rs430, [%r201+2688];
	shl.b32 	%r1873, %r210, 3;
	add.s32 	%r1874, %r1859, %r1873;
	ld.shared.u64 	%rd231, [%r1874];
	add.s64 	%rd232, %rd231, %rd10;
	add.s64 	%rd233, %rd1, %rd232;
	st.global.u8 	[%rd233+2688], %rs430;
	bar.warp.sync 	-1;
	ld.shared.u8 	%rs431, [%r201+3072];
	shl.b32 	%r1875, %r211, 3;
	add.s32 	%r1876, %r1859, %r1875;
	ld.shared.u64 	%rd234, [%r1876];
	add.s64 	%rd235, %rd234, %rd10;
	add.s64 	%rd236, %rd1, %rd235;
	st.global.u8 	[%rd236+3072], %rs431;
	bar.warp.sync 	-1;
	ld.shared.u8 	%rs432, [%r201+3456];
	shl.b32 	%r1877, %r212, 3;
	add.s32 	%r1878, %r1859, %r1877;
	ld.shared.u64 	%rd237, [%r1878];
	add.s64 	%rd238, %rd237, %rd10;
	add.s64 	%rd239, %rd1, %rd238;
	st.global.u8 	[%rd239+3456], %rs432;
	bar.warp.sync 	-1;
	ld.shared.u8 	%rs433, [%r201+3840];
	shl.b32 	%r1879, %r213, 3;
	add.s32 	%r1880, %r1859, %r1879;
	ld.shared.u64 	%rd240, [%r1880];
	add.s64 	%rd241, %rd240, %rd10;
	add.s64 	%rd242, %rd1, %rd241;
	st.global.u8 	[%rd242+3840], %rs433;
	bar.warp.sync 	-1;
	ld.shared.u8 	%rs434, [%r201+4224];
	shl.b32 	%r1881, %r214, 3;
	add.s32 	%r1882, %r1859, %r1881;
	ld.shared.u64 	%rd243, [%r1882];
	add.s64 	%rd244, %rd243, %rd10;
	add.s64 	%rd245, %rd1, %rd244;
	st.global.u8 	[%rd245+4224], %rs434;
	bar.warp.sync 	-1;
	ld.shared.u8 	%rs435, [%r201+4608];
	shl.b32 	%r1883, %r215, 3;
	add.s32 	%r1884, %r1859, %r1883;
	ld.shared.u64 	%rd246, [%r1884];
	add.s64 	%rd247, %rd246, %rd10;
	add.s64 	%rd248, %rd1, %rd247;
	st.global.u8 	[%rd248+4608], %rs435;
	bar.warp.sync 	-1;
	ld.shared.u8 	%rs436, [%r201+4992];
	shl.b32 	%r1885, %r216, 3;
	add.s32 	%r1886, %r1859, %r1885;
	ld.shared.u64 	%rd249, [%r1886];
	add.s64 	%rd250, %rd249, %rd10;
	add.s64 	%rd251, %rd1, %rd250;
	st.global.u8 	[%rd251+4992], %rs436;
	bar.warp.sync 	-1;
	ld.shared.u8 	%rs437, [%r201+5376];
	shl.b32 	%r1887, %r217, 3;
	add.s32 	%r1888, %r1859, %r1887;
	ld.shared.u64 	%rd252, [%r1888];
	add.s64 	%rd253, %rd252, %rd10;
	add.s64 	%rd254, %rd1, %rd253;
	st.global.u8 	[%rd254+5376], %rs437;
	bar.warp.sync 	-1;
	ld.shared.u8 	%rs438, [%r201+5760];
	shl.b32 	%r1889, %r218, 3;
	add.s32 	%r1890, %r1859, %r1889;
	ld.shared.u64 	%rd255, [%r1890];
	add.s64 	%rd256, %rd255, %rd10;
	add.s64 	%rd257, %rd1, %rd256;
	st.global.u8 	[%rd257+5760], %rs438;
	bar.warp.sync 	-1;
	ld.shared.u8 	%rs439, [%r201+6144];
	shl.b32 	%r1891, %r219, 3;
	add.s32 	%r1892, %r1859, %r1891;
	ld.shared.u64 	%rd258, [%r1892];
	add.s64 	%rd259, %rd258, %rd10;
	add.s64 	%rd260, %rd1, %rd259;
	st.global.u8 	[%rd260+6144], %rs439;
	bar.warp.sync 	-1;
	ld.shared.u8 	%rs440, [%r201+6528];
	shl.b32 	%r1893, %r220, 3;
	add.s32 	%r1894, %r1859, %r1893;
	ld.shared.u64 	%rd261, [%r1894];
	add.s64 	%rd262, %rd261, %rd10;
	add.s64 	%rd263, %rd1, %rd262;
	st.global.u8 	[%rd263+6528], %rs440;
	bar.warp.sync 	-1;
	ld.shared.u8 	%rs441, [%r201+6912];
	shl.b32 	%r1895, %r221, 3;
	add.s32 	%r1896, %r1859, %r1895;
	ld.shared.u64 	%rd264, [%r1896];
	add.s64 	%rd265, %rd264, %rd10;
	add.s64 	%rd266, %rd1, %rd265;
	st.global.u8 	[%rd266+6912], %rs441;
	bar.warp.sync 	-1;
	ld.shared.u8 	%rs442, [%r201+7296];
	shl.b32 	%r1897, %r222, 3;
	add.s32 	%r1898, %r1859, %r1897;
	ld.shared.u64 	%rd267, [%r1898];
	add.s64 	%rd268, %rd267, %rd10;
	add.s64 	%rd269, %rd1, %rd268;
	st.global.u8 	[%rd269+7296], %rs442;
	bar.warp.sync 	-1;
	bra.uni 	$L__BB10_381;
$L__BB10_340:
	mad.lo.s32 	%r224, %r4, -7680, %r225;
	shl.b32 	%r1899, %r203, 3;
	mov.u32 	%r1900, _ZZN3cub18CUB_300001_SM_10006detail10radix_sort29DeviceRadixSortOnesweepKernelINS1_5radix10policy_hubIccyE10Policy1000ELNS0_9SortOrderE0EccyiiNS1_21identity_decomposer_tEEEvPT5_SB_PT3_PKSC_PT1_PKSG_PT2_PKSK_T4_iiT6_E1s;
	add.s32 	%r1901, %r1900, %r1899;
	ld.shared.u64 	%rd26, [%r1901+15008];
	setp.ge.s32 	%p211, %r1, %r224;
	@%p211 bra 	$L__BB10_342;
	ld.shared.u8 	%rs443, [%r201];
	add.s64 	%rd270, %rd26, %rd10;
	add.s64 	%rd271, %rd1, %rd270;
	st.global.u8 	[%rd271], %rs443;
$L__BB10_342:
	bar.warp.sync 	-1;
	shl.b32 	%r1902, %r204, 3;
	add.s32 	%r1904, %r1900, %r1902;
	ld.shared.u64 	%rd27, [%r1904+15008];
	add.s32 	%r1905, %r1, 384;
	setp.ge.s32 	%p212, %r1905, %r224;
	@%p212 bra 	$L__BB10_344;
	ld.shared.u8 	%rs444, [%r201+384];
	add.s64 	%rd272, %rd27, %rd10;
	add.s64 	%rd273, %rd1, %rd272;
	st.global.u8 	[%rd273+384], %rs444;
$L__BB10_344:
	bar.warp.sync 	-1;
	shl.b32 	%r1906, %r205, 3;
	add.s32 	%r1908, %r1900, %r1906;
	ld.shared.u64 	%rd28, [%r1908+15008];
	add.s32 	%r1909, %r1, 768;
	setp.ge.s32 	%p213, %r1909, %r224;
	@%p213 bra 	$L__BB10_346;
	ld.shared.u8 	%rs445, [%r201+768];
	add.s64 	%rd274, %rd28, %rd10;
	add.s64 	%rd275, %rd1, %rd274;
	st.global.u8 	[%rd275+768], %rs445;
$L__BB10_346:
	bar.warp.sync 	-1;
	shl.b32 	%r1910, %r206, 3;
	add.s32 	%r1912, %r1900, %r1910;
	ld.shared.u64 	%rd29, [%r1912+15008];
	add.s32 	%r1913, %r1, 1152;
	setp.ge.s32 	%p214, %r1913, %r224;
	@%p214 bra 	$L__BB10_348;
	ld.shared.u8 	%rs446, [%r201+1152];
	add.s64 	%rd276, %rd29, %rd10;
	add.s64 	%rd277, %rd1, %rd276;
	st.global.u8 	[%rd277+1152], %rs446;
$L__BB10_348:
	bar.warp.sync 	-1;
	shl.b32 	%r1914, %r207, 3;
	add.s32 	%r1916, %r1900, %r1914;
	ld.shared.u64 	%rd30, [%r1916+15008];
	add.s32 	%r1917, %r1, 1536;
	setp.ge.s32 	%p215, %r1917, %r224;
	@%p215 bra 	$L__BB10_350;
	ld.shared.u8 	%rs447, [%r201+1536];
	add.s64 	%rd278, %rd30, %rd10;
	add.s64 	%rd279, %rd1, %rd278;
	st.global.u8 	[%rd279+1536], %rs447;
$L__BB10_350:
	bar.warp.sync 	-1;
	shl.b32 	%r1918, %r208, 3;
	add.s32 	%r1920, %r1900, %r1918;
	ld.shared.u64 	%rd31, [%r1920+15008];
	add.s32 	%r1921, %r1, 1920;
	setp.ge.s32 	%p216, %r1921, %r224;
	@%p216 bra 	$L__BB10_352;
	ld.shared.u8 	%rs448, [%r201+1920];
	add.s64 	%rd280, %rd31, %rd10;
	add.s64 	%rd281, %rd1, %rd280;
	st.global.u8 	[%rd281+1920], %rs448;
$L__BB10_352:
	bar.warp.sync 	-1;
	shl.b32 	%r1922, %r209, 3;
	add.s32 	%r1924, %r1900, %r1922;
	ld.shared.u64 	%rd32, [%r1924+15008];
	add.s32 	%r1925, %r1, 2304;
	setp.ge.s32 	%p217, %r1925, %r224;
	@%p217 bra 	$L__BB10_354;
	ld.shared.u8 	%rs449, [%r201+2304];
	add.s64 	%rd282, %rd32, %rd10;
	add.s64 	%rd283, %rd1, %rd282;
	st.global.u8 	[%rd283+2304], %rs449;
$L__BB10_354:
	bar.warp.sync 	-1;
	shl.b32 	%r1926, %r210, 3;
	add.s32 	%r1928, %r1900, %r1926;
	ld.shared.u64 	%rd33, [%r1928+15008];
	add.s32 	%r1929, %r1, 2688;
	setp.ge.s32 	%p218, %r1929, %r224;
	@%p218 bra 	$L__BB10_356;
	ld.shared.u8 	%rs450, [%r201+2688];
	add.s64 	%rd284, %rd33, %rd10;
	add.s64 	%rd285, %rd1, %rd284;
	st.global.u8 	[%rd285+2688], %rs450;
$L__BB10_356:
	bar.warp.sync 	-1;
	shl.b32 	%r1930, %r211, 3;
	add.s32 	%r1932, %r1900, %r1930;
	ld.shared.u64 	%rd34, [%r1932+15008];
	or.b32  	%r1933, %r1, 3072;
	setp.ge.s32 	%p219, %r1933, %r224;
	@%p219 bra 	$L__BB10_358;
	ld.shared.u8 	%rs451, [%r201+3072];
	add.s64 	%rd286, %rd34, %rd10;
	add.s64 	%rd287, %rd1, %rd286;
	st.global.u8 	[%rd287+3072], %rs451;
$L__BB10_358:
	bar.warp.sync 	-1;
	shl.b32 	%r1934, %r212, 3;
	add.s32 	%r1936, %r1900, %r1934;
	ld.shared.u64 	%rd35, [%r1936+15008];
	add.s32 	%r1937, %r1, 3456;
	setp.ge.s32 	%p220, %r1937, %r224;
	@%p220 bra 	$L__BB10_360;
	ld.shared.u8 	%rs452, [%r201+3456];
	add.s64 	%rd288, %rd35, %rd10;
	add.s64 	%rd289, %rd1, %rd288;
	st.global.u8 	[%rd289+3456], %rs452;
$L__BB10_360:
	bar.warp.sync 	-1;
	shl.b32 	%r1938, %r213, 3;
	add.s32 	%r1940, %r1900, %r1938;
	ld.shared.u64 	%rd36, [%r1940+15008];
	add.s32 	%r1941, %r1, 3840;
	setp.ge.s32 	%p221, %r1941, %r224;
	@%p221 bra 	$L__BB10_362;
	ld.shared.u8 	%rs453, [%r201+3840];
	add.s64 	%rd290, %rd36, %rd10;
	add.s64 	%rd291, %rd1, %rd290;
	st.global.u8 	[%rd291+3840], %rs453;
$L__BB10_362:
	bar.warp.sync 	-1;
	shl.b32 	%r1942, %r214, 3;
	add.s32 	%r1944, %r1900, %r1942;
	ld.shared.u64 	%rd37, [%r1944+15008];
	add.s32 	%r1945, %r1, 4224;
	setp.ge.s32 	%p222, %r1945, %r224;
	@%p222 bra 	$L__BB10_364;
	ld.shared.u8 	%rs454, [%r201+4224];
	add.s64 	%rd292, %rd37, %rd10;
	add.s64 	%rd293, %rd1, %rd292;
	st.global.u8 	[%rd293+4224], %rs454;
$L__BB10_364:
	bar.warp.sync 	-1;
	shl.b32 	%r1946, %r215, 3;
	add.s32 	%r1948, %r1900, %r1946;
	ld.shared.u64 	%rd38, [%r1948+15008];
	add.s32 	%r1949, %r1, 4608;
	setp.ge.s32 	%p223, %r1949, %r224;
	@%p223 bra 	$L__BB10_366;
	ld.shared.u8 	%rs455, [%r201+4608];
	add.s64 	%rd294, %rd38, %rd10;
	add.s64 	%rd295, %rd1, %rd294;
	st.global.u8 	[%rd295+4608], %rs455;
$L__BB10_366:
	bar.warp.sync 	-1;
	shl.b32 	%r1950, %r216, 3;
	add.s32 	%r1952, %r1900, %r1950;
	ld.shared.u64 	%rd39, [%r1952+15008];
	add.s32 	%r1953, %r1, 4992;
	setp.ge.s32 	%p224, %r1953, %r224;
	@%p224 bra 	$L__BB10_368;
	ld.shared.u8 	%rs456, [%r201+4992];
	add.s64 	%rd296, %rd39, %rd10;
	add.s64 	%rd297, %rd1, %rd296;
	st.global.u8 	[%rd297+4992], %rs456;
$L__BB10_368:
	bar.warp.sync 	-1;
	shl.b32 	%r1954, %r217, 3;
	add.s32 	%r1956, %r1900, %r1954;
	ld.shared.u64 	%rd40, [%r1956+15008];
	add.s32 	%r1957, %r1, 5376;
	setp.ge.s32 	%p225, %r1957, %r224;
	@%p225 bra 	$L__BB10_370;
	ld.shared.u8 	%rs457, [%r201+5376];
	add.s64 	%rd298, %rd40, %rd10;
	add.s64 	%rd299, %rd1, %rd298;
	st.global.u8 	[%rd299+5376], %rs457;
$L__BB10_370:
	bar.warp.sync 	-1;
	shl.b32 	%r1958, %r218, 3;
	add.s32 	%r1960, %r1900, %r1958;
	ld.shared.u64 	%rd41, [%r1960+15008];
	add.s32 	%r1961, %r1, 5760;
	setp.ge.s32 	%p226, %r1961, %r224;
	@%p226 bra 	$L__BB10_372;
	ld.shared.u8 	%rs458, [%r201+5760];
	add.s64 	%rd300, %rd41, %rd10;
	add.s64 	%rd301, %rd1, %rd300;
	st.global.u8 	[%rd301+5760], %rs458;
$L__BB10_372:
	bar.warp.sync 	-1;
	shl.b32 	%r1962, %r219, 3;
	add.s32 	%r1964, %r1900, %r1962;
	ld.shared.u64 	%rd42, [%r1964+15008];
	or.b32  	%r1965, %r1, 6144;
	setp.ge.s32 	%p227, %r1965, %r224;
	@%p227 bra 	$L__BB10_374;
	ld.shared.u8 	%rs459, [%r201+6144];
	add.s64 	%rd302, %rd42, %rd10;
	add.s64 	%rd303, %rd1, %rd302;
	st.global.u8 	[%rd303+6144], %rs459;
$L__BB10_374:
	bar.warp.sync 	-1;
	shl.b32 	%r1966, %r220, 3;
	add.s32 	%r1968, %r1900, %r1966;
	ld.shared.u64 	%rd43, [%r1968+15008];
	add.s32 	%r1969, %r1, 6528;
	setp.ge.s32 	%p228, %r1969, %r224;
	@%p228 bra 	$L__BB10_376;
	ld.shared.u8 	%rs460, [%r201+6528];
	add.s64 	%rd304, %rd43, %rd10;
	add.s64 	%rd305, %rd1, %rd304;
	st.global.u8 	[%rd305+6528], %rs460;
$L__BB10_376:
	bar.warp.sync 	-1;
	shl.b32 	%r1970, %r221, 3;
	add.s32 	%r1972, %r1900, %r1970;
	ld.shared.u64 	%rd44, [%r1972+15008];
	add.s32 	%r1973, %r1, 6912;
	setp.ge.s32 	%p229, %r1973, %r224;
	@%p229 bra 	$L__BB10_378;
	ld.shared.u8 	%rs461, [%r201+6912];
	add.s64 	%rd306, %rd44, %rd10;
	add.s64 	%rd307, %rd1, %rd306;
	st.global.u8 	[%rd307+6912], %rs461;
$L__BB10_378:
	bar.warp.sync 	-1;
	shl.b32 	%r1974, %r222, 3;
	add.s32 	%r1976, %r1900, %r1974;
	ld.shared.u64 	%rd308, [%r1976+15008];
	add.s64 	%rd45, %rd308, %rd10;
	add.s32 	%r1977, %r1, 7296;
	setp.ge.s32 	%p230, %r1977, %r224;
	@%p230 bra 	$L__BB10_380;
	ld.shared.u8 	%rs462, [%r201+7296];
	add.s64 	%rd309, %rd1, %rd45;
	st.global.u8 	[%rd309+7296], %rs462;
$L__BB10_380:
	bar.warp.sync 	-1;
$L__BB10_381:
	ret;

}


// ===== COMPILED SASS (sm_100) =====

	.target	sm_100

	.elftype	@"ET_EXEC"


//--------------------- .note.nv.tkinfo           --------------------------
	.section	.note.nv.tkinfo,"",@"SHT_NOTE"
	.sectionflags	@"SHF_NOTE_NV_TKINFO"
	.tkinfo
        /*0018*/ 	.word	0x00000002
        /*0030*/ 	.string	""
        /*0030*/ 	.string	"ptxas"
        /*0030*/ 	.string	"Cuda compilation tools, release 13.0, V13.0.88"
        /*0030*/ 	.string	"Build cuda_13.0.r13.0/compiler.36424714_0"
        /*0030*/ 	.string	"-arch sm_100 -m 64 "



//--------------------- .note.nv.cuinfo           --------------------------
	.section	.note.nv.cuinfo,"",@"SHT_NOTE"
	.sectionflags	@"SHF_NOTE_NV_CUINFO"
        /*0018*/ 	.short	0x0002
        /*001a*/ 	.short	0x0064
        /*001c*/ 	.short	0x0082
	.zero		2


//--------------------- .nv.info                  --------------------------
	.section	.nv.info,"",@"SHT_CUDA_INFO"
	.align	4


	//----- nvinfo : EIATTR_REGCOUNT
	.align		4
        /*0000*/ 	.byte	0x04, 0x2f
        /*0002*/ 	.short	(.L_46 - .L_45)
	.align		4
.L_45:
        /*0004*/ 	.word	index@(_Z6fnKernPcPiS_)
        /*0008*/ 	.word	0x0000000a


	//----- nvinfo : EIATTR_FRAME_SIZE
	.align		4
.L_46:
        /*000c*/ 	.byte	0x04, 0x11
        /*000e*/ 	.short	(.L_48 - .L_47)
	.align		4
.L_47:
        /*0010*/ 	.word	index@(_Z6fnKernPcPiS_)
        /*0014*/ 	.word	0x00000000


	//----- nvinfo : EIATTR_REGCOUNT
	.align		4
.L_48:
        /*0018*/ 	.byte	0x04, 0x2f
        /*001a*/ 	.short	(.L_50 - .L_49)
	.align		4
.L_49:
        /*001c*/ 	.word	index@(_ZN3cub18CUB_300001_SM_10006detail11EmptyKernelIvEEvv)
        /*0020*/ 	.word	0x00000004


	//----- nvinfo : EIATTR_FRAME_SIZE
	.align		4
.L_50:
        /*0024*/ 	.byte	0x04, 0x11
        /*0026*/ 	.short	(.L_52 - .L_51)
	.align		4
.L_51:
        /*0028*/ 	.word	index@(_ZN3cub18CUB_300001_SM_10006detail11EmptyKernelIvEEvv)
        /*002c*/ 	.word	0x00000000


	//----- nvinfo : EIATTR_REGCOUNT
	.align		4
.L_52:
        /*0030*/ 	.byte	0x04, 0x2f
        /*0032*/ 	.short	(.L_54 - .L_53)
	.align		4
.L_53:
        /*0034*/ 	.word	index@(_ZN3cub18CUB_300001_SM_10006detail8for_each13static_kernelINS2_12policy_hub_t12policy_500_tElN6thrust24THRUST_300001_SM_1000_NS8cuda_cub10__tabulate7functorINS7_10device_ptrIiEENS7_6system6detail7generic6detail22compute_sequence_valueIivEElEEEEvT0_T1_)
        /*0038*/ 	.word	0x0000000a


	//----- nvinfo : EIATTR_FRAME_SIZE
	.align		4
.L_54:
        /*003c*/ 	.byte	0x04, 0x11
        /*003e*/ 	.short	(.L_56 - .L_55)
	.align		4
.L_55:
        /*0040*/ 	.word	index@(_ZN3cub18CUB_300001_SM_10006detail8for_each13static_kernelINS2_12policy_hub_t12policy_500_tElN6thrust24THRUST_300001_SM_1000_NS8cuda_cub10__tabulate7functorINS7_10device_ptrIiEENS7_6system6detail7generic6detail22compute_sequence_valueIivEElEEEEvT0_T1_)
        /*0044*/ 	.word	0x00000000


	//----- nvinfo : EIATTR_REGCOUNT
	.align		4
.L_56:
        /*0048*/ 	.byte	0x04, 0x2f
        /*004a*/ 	.short	(.L_58 - .L_57)
	.align		4
.L_57:
        /*004c*/ 	.word	index@(_ZN3cub18CUB_300001_SM_10006detail10radix_sort31DeviceRadixSortSingleTileKernelINS1_5radix10policy_hubIciyE10Policy1000ELNS0_9SortOrderE0EciyNS1_21identity_decomposer_tEEEvPKT1_PSA_PKT2_PSE_T3_iiT4_)
        /*0050*/ 	.word	0x00000079


	//----- nvinfo : EIATTR_FRAME_SIZE
	.align		4
.L_58:
        /*0054*/ 	.byte	0x04, 0x11
        /*0056*/ 	.short	(.L_60 - .L_59)
	.align		4
.L_59:
        /*0058*/ 	.word	index@(_ZN3cub18CUB_300001_SM_10006detail10radix_sort31DeviceRadixSortSingleTileKernelINS1_5radix10policy_hubIciyE10Policy1000ELNS0_9SortOrderE0EciyNS1_21identity_decomposer_tEEEvPKT1_PSA_PKT2_PSE_T3_iiT4_)
        /*005c*/ 	.word	0x00000000


	//----- nvinfo : EIATTR_REGCOUNT
	.align		4
.L_60:
        /*0060*/ 	.byte	0x04, 0x2f
        /*0062*/ 	.short	(.L_62 - .L_61)
	.align		4
.L_61:
        /*0064*/ 	.word	index@(_ZN3cub18CUB_300001_SM_10006detail10radix_sort30DeviceRadixSortHistogramKernelINS1_5radix10policy_hubIciyE10Policy1000ELNS0_9SortOrderE0EcyNS1_21identity_decomposer_tEEEvPT2_PKT1_SA_iiT3_)
        /*0068*/ 	.word	0x00000020


	//----- nvinfo : EIATTR_FRAME_SIZE
	.align		4
.L_62:
        /*006c*/ 	.byte	0x04, 0x11
        /*006e*/ 	.short	(.L_64 - .L_63)
	.align		4
.L_63:
        /*0070*/ 	.word	index@(_ZN3cub18CUB_300001_SM_10006detail10radix_sort30DeviceRadixSortHistogramKernelINS1_5radix10policy_hubIciyE10Policy1000ELNS0_9SortOrderE0EcyNS1_21identity_decomposer_tEEEvPT2_PKT1_SA_iiT3_)
        /*0074*/ 	.word	0x00000000


	//----- nvinfo : EIATTR_REGCOUNT
	.align		4
.L_64:
        /*0078*/ 	.byte	0x04, 0x2f
        /*007a*/ 	.short	(.L_66 - .L_65)
	.align		4
.L_65:
        /*007c*/ 	.word	index@(_ZN3cub18CUB_300001_SM_10006detail10radix_sort33DeviceRadixSortExclusiveSumKernelINS1_5radix10policy_hubIciyE10Policy1000EyEEvPT0_)
        /*0080*/ 	.word	0x00000020


	//----- nvinfo : EIATTR_FRAME_SIZE
	.align		4
.L_66:
        /*0084*/ 	.byte	0x04, 0x11
        /*0086*/ 	.short	(.L_68 - .L_67)
	.align		4
.L_67:
        /*0088*/ 	.word	index@(_ZN3cub18CUB_300001_SM_10006detail10radix_sort33DeviceRadixSortExclusiveSumKernelINS1_5radix10policy_hubIciyE10Policy1000EyEEvPT0_)
        /*008c*/ 	.word	0x00000000


	//----- nvinfo : EIATTR_REGCOUNT
	.align		4
.L_68:
        /*0090*/ 	.byte	0x04, 0x2f
        /*0092*/ 	.short	(.L_70 - .L_69)
	.align		4
.L_69:
        /*0094*/ 	.word	index@(_ZN3cub18CUB_300001_SM_10006detail10radix_sort29DeviceRadixSortOnesweepKernelINS1_5radix10policy_hubIciyE10Policy1000ELNS0_9SortOrderE0EciyiiNS1_21identity_decomposer_tEEEvPT5_SB_PT3_PKSC_PT1_PKSG_PT2_PKSK_T4_iiT6_)
        /*0098*/ 	.word	0x00000038


	//----- nvinfo : EIATTR_FRAME_SIZE
	.align		4
.L_70:
        /*009c*/ 	.byte	0x04, 0x11
        /*009e*/ 	.short	(.L_72 - .L_71)
	.align		4
.L_71:
        /*00a0*/ 	.word	index@(_ZN3cub18CUB_300001_SM_10006detail10radix_sort29DeviceRadixSortOnesweepKernelINS1_5radix10policy_hubIciyE10Policy1000ELNS0_9SortOrderE0EciyiiNS1_21identity_decomposer_tEEEvPT5_SB_PT3_PKSC_PT1_PKSG_PT2_PKSK_T4_iiT6_)
        /*00a4*/ 	.word	0x00000000


	//----- nvinfo : EIATTR_REGCOUNT
	.align		4
.L_72:
        /*00a8*/ 	.byte	0x04, 0x2f
        /*00aa*/ 	.short	(.L_74 - .L_73)
	.align		4
.L_73:
        /*00ac*/ 	.word	index@(_ZN3cub18CUB_300001_SM_10006detail10radix_sort31DeviceRadixSortSingleTileKernelINS1_5radix10policy_hubIccyE10Policy1000ELNS0_9SortOrderE0EccyNS1_21identity_decomposer_tEEEvPKT1_PSA_PKT2_PSE_T3_iiT4_)
        /*00b0*/ 	.word	0x00000079


	//----- nvinfo : EIATTR_FRAME_SIZE
	.align		4
.L_74:
        /*00b4*/ 	.byte	0x04, 0x11
        /*00b6*/ 	.short	(.L_76 - .L_75)
	.align		4
.L_75:
        /*00b8*/ 	.word	index@(_ZN3cub18CUB_300001_SM_10006detail10radix_sort31DeviceRadixSortSingleTileKernelINS1_5radix10policy_hubIccyE10Policy1000ELNS0_9SortOrderE0EccyNS1_21identity_decomposer_tEEEvPKT1_PSA_PKT2_PSE_T3_iiT4_)
        /*00bc*/ 	.word	0x00000000


	//----- nvinfo : EIATTR_REGCOUNT
	.align		4
.L_76:
        /*00c0*/ 	.byte	0x04, 0x2f
        /*00c2*/ 	.short	(.L_78 - .L_77)
	.align		4
.L_77:
        /*00c4*/ 	.word	index@(_ZN3cub18CUB_300001_SM_10006detail10radix_sort30DeviceRadixSortHistogramKernelINS1_5radix10policy_hubIccyE10Policy1000ELNS0_9SortOrderE0EcyNS1_21identity_decomposer_tEEEvPT2_PKT1_SA_iiT3_)
        /*00c8*/ 	.word	0x00000020


	//----- nvinfo : EIATTR_FRAME_SIZE
	.align		4
.L_78:
        /*00cc*/ 	.byte	0x04, 0x11
        /*00ce*/ 	.short	(.L_80 - .L_79)
	.align		4
.L_79:
        /*00d0*/ 	.word	index@(_ZN3cub18CUB_300001_SM_10006detail10radix_sort30DeviceRadixSortHistogramKernelINS1_5radix10policy_hubIccyE10Policy1000ELNS0_9SortOrderE0EcyNS1_21identity_decomposer_tEEEvPT2_PKT1_SA_iiT3_)
        /*00d4*/ 	.word	0x00000000


	//----- nvinfo : EIATTR_REGCOUNT
	.align		4
.L_80:
        /*00d8*/ 	.byte	0x04, 0x2f
        /*00da*/ 	.short	(.L_82 - .L_81)
	.align		4
.L_81:
        /*00dc*/ 	.word	index@(_ZN3cub18CUB_300001_SM_10006detail10radix_sort33DeviceRadixSortExclusiveSumKernelINS1_5radix10policy_hubIccyE10Policy1000EyEEvPT0_)
        /*00e0*/ 	.word	0x00000020


	//----- nvinfo : EIATTR_FRAME_SIZE
	.align		4
.L_82:
        /*00e4*/ 	.byte	0x04, 0x11
        /*00e6*/ 	.short	(.L_84 - .L_83)
	.align		4
.L_83:
        /*00e8*/ 	.word	index@(_ZN3cub18CUB_300001_SM_10006detail10radix_sort33DeviceRadixSortExclusiveSumKernelINS1_5radix10policy_hubIccyE10Policy1000EyEEvPT0_)
        /*00ec*/ 	.word	0x00000000


	//----- nvinfo : EIATTR_REGCOUNT
	.align		4
.L_84:
        /*00f0*/ 	.byte	0x04, 0x2f
        /*00f2*/ 	.short	(.L_86 - .L_85)
	.align		4
.L_85:
        /*00f4*/ 	.word	index@(_ZN3cub18CUB_300001_SM_10006detail10radix_sort29DeviceRadixSortOnesweepKernelINS1_5radix10policy_hubIccyE10Policy1000ELNS0_9SortOrderE0EccyiiNS1_21identity_decomposer_tEEEvPT5_SB_PT3_PKSC_PT1_PKSG_PT2_PKSK_T4_iiT6_)
        /*00f8*/ 	.word	0x00000050


	//----- nvinfo : EIATTR_FRAME_SIZE
	.align		4
.L_86:
        /*00fc*/ 	.byte	0x04, 0x11
        /*00fe*/ 	.short	(.L_88 - .L_87)
	.align		4
.L_87:
        /*0100*/ 	.word	index@(_ZN3cub18CUB_300001_SM_10006detail10radix_sort29DeviceRadixSortOnesweepKernelINS1_5radix10policy_hubIccyE10Policy1000ELNS0_9SortOrderE0EccyiiNS1_21identity_decomposer_tEEEvPT5_SB_PT3_PKSC_PT1_PKSG_PT2_PKSK_T4_iiT6_)
        /*0104*/ 	.word	0x00000018


	//----- nvinfo : EIATTR_MIN_STACK_SIZE
	.align		4
.L_88:
        /*0108*/ 	.byte	0x04, 0x12
        /*010a*/ 	.short	(.L_90 - .L_89)
	.align		4
.L_89:
        /*010c*/ 	.word	index@(_ZN3cub18CUB_300001_SM_10006detail10radix_sort29DeviceRadixSortOnesweepKernelINS1_5radix10policy_hubIccyE10Policy1000ELNS0_9SortOrderE0EccyiiNS1_21identity_decomposer_tEEEvPT5_SB_PT3_PKSC_PT1_PKSG_PT2_PKSK_T4_iiT6_)
        /*0110*/ 	.word	0x00000018


	//----- nvinfo : EIATTR_MIN_STACK_SIZE
	.align		4
.L_90:
        /*0114*/ 	.byte	0x04, 0x12
        /*0116*/ 	.short	(.L_92 - .L_91)
	.align		4
.L_91:
        /*0118*/ 	.word	index@(_ZN3cub18CUB_300001_SM_10006detail10radix_sort33DeviceRadixSortExclusiveSumKernelINS1_5radix10policy_hubIccyE10Policy1000EyEEvPT0_)
        /*011c*/ 	.word	0x00000000


	//----- nvinfo : EIATTR_MIN_STACK_SIZE
	.align		4
.L_92:
        /*0120*/ 	.byte	0x04, 0x12
        /*0122*/ 	.short	(.L_94 - .L_93)
	.align		4
.L_93:
        /*0124*/ 	.word	index@(_ZN3cub18CUB_300001_SM_10006detail10radix_sort30DeviceRadixSortHistogramKernelINS1_5radix10policy_hubIccyE10Policy1000ELNS0_9SortOrderE0EcyNS1_21identity_decomposer_tEEEvPT2_PKT1_SA_iiT3_)
        /*0128*/ 	.word	0x00000000


	//----- nvinfo : EIATTR_MIN_STACK_SIZE
	.align		4
.L_94:
        /*012c*/ 	.byte	0x04, 0x12
        /*012e*/ 	.short	(.L_96 - .L_95)
	.align		4
.L_95:
        /*0130*/ 	.word	index@(_ZN3cub18CUB_300001_SM_10006detail10radix_sort31DeviceRadixSortSingleTileKernelINS1_5radix10policy_hubIccyE10Policy1000ELNS0_9SortOrderE0EccyNS1_21identity_decomposer_tEEEvPKT1_PSA_PKT2_PSE_T3_iiT4_)
        /*0134*/ 	.word	0x00000000


	//----- nvinfo : EIATTR_MIN_STACK_SIZE
	.align		4
.L_96:
        /*0138*/ 	.byte	0x04, 0x12
        /*013a*/ 	.short	(.L_98 - .L_97)
	.align		4
.L_97:
        /*013c*/ 	.word	index@(_ZN3cub18CUB_300001_SM_10006detail10radix_sort29DeviceRadixSortOnesweepKernelINS1_5radix10policy_hubIciyE10Policy1000ELNS0_9SortOrderE0EciyiiNS1_21identity_decomposer_tEEEvPT5_SB_PT3_PKSC_PT1_PKSG_PT2_PKSK_T4_iiT6_)
        /*0140*/ 	.word	0x00000000


	//----- nvinfo : EIATTR_MIN_STACK_SIZE
	.align		4
.L_98:
        /*0144*/ 	.byte	0x04, 0x12
        /*0146*/ 	.short	(.L_100 - .L_99)
	.align		4
.L_99:
        /*0148*/ 	.word	index@(_ZN3cub18CUB_300001_SM_10006detail10radix_sort33DeviceRadixSortExclusiveSumKernelINS1_5radix10policy_hubIciyE10Policy1000EyEEvPT0_)
        /*014c*/ 	.word	0x00000000


	//----- nvinfo : EIATTR_MIN_STACK_SIZE
	.align		4
.L_100:
        /*0150*/ 	.byte	0x04, 0x12
        /*0152*/ 	.short	(.L_102 - .L_101)
	.align		4
.L_101:
        /*0154*/ 	.word	index@(_ZN3cub18CUB_300001_SM_10006detail10radix_sort30DeviceRadixSortHistogramKernelINS1_5radix10policy_hubIciyE10Policy1000ELNS0_9SortOrderE0EcyNS1_21identity_decomposer_tEEEvPT2_PKT1_SA_iiT3_)
        /*0158*/ 	.word	0x00000000


	//----- nvinfo : EIATTR_MIN_STACK_SIZE
	.align		4
.L_102:
        /*015c*/ 	.byte	0x04, 0x12
        /*015e*/ 	.short	(.L_104 - .L_103)
	.align		4
.L_103:
        /*0160*/ 	.word	index@(_ZN3cub18CUB_300001_SM_10006detail10radix_sort31DeviceRadixSortSingleTileKernelINS1_5radix10policy_hubIciyE10Policy1000ELNS0_9SortOrderE0EciyNS1_21identity_decomposer_tEEEvPKT1_PSA_PKT2_PSE_T3_iiT4_)
        /*0164*/ 	.word	0x00000000


	//----- nvinfo : EIATTR_MIN_STACK_SIZE
	.align		4
.L_104:
        /*0168*/ 	.byte	0x04, 0x12
        /*016a*/ 	.short	(.L_106 - .L_105)
	.align		4
.L_105:
        /*016c*/ 	.word	index@(_ZN3cub18CUB_300001_SM_10006detail8for_each13static_kernelINS2_12policy_hub_t12policy_500_tElN6thrust24THRUST_300001_SM_1000_NS8cuda_cub10__tabulate7functorINS7_10device_ptrIiEENS7_6system6detail7generic6detail22compute_sequence_valueIivEElEEEEvT0_T1_)
        /*0170*/ 	.word	0x00000000


	//----- nvinfo : EIATTR_MIN_STACK_SIZE
	.align		4
.L_106:
        /*0174*/ 	.byte	0x04, 0x12
        /*0176*/ 	.short	(.L_108 - .L_107)
	.align		4
.L_107:
        /*0178*/ 	.word	index@(_ZN3cub18CUB_300001_SM_10006detail11EmptyKernelIvEEvv)
        /*017c*/ 	.word	0x00000000


	//----- nvinfo : EIATTR_MIN_STACK_SIZE
	.align		4
.L_108:
        /*0180*/ 	.byte	0x04, 0x12
        /*0182*/ 	.short	(.L_110 - .L_109)
	.align		4
.L_109:
        /*0184*/ 	.word	index@(_Z6fnKernPcPiS_)
        /*0188*/ 	.word	0x00000000
.L_110:


//--------------------- .nv.compat                --------------------------
	.section	.nv.compat,"",@"SHT_CUDA_COMPAT_INFO"
	.align	4
        /*0000*/ 	.byte	0x02, 0x09, 0x00, 0x00, 0x02, 0x02, 0x01, 0x00, 0x02, 0x05, 0x05, 0x00, 0x03, 0x07, 0x01, 0x01
        /*0010*/ 	.byte	0x02, 0x03, 0x00, 0x00, 0x02, 0x06, 0x01, 0x00, 0x04, 0x0b, 0x08, 0x00, 0x09, 0x00, 0x00, 0x00
        /*0020*/ 	.byte	0x00, 0x00, 0x00, 0x00


//--------------------- .nv.info._ZN3cub18CUB_300001_SM_10006detail10radix_sort29DeviceRadixSortOnesweepKernelINS1_5radix10policy_hubIccyE10Policy1000ELNS0_9SortOrderE0EccyiiNS1_21identity_decomposer_tEEEvPT5_SB_PT3_PKSC_PT1_PKSG_PT2_PKSK_T4_iiT6_ --------------------------
	.section	.nv.info._ZN3cub18CUB_300001_SM_10006detail10radix_sort29DeviceRadixSortOnesweepKernelINS1_5radix10policy_hubIccyE10Policy1000ELNS0_9SortOrderE0EccyiiNS1_21identity_decomposer_tEEEvPT5_SB_PT3_PKSC_PT1_PKSG_PT2_PKSK_T4_iiT6_,"",@"SHT_CUDA_INFO"
	.sectionflags	@""
	.align	4


	//----- nvinfo : EIATTR_CUDA_API_VERSION
	.align		4
        /*0000*/ 	.byte	0x04, 0x37
        /*0002*/ 	.short	(.L_112 - .L_111)
.L_111:
        /*0004*/ 	.word	0x00000082


	//----- nvinfo : EIATTR_KPARAM_INFO
	.align		4
.L_112:
        /*0008*/ 	.byte	0x04, 0x17
        /*000a*/ 	.short	(.L_114 - .L_113)
.L_113:
        /*000c*/ 	.word	0x00000000
        /*0010*/ 	.short	0x000b
        /*0012*/ 	.short	0x004c
        /*0014*/ 	.byte	0x00, 0xf0, 0x05, 0x00


	//----- nvinfo : EIATTR_KPARAM_INFO
	.align		4
.L_114:
        /*0018*/ 	.byte	0x04, 0x17
        /*001a*/ 	.short	(.L_116 - .L_115)
.L_115:
        /*001c*/ 	.word	0x00000000
        /*0020*/ 	.short	0x000a
        /*0022*/ 	.short	0x0048
        /*0024*/ 	.byte	0x00, 0xf0, 0x11, 0x00


	//----- nvinfo : EIATTR_KPARAM_INFO
	.align		4
.L_116:
        /*0028*/ 	.byte	0x04, 0x17
        /*002a*/ 	.short	(.L_118 - .L_117)
.L_117:
        /*002c*/ 	.word	0x00000000
        /*0030*/ 	.short	0x0009
        /*0032*/ 	.short	0x0044
        /*0034*/ 	.byte	0x00, 0xf0, 0x11, 0x00


	//----- nvinfo : EIATTR_KPARAM_INFO
	.align		4
.L_118:
        /*0038*/ 	.byte	0x04, 0x17
        /*003a*/ 	.short	(.L_120 - .L_119)
.L_119:
        /*003c*/ 	.word	0x00000000
        /*0040*/ 	.short	0x0008
        /*0042*/ 	.short	0x0040
        /*0044*/ 	.byte	0x00, 0xf0, 0x11, 0x00


	//----- nvinfo : EIATTR_KPARAM_INFO
	.align		4
.L_120:
        /*0048*/ 	.byte	0x04, 0x17
        /*004a*/ 	.short	(.L_122 - .L_121)
.L_121:
        /*004c*/ 	.word	0x00000000
        /*0050*/ 	.short	0x0007
        /*0052*/ 	.short	0x0038
        /*0054*/ 	.byte	0x00, 0xf5, 0x21, 0x00


	//----- nvinfo : EIATTR_KPARAM_INFO
	.align		4
.L_122:
        /*0058*/ 	.byte	0x04, 0x17
        /*005a*/ 	.short	(.L_124 - .L_123)
.L_123:
        /*005c*/ 	.word	0x00000000
        /*0060*/ 	.short	0x0006
        /*0062*/ 	.short	0x0030
        /*0064*/ 	.byte	0x00, 0xf5, 0x21, 0x00


	//----- nvinfo : EIATTR_KPARAM_INFO
	.align		4
.L_124:
        /*0068*/ 	.byte	0x04, 0x17
        /*006a*/ 	.short	(.L_126 - .L_125)
.L_125:
        /*006c*/ 	.word	0x00000000
        /*0070*/ 	.short	0x0005
        /*0072*/ 	.short	0x0028
        /*0074*/ 	.byte	0x00, 0xf5, 0x21, 0x00


	//----- nvinfo : EIATTR_KPARAM_INFO
	.align		4
.L_126:
        /*0078*/ 	.byte	0x04, 0x17
        /*007a*/ 	.short	(.L_128 - .L_127)
.L_127:
        /*007c*/ 	.word	0x00000000
        /*0080*/ 	.short	0x0004
        /*0082*/ 	.short	0x0020
        /*0084*/ 	.byte	0x00, 0xf5, 0x21, 0x00


	//----- nvinfo : EIATTR_KPARAM_INFO
	.align		4
.L_128:
        /*0088*/ 	.byte	0x04, 0x17
        /*008a*/ 	.short	(.L_130 - .L_129)
.L_129:
        /*008c*/ 	.word	0x00000000
        /*0090*/ 	.short	0x0003
        /*0092*/ 	.short	0x0018
        /*0094*/ 	.byte	0x00, 0xf5, 0x21, 0x00


	//----- nvinfo : EIATTR_KPARAM_INFO
	.align		4
.L_130:
        /*0098*/ 	.byte	0x04, 0x17
        /*009a*/ 	.short	(.L_132 - .L_131)
.L_131:
        /*009c*/ 	.word	0x00000000
        /*00a0*/ 	.short	0x0002
        /*00a2*/ 	.short	0x0010
        /*00a4*/ 	.byte	0x00, 0xf5, 0x21, 0x00


	//----- nvinfo : EIATTR_KPARAM_INFO
	.align		4
.L_132:
        /*00a8*/ 	.byte	0x04, 0x17
        /*00aa*/ 	.short	(.L_134 - .L_133)
.L_133:
        /*00ac*/ 	.word	0x00000000
        /*00b0*/ 	.short	0x0001
        /*00b2*/ 	.short	0x0008
        /*00b4*/ 	.byte	0x00, 0xf5, 0x21, 0x00


	//----- nvinfo : EIATTR_KPARAM_INFO
	.align		4
.L_134:
        /*00b8*/ 	.byte	0x04, 0x17
        /*00ba*/ 	.short	(.L_136 - .L_135)
.L_135:
        /*00bc*/ 	.word	0x00000000
        /*00c0*/ 	.short	0x0000
        /*00c2*/ 	.short	0x0000
        /*00c4*/ 	.byte	0x00, 0xf5, 0x21, 0x00


	//----- nvinfo : EIATTR_SPARSE_MMA_MASK
	.align		4
.L_136:
        /*00c8*/ 	.byte	0x03, 0x50
        /*00ca*/ 	.short	0x0000


	//----- nvinfo : EIATTR_MAXREG_COUNT
	.align		4
        /*00cc*/ 	.byte	0x03, 0x1b
        /*00ce*/ 	.short	0x00a8


	//----- nvinfo : EIATTR_NUM_BARRIERS
	.align		4
        /*00d0*/ 	.byte	0x02, 0x4c
        /*00d2*/ 	.byte	0x01
	.zero		1


	//----- nvinfo : EIATTR_ANNOTATIONS
	.align		4
        /*00d4*/ 	.byte	0x04, 0x55
        /*00d6*/ 	.short	(.L_138 - .L_137)


	//   ....[0]....
.L_137:
        /*00d8*/ 	.word	0x00000001
        /*00dc*/ 	.byte	0x00, 0x38, 0x00, 0x00, 0x01, 0x00, 0x00, 0x00, 0x90, 0x3b, 0x00, 0x00, 0x01, 0x00, 0x00, 0x00
        /*00ec*/ 	.byte	0xd0, 0x3c, 0x00, 0x00, 0x01, 0x00, 0x00, 0x00, 0x90, 0x40, 0x00, 0x00, 0x01, 0x00, 0x00, 0x00
        /*00fc*/ 	.byte	0xe0, 0x60, 0x00, 0x00, 0x01, 0x00, 0x00, 0x00, 0xb0, 0x62, 0x00, 0x00, 0x01, 0x00, 0x00, 0x00
        /*010c*/ 	.byte	0x50, 0x63, 0x00, 0x00, 0x01, 0x00, 0x00, 0x00, 0x70, 0x63, 0x00, 0x00, 0x01, 0x00, 0x00, 0x00
        /*011c*/ 	.byte	0x80, 0x63, 0x00, 0x00, 0x01, 0x00, 0x00, 0x00, 0xa0, 0x63, 0x00, 0x00


	//----- nvinfo : EIATTR_MERCURY_ISA_VERSION
	.align		4
.L_138:
        /*0128*/ 	.byte	0x03, 0x5f
        /*012a*/ 	.short	0x0101


	//----- nvinfo : EIATTR_COOP_GROUP_MASK_REGIDS
	.align		4
        /*012c*/ 	.byte	0x04, 0x29
        /*012e*/ 	.short	(.L_140 - .L_139)


	//   ....[0]....
.L_139:
        /*0130*/ 	.word	0xffffffff


	//   ....[1]....
        /*0134*/ 	.word	0x05000000


	//   ....[2]....
        /*0138*/ 	.word	0xffffffff


	//   ....[3]....
        /*013c*/ 	.word	0xffffffff


	//   ....[4]....
        /*0140*/ 	.word	0xffffffff


	//   ....[5]....
        /*0144*/ 	.word	0xffffffff


	//   ....[6]....
        /*0148*/ 	.word	0xffffffff


	//   ....[7]....
        /*014c*/ 	.word	0xffffffff


	//   ....[8]....
        /*0150*/ 	.word	0xffffffff


	//   ....[9]....
        /*0154*/ 	.word	0xffffffff


	//   ....[10]....
        /*0158*/ 	.word	0xffffffff


	//   ....[11]....
        /*015c*/ 	.word	0xffffffff


	//   ....[12]....
        /*0160*/ 	.word	0xffffffff


	//   ....[13]....
        /*0164*/ 	.word	0xffffffff


	//   ....[14]....
        /*0168*/ 	.word	0xffffffff


	//   ....[15]....
        /*016c*/ 	.word	0xffffffff


	//   ....[16]....
        /*0170*/ 	.word	0xffffffff


	//   ....[17]....
        /*0174*/ 	.word	0xffffffff


	//   ....[18]....
        /*0178*/ 	.word	0xffffffff


	//   ....[19]....
        /*017c*/ 	.word	0xffffffff


	//   ....[20]....
        /*0180*/ 	.word	0xffffffff


	//   ....[21]....
        /*0184*/ 	.word	0xffffffff


	//   ....[22]....
        /*0188*/ 	.word	0xffffffff


	//   ....[23]....
        /*018c*/ 	.word	0xffffffff


	//   ....[24]....
        /*0190*/ 	.word	0xffffffff


	//   ....[25]....
        /*0194*/ 	.word	0xffffffff


	//   ....[26]....
        /*0198*/ 	.word	0xffffffff


	//   ....[27]....
        /*019c*/ 	.word	0xffffffff


	//   ....[28]....
        /*01a0*/ 	.word	0xffffffff


	//   ....[29]....
        /*01a4*/ 	.word	0xffffffff


	//   ....[30]....
        /*01a8*/ 	.word	0xffffffff


	//   ....[31]....
        /*01ac*/ 	.word	0xffffffff


	//   ....[32]....
        /*01b0*/ 	.word	0xffffffff


	//   ....[33]....
        /*01b4*/ 	.word	0xffffffff


	//   ....[34]....
        /*01b8*/ 	.word	0xffffffff


	//   ....[35]....
        /*01bc*/ 	.word	0xffffffff


	//   ....[36]....
        /*01c0*/ 	.word	0xffffffff


	//   ....[37]....
        /*01c4*/ 	.word	0xffffffff


	//   ....[38]....
        /*01c8*/ 	.word	0xffffffff


	//   ....[39]....
        /*01cc*/ 	.word	0xffffffff


	//   ....[40]....
        /*01d0*/ 	.word	0xffffffff


	//   ....[41]....
        /*01d4*/ 	.word	0xffffffff


	//   ....[42]....
        /*01d8*/ 	.word	0xffffffff


	//   ....[43]....
        /*01dc*/ 	.word	0xffffffff


	//   ....[44]....
        /*01e0*/ 	.word	0xffffffff


	//   ....[45]....
        /*01e4*/ 	.word	0xffffffff


	//   ....[46]....
        /*01e8*/ 	.word	0xffffffff


	//   ....[47]....
        /*01ec*/ 	.word	0xffffffff


	//   ....[48]....
        /*01f0*/ 	.word	0xffffffff


	//   ....[49]....
        /*01f4*/ 	.word	0xffffffff


	//   ....[50]....
        /*01f8*/ 	.word	0xffffffff


	//   ....[51]....
        /*01fc*/ 	.word	0xffffffff


	//   ....[52]....
        /*0200*/ 	.word	0xffffffff


	//   ....[53]....
        /*0204*/ 	.word	0xffffffff


	//   ....[54]....
        /*0208*/ 	.word	0xffffffff


	//   ....[55]....
        /*020c*/ 	.word	0xffffffff


	//   ....[56]....
        /*0210*/ 	.word	0xffffffff


	//   ....[57]....
        /*0214*/ 	.word	0xffffffff


	//   ....[58]....
        /*0218*/ 	.word	0xffffffff


	//   ....[59]....
        /*021c*/ 	.word	0xffffffff


	//   ....[60]....
        /*0220*/ 	.word	0xffffffff


	//   ....[61]....
        /*0224*/ 	.word	0xffffffff


	//   ....[62]....
        /*0228*/ 	.word	0xffffffff


	//   ....[63]....
        /*022c*/ 	.word	0xffffffff


	//   ....[64]....
        /*0230*/ 	.word	0xffffffff


	//   ....[65]....
        /*0234*/ 	.word	0xffffffff


	//   ....[66]....
        /*0238*/ 	.word	0xffffffff


	//   ....[67]....
        /*023c*/ 	.word	0xffffffff


	//   ....[68]....
        /*0240*/ 	.word	0xffffffff


	//   ....[69]....
        /*0244*/ 	.word	0xffffffff


	//   ....[70]....
        /*0248*/ 	.word	0xffffffff


	//   ....[71]....
        /*024c*/ 	.word	0xffffffff


	//   ....[72]....
        /*0250*/ 	.word	0xffffffff


	//   ....[73]....
        /*0254*/ 	.word	0xffffffff


	//   ....[74]....
        /*0258*/ 	.word	0xffffffff


	//   ....[75]....
        /*025c*/ 	.word	0xffffffff


	//   ....[76]....
        /*0260*/ 	.word	0xffffffff


	//   ....[77]....
        /*0264*/ 	.word	0xffffffff


	//   ....[78]....
        /*0268*/ 	.word	0xffffffff


	//   ....[79]....
        /*026c*/ 	.word	0xffffffff


	//   ....[80]....
        /*0270*/ 	.word	0xffffffff


	//   ....[81]....
        /*0274*/ 	.word	0xffffffff


	//   ....[82]....
        /*0278*/ 	.word	0xffffffff


	//   ....[83]....
        /*027c*/ 	.word	0xffffffff


	//   ....[84]....
        /*0280*/ 	.word	0xffffffff


	//   ....[85]....
        /*0284*/ 	.word	0xffffffff


	//   ....[86]....
        /*0288*/ 	.word	0xffffffff


	//   ....[87]....
        /*028c*/ 	.word	0xffffffff


	//   ....[88]....
        /*0290*/ 	.word	0xffffffff


	//   ....[89]....
        /*0294*/ 	.word	0xffffffff


	//   ....[90]....
        /*0298*/ 	.word	0xffffffff


	//   ....[91]....
        /*029c*/ 	.word	0xffffffff


	//   ....[92]....
        /*02a0*/ 	.word	0xffffffff


	//   ....[93]....
        /*02a4*/ 	.word	0xffffffff


	//   ....[94]....
        /*02a8*/ 	.word	0xffffffff


	//   ....[95]....
        /*02ac*/ 	.word	0xffffffff


	//   ....[96]....
        /*02b0*/ 	.word	0xffffffff


	//   ....[97]....
        /*02b4*/ 	.word	0xffffffff


	//   ....[98]....
        /*02b8*/ 	.word	0xffffffff


	//   ....[99]....
        /*02bc*/ 	.word	0xffffffff


	//   ....[100]....
        /*02c0*/ 	.word	0xffffffff


	//   ....[101]....
        /*02c4*/ 	.word	0xffffffff


	//   ....[102]....
        /*02c8*/ 	.word	0xffffffff


	//   ....[103]....
        /*02cc*/ 	.word	0xffffffff


	//   ....[104]....
        /*02d0*/ 	.word	0xffffffff


	//   ....[105]....
        /*02d4*/ 	.word	0xffffffff


	//   ....[106]....
        /*02d8*/ 	.word	0xffffffff


	//   ....[107]....
        /*02dc*/ 	.word	0xffffffff


	//   ....[108]....
        /*02e0*/ 	.word	0xffffffff


	//   ....[109]....
        /*02e4*/ 	.word	0xffffffff


	//   ....[110]....
        /*02e8*/ 	.word	0xffffffff


	//   ....[111]....
        /*02ec*/ 	.word	0xffffffff


	//   ....[112]....
        /*02f0*/ 	.word	0xffffffff


	//   ....[113]....
        /*02f4*/ 	.word	0xffffffff


	//   ....[114]....
        /*02f8*/ 	.word	0xffffffff


	//   ....[115]....
        /*02fc*/ 	.word	0xffffffff


	//   ....[116]....
        /*0300*/ 	.word	0xffffffff


	//   ....[117]....
        /*0304*/ 	.word	0xffffffff


	//   ....[118]....
        /*0308*/ 	.word	0xffffffff


	//   ....[119]....
        /*030c*/ 	.word	0xffffffff


	//   ....[120]....
        /*0310*/ 	.word	0xffffffff


	//   ....[121]....
        /*0314*/ 	.word	0xffffffff


	//   ....[122]....
        /*0318*/ 	.word	0xffffffff


	//   ....[123]....
        /*031c*/ 	.word	0xffffffff


	//   ....[124]....
        /*0320*/ 	.word	0xffffffff


	//   ....[125]....
        /*0324*/ 	.word	0xffffffff


	//   ....[126]....
        /*0328*/ 	.word	0xffffffff


	//   ....[127]....
        /*032c*/ 	.word	0xffffffff


	//   ....[128]....
        /*0330*/ 	.word	0xffffffff


	//   ....[129]....
        /*0334*/ 	.word	0xffffffff


	//   ....[130]....
        /*0338*/ 	.word	0xffffffff


	//   ....[131]....
        /*033c*/ 	.word	0xffffffff


	//   ....[132]....
        /*0340*/ 	.word	0xffffffff


	//   ....[133]....
        /*0344*/ 	.word	0xffffffff


	//   ....[134]....
        /*0348*/ 	.word	0xffffffff


	//   ....[135]....
        /*034c*/ 	.word	0xffffffff


	//   ....[136]....
        /*0350*/ 	.word	0xffffffff


	//   ....[137]....
        /*0354*/ 	.word	0xffffffff


	//   ....[138]....
        /*0358*/ 	.word	0xffffffff


	//   ....[139]....
        /*035c*/ 	.word	0xffffffff


	//   ....[140]....
        /*0360*/ 	.word	0xffffffff


	//   ....[141]....
        /*0364*/ 	.word	0xffffffff


	//   ....[142]....
        /*0368*/ 	.word	0xffffffff


	//   ....[143]....
        /*036c*/ 	.word	0xffffffff


	//   ....[144]....
        /*0370*/ 	.word	0xffffffff


	//   ....[145]....
        /*0374*/ 	.word	0xffffffff


	//   ....[146]....
        /*0378*/ 	.word	0xffffffff


	//   ....[147]....
        /*037c*/ 	.word	0xffffffff


	//   ....[148]....
        /*0380*/ 	.word	0xffffffff


	//   ....[149]....
        /*0384*/ 	.word	0xffffffff


	//   ....[150]....
        /*0388*/ 	.word	0xffffffff


	//   ....[151]....
        /*038c*/ 	.word	0xffffffff


	//   ....[152]....
        /*0390*/ 	.word	0xffffffff


	//   ....[153]....
        /*0394*/ 	.word	0xffffffff


	//   ....[154]....
        /*0398*/ 	.word	0xffffffff


	//   ....[155]....
        /*039c*/ 	.word	0xffffffff


	//   ....[156]....
        /*03a0*/ 	.word	0xffffffff


	//   ....[157]....
        /*03a4*/ 	.word	0xffffffff


	//   ....[158]....
        /*03a8*/ 	.word	0xffffffff


	//   ....[159]....
        /*03ac*/ 	.word	0xffffffff


	//   ....[160]....
        /*03b0*/ 	.word	0xffffffff


	//   ....[161]....
        /*03b4*/ 	.word	0xffffffff


	//   ....[162]....
        /*03b8*/ 	.word	0xffffffff


	//   ....[163]....
        /*03bc*/ 	.word	0xffffffff


	//   ....[164]....
        /*03c0*/ 	.word	0xffffffff


	//   ....[165]....
        /*03c4*/ 	.word	0xffffffff


	//   ....[166]....
        /*03c8*/ 	.word	0xffffffff


	//   ....[167]....
        /*03cc*/ 	.word	0xffffffff


	//   ....[168]....
        /*03d0*/ 	.word	0xffffffff


	//   ....[169]....
        /*03d4*/ 	.word	0xffffffff


	//   ....[170]....
        /*03d8*/ 	.word	0xffffffff


	//   ....[171]....
        /*03dc*/ 	.word	0xffffffff


	//   ....[172]....
        /*03e0*/ 	.word	0xffffffff


	//   ....[173]....
        /*03e4*/ 	.word	0xffffffff


	//   ....[174]....
        /*03e8*/ 	.word	0xffffffff


	//   ....[175]....
        /*03ec*/ 	.word	0xffffffff


	//   ....[176]....
        /*03f0*/ 	.word	0xffffffff


	//   ....[177]....
        /*03f4*/ 	.word	0xffffffff


	//   ....[178]....
        /*03f8*/ 	.word	0xffffffff


	//   ....[179]....
        /*03fc*/ 	.word	0xffffffff


	//   ....[180]....
        /*0400*/ 	.word	0xffffffff


	//   ....[181]....
        /*0404*/ 	.word	0xffffffff


	//   ....[182]....
        /*0408*/ 	.word	0xffffffff


	//   ....[183]....
        /*040c*/ 	.word	0xffffffff


	//   ....[184]....
        /*0410*/ 	.word	0xffffffff


	//   ....[185]....
        /*0414*/ 	.word	0xffffffff


	//   ....[186]....
        /*0418*/ 	.word	0xffffffff


	//   ....[187]....
        /*041c*/ 	.word	0x05000002


	//   ....[188]....
        /*0420*/ 	.word	0xffffffff


	//   ....[189]....
        /*0424*/ 	.word	0xffffffff


	//   ....[190]....
        /*0428*/ 	.word	0xffffffff


	//   ....[191]....
        /*042c*/ 	.word	0xffffffff


	//   ....[192]....
        /*0430*/ 	.word	0xffffffff


	//   ....[193]....
        /*0434*/ 	.word	0xffffffff


	//   ....[194]....
        /*0438*/ 	.word	0xffffffff


	//   ....[195]....
        /*043c*/ 	.word	0xffffffff


	//   ....[196]....
        /*0440*/ 	.word	0xffffffff


	//   ....[197]....
        /*0444*/ 	.word	0xffffffff


	//   ....[198]....
        /*0448*/ 	.word	0xffffffff


	//   ....[199]....
        /*044c*/ 	.word	0xffffffff


	//   ....[200]....
        /*0450*/ 	.word	0xffffffff


	//   ....[201]....
        /*0454*/ 	.word	0xffffffff


	//   ....[202]....
        /*0458*/ 	.word	0xffffffff


	//   ....[203]....
        /*045c*/ 	.word	0xffffffff


	//   ....[204]....
        /*0460*/ 	.word	0xffffffff


	//   ....[205]....
        /*0464*/ 	.word	0xffffffff


	//   ....[206]....
        /*0468*/ 	.word	0xffffffff


	//   ....[207]....
        /*046c*/ 	.word	0xffffffff


	//   ....[208]....
        /*0470*/ 	.word	0xffffffff


	//   ....[209]....
        /*0474*/ 	.word	0xffffffff


	//   ....[210]....
        /*0478*/ 	.word	0xffffffff


	//   ....[211]....
        /*047c*/ 	.word	0xffffffff


	//   ....[212]....
        /*0480*/ 	.word	0xffffffff


	//   ....[213]....
        /*0484*/ 	.word	0xffffffff


	//   ....[214]....
        /*0488*/ 	.word	0xffffffff


	//   ....[215]....
        /*048c*/ 	.word	0xffffffff


	//   ....[216]....
        /*0490*/ 	.word	0xffffffff


	//   ....[217]....
        /*0494*/ 	.word	0xffffffff


	//   ....[218]....
        /*0498*/ 	.word	0xffffffff


	//   ....[219]....
        /*049c*/ 	.word	0xffffffff


	//   ....[220]....
        /*04a0*/ 	.word	0xffffffff


	//   ....[221]....
        /*04a4*/ 	.word	0xffffffff


	//   ....[222]....
        /*04a8*/ 	.word	0xffffffff


	//   ....[223]....
        /*04ac*/ 	.word	0xffffffff


	//   ....[224]....
        /*04b0*/ 	.word	0xffffffff


	//   ....[225]....
        /*04b4*/ 	.word	0xffffffff


	//   ....[226]....
        /*04b8*/ 	.word	0xffffffff


	//   ....[227]....
        /*04bc*/ 	.word	0xffffffff


	//   ....[228]....
        /*04c0*/ 	.word	0xffffffff


	//   ....[229]....
        /*04c4*/ 	.word	0xffffffff


	//   ....[230]....
        /*04c8*/ 	.word	0xffffffff


	//   ....[231]....
        /*04cc*/ 	.word	0xffffffff


	//   ....[232]....
        /*04d0*/ 	.word	0xffffffff


	//   ....[233]....
        /*04d4*/ 	.word	0xffffffff


	//   ....[234]....
        /*04d8*/ 	.word	0xffffffff


	//   ....[235]....
        /*04dc*/ 	.word	0xffffffff


	//   ....[236]....
        /*04e0*/ 	.word	0xffffffff


	//   ....[237]....
        /*04e4*/ 	.word	0xffffffff


	//   ....[238]....
        /*04e8*/ 	.word	0xffffffff


	//   ....[239]....
        /*04ec*/ 	.word	0xffffffff


	//   ....[240]....
        /*04f0*/ 	.word	0xffffffff


	//   ....[241]....
        /*04f4*/ 	.word	0xffffffff


	//   ....[242]....
        /*04f8*/ 	.word	0xffffffff


	//   ....[243]....
        /*04fc*/ 	.word	0xffffffff


	//   ....[244]....
        /*0500*/ 	.word	0xffffffff


	//   ....[245]....
        /*0504*/ 	.word	0xffffffff


	//   ....[246]....
        /*0508*/ 	.word	0xffffffff


	//   ....[247]....
        /*050c*/ 	.word	0xffffffff


	//   ....[248]....
        /*0510*/ 	.word	0xffffffff


	//   ....[249]....
        /*0514*/ 	.word	0xffffffff


	//   ....[250]....
        /*0518*/ 	.word	0xffffffff


	//   ....[251]....
        /*051c*/ 	.word	0xffffffff


	//   ....[252]....
        /*0520*/ 	.word	0xffffffff


	//   ....[253]....
        /*0524*/ 	.word	0xffffffff


	//   ....[254]....
        /*0528*/ 	.word	0xffffffff


	//   ....[255]....
        /*052c*/ 	.word	0xffffffff


	//   ....[0]....
        /*0530*/ 	.word	0xffffffff


	//   ....[1]....
        /*0534*/ 	.word	0xffffffff


	//   ....[2]....
        /*0538*/ 	.word	0xffffffff


	//   ....[3]....
        /*053c*/ 	.word	0xffffffff


	//   ....[4]....
        /*0540*/ 	.word	0xffffffff


	//   ....[5]....
        /*0544*/ 	.word	0xffffffff


	//   ....[6]....
        /*0548*/ 	.word	0xffffffff


	//   ....[7]....
        /*054c*/ 	.word	0xffffffff


	//   ....[8]....
        /*0550*/ 	.word	0xffffffff


	//   ....[9]....
        /*0554*/ 	.word	0xffffffff


	//   ....[10]....
        /*0558*/ 	.word	0xffffffff


	//   ....[11]....
        /*055c*/ 	.word	0xffffffff


	//   ....[12]....
        /*0560*/ 	.word	0x05000043


	//   ....[13]....
        /*0564*/ 	.word	0x05000043


	//   ....[14]....
        /*0568*/ 	.word	0x05000043


	//   ....[15]....
        /*056c*/ 	.word	0x05000043


	//   ....[16]....
        /*0570*/ 	.word	0x05000043


	//----- nvinfo : EIATTR_COOP_GROUP_INSTR_OFFSETS
	.align		4
.L_140:
        /*0574*/ 	.byte	0x04, 0x28
        /*0576*/ 	.short	(.L_142 - .L_141)


	//   ....[0]....
.L_141:
        /*0578*/ 	.word	0x00001030


	//   ....[1]....
        /*057c*/ 	.word	0x00001ba0


	//   ....[2]....
        /*0580*/ 	.word	0x00002fc0


	//   ....[3]....
        /*0584*/ 	.word	0x00002fe0


	//   ....[4]....
        /*0588*/ 	.word	0x00003000


	//   ....[5]....
        /*058c*/ 	.word	0x00003020


	//   ....[6]....
        /*0590*/ 	.word	0x00003040


	//   ....[7]....
        /*0594*/ 	.word	0x00003510


	//   ....[8]....
        /*0598*/ 	.word	0x00003520


	//   ....[9]....
        /*059c*/ 	.word	0x00003540


	//   ....[10]....
        /*05a0*/ 	.word	0x00003560


	//   ....[11]....
        /*05a4*/ 	.word	0x000035b0


	//   ....[12]....
        /*05a8*/ 	.word	0x000035e0


	//   ....[13]....
        /*05ac*/ 	.word	0x00003620


	//   ....[14]....
        /*05b0*/ 	.word	0x00003640


	//   ....[15]....
        /*05b4*/ 	.word	0x00003730


	//   ....[16]....
        /*05b8*/ 	.word	0x00003790


	//   ....[17]....
        /*05bc*/ 	.word	0x000037a0


	//   ....[18]....
        /*05c0*/ 	.word	0x000037c0


	//   ....[19]....
        /*05c4*/ 	.word	0x00003810


	//   ....[20]....
        /*05c8*/ 	.word	0x00003840


	//   ....[21]....
        /*05cc*/ 	.word	0x00003880


	//   ....[22]....
        /*05d0*/ 	.word	0x000038a0


	//   ....[23]....
        /*05d4*/ 	.word	0x000038c0


	//   ....[24]....
        /*05d8*/ 	.word	0x000039d0


	//   ....[25]....
        /*05dc*/ 	.word	0x000039e0


	//   ....[26]....
        /*05e0*/ 	.word	0x00003a10


	//   ....[27]....
        /*05e4*/ 	.word	0x00003a40


	//   ....[28]....
        /*05e8*/ 	.word	0x00003a70


	//   ....[29]....
        /*05ec*/ 	.word	0x00003aa0


	//   ....[30]....
        /*05f0*/ 	.word	0x00003ae0


	//   ....[31]....
        /*05f4*/ 	.word	0x00003b00


	//   ....[32]....
        /*05f8*/ 	.word	0x00003b10


	//   ....[33]....
        /*05fc*/ 	.word	0x00003c00


	//   ....[34]....
        /*0600*/ 	.word	0x00003c60


	//   ....[35]....
        /*0604*/ 	.word	0x00003c70


	//   ....[36]....
        /*0608*/ 	.word	0x00003c90


	//   ....[37]....
        /*060c*/ 	.word	0x00003ce0


	//   ....[38]....
        /*0610*/ 	.word	0x00003d10


	//   ....[39]....
        /*0614*/ 	.word	0x00003d50


	//   ....[40]....
        /*0618*/ 	.word	0x00003d70


	//   ....[41]....
        /*061c*/ 	.word	0x00003d90


	//   ....[42]....
        /*0620*/ 	.word	0x00003ec0


	//   ....[43]....
        /*0624*/ 	.word	0x00003ed0


	//   ....[44]....
        /*0628*/ 	.word	0x00003f00


	//   ....[45]....
        /*062c*/ 	.word	0x00003f30


	//   ....[46]....
        /*0630*/ 	.word	0x00003f60


	//   ....[47]....
        /*0634*/ 	.word	0x00003f90


	//   ....[48]....
        /*0638*/ 	.word	0x00003fd0


	//   ....[49]....
        /*063c*/ 	.word	0x00003ff0


	//   ....[50]....
        /*0640*/ 	.word	0x00004000


	//   ....[51]....
        /*0644*/ 	.word	0x00004100


	//   ....[52]....
        /*0648*/ 	.word	0x00004120


	//   ....[53]....
        /*064c*/ 	.word	0x00004130


	//   ....[54]....
        /*0650*/ 	.word	0x00004150


	//   ....[55]....
        /*0654*/ 	.word	0x00004190


	//   ....[56]....
        /*0658*/ 	.word	0x000041c0


	//   ....[57]....
        /*065c*/ 	.word	0x00004200


	//   ....[58]....
        /*0660*/ 	.word	0x00004220


	//   ....[59]....
        /*0664*/ 	.word	0x00004240


	//   ....[60]....
        /*0668*/ 	.word	0x00004360


	//   ....[61]....
        /*066c*/ 	.word	0x00004370


	//   ....[62]....
        /*0670*/ 	.word	0x00004390


	//   ....[63]....
        /*0674*/ 	.word	0x000043d0


	//   ....[64]....
        /*0678*/ 	.word	0x00004400


	//   ....[65]....
        /*067c*/ 	.word	0x00004440


	//   ....[66]....
        /*0680*/ 	.word	0x00004460


	//   ....[67]....
        /*0684*/ 	.word	0x00004480


	//   ....[68]....
        /*0688*/ 	.word	0x000044e0


	//   ....[69]....
        /*068c*/ 	.word	0x000045a0


	//   ....[70]....
        /*0690*/ 	.word	0x000045b0


	//   ....[71]....
        /*0694*/ 	.word	0x000045d0


	//   ....[72]....
        /*0698*/ 	.word	0x00004610


	//   ....[73]....
        /*069c*/ 	.word	0x00004640


	//   ....[74]....
        /*06a0*/ 	.word	0x00004680


	//   ....[75]....
        /*06a4*/ 	.word	0x000046a0


	//   ....[76]....
        /*06a8*/ 	.word	0x000046c0


	//   ....[77]....
        /*06ac*/ 	.word	0x00004720


	//   ....[78]....
        /*06b0*/ 	.word	0x000047e0


	//   ....[79]....
        /*06b4*/ 	.word	0x000047f0


	//   ....[80]....
        /*06b8*/ 	.word	0x00004810


	//   ....[81]....
        /*06bc*/ 	.word	0x00004850


	//   ....[82]....
        /*06c0*/ 	.word	0x00004880


	//   ....[83]....
        /*06c4*/ 	.word	0x000048c0


	//   ....[84]....
        /*06c8*/ 	.word	0x000048e0


	//   ....[85]....
        /*06cc*/ 	.word	0x00004900


	//   ....[86]....
        /*06d0*/ 	.word	0x00004960


	//   ....[87]....
        /*06d4*/ 	.word	0x00004a20


	//   ....[88]....
        /*06d8*/ 	.word	0x00004a30


	//   ....[89]....
        /*06dc*/ 	.word	0x00004a50


	//   ....[90]....
        /*06e0*/ 	.word	0x00004a90


	//   ....[91]....
        /*06e4*/ 	.word	0x00004ac0


	//   ....[92]....
        /*06e8*/ 	.word	0x00004b00


	//   ....[93]....
        /*06ec*/ 	.word	0x00004b20


	//   ....[94]....
        /*06f0*/ 	.word	0x00004b40


	//   ....[95]....
        /*06f4*/ 	.word	0x00004ba0


	//   ....[96]....
        /*06f8*/ 	.word	0x00004c60


	//   ....[97]....
        /*06fc*/ 	.word	0x00004c70


	//   ....[98]....
        /*0700*/ 	.word	0x00004c90


	//   ....[99]....
        /*0704*/ 	.word	0x00004cd0


	//   ....[100]....
        /*0708*/ 	.word	0x00004d00


	//   ....[101]....
        /*070c*/ 	.word	0x00004d40


	//   ....[102]....
        /*0710*/ 	.word	0x00004d60


	//   ....[103]....
        /*0714*/ 	.word	0x00004d80


	//   ....[104]....
        /*0718*/ 	.word	0x00004de0


	//   ....[105]....
        /*071c*/ 	.word	0x00004ea0


	//   ....[106]....
        /*0720*/ 	.word	0x00004eb0


	//   ....[107]....
        /*0724*/ 	.word	0x00004ed0


	//   ....[108]....
        /*0728*/ 	.word	0x00004f10


	//   ....[109]....
        /*072c*/ 	.word	0x00004f40


	//   ....[110]....
        /*0730*/ 	.word	0x00004f80


	//   ....[111]....
        /*0734*/ 	.word	0x00004fa0


	//   ....[112]....
        /*0738*/ 	.word	0x00004fc0


	//   ....[113]....
        /*073c*/ 	.word	0x00005020


	//   ....[114]....
        /*0740*/ 	.word	0x000050d0


	//   ....[115]....
        /*0744*/ 	.word	0x000050e0


	//   ....[116]....
        /*0748*/ 	.word	0x00005110


	//   ....[117]....
        /*074c*/ 	.word	0x00005140


	//   ....[118]....
        /*0750*/ 	.word	0x00005170


	//   ....[119]....
        /*0754*/ 	.word	0x000051b0


	//   ....[120]....
        /*0758*/ 	.word	0x000051d0


	//   ....[121]....
        /*075c*/ 	.word	0x000051f0


	//   ....[122]....
        /*0760*/ 	.word	0x00005230


	//   ....[123]....
        /*0764*/ 	.word	0x00005310


	//   ....[124]....
        /*0768*/ 	.word	0x00005320


	//   ....[125]....
        /*076c*/ 	.word	0x00005340


	//   ....[126]....
        /*0770*/ 	.word	0x00005380


	//   ....[127]....
        /*0774*/ 	.word	0x000053a0


	//   ....[128]....
        /*0778*/ 	.word	0x000053e0


	//   ....[129]....
        /*077c*/ 	.word	0x00005420


	//   ....[130]....
        /*0780*/ 	.word	0x00005460


	//   ....[131]....
        /*0784*/ 	.word	0x000054b0


	//   ....[132]....
        /*0788*/ 	.word	0x00005550


	//   ....[133]....
        /*078c*/ 	.word	0x00005570


	//   ....[134]....
        /*0790*/ 	.word	0x00005580


	//   ....[135]....
        /*0794*/ 	.word	0x000055a0


	//   ....[136]....
        /*0798*/ 	.word	0x000055e0


	//   ....[137]....
        /*079c*/ 	.word	0x00005610


	//   ....[138]....
        /*07a0*/ 	.word	0x00005650


	//   ....[139]....
        /*07a4*/ 	.word	0x00005670


	//   ....[140]....
        /*07a8*/ 	.word	0x00005690


	//   ....[141]....
        /*07ac*/ 	.word	0x00005790


	//   ....[142]....
        /*07b0*/ 	.word	0x000057b0


	//   ....[143]....
        /*07b4*/ 	.word	0x000057c0


	//   ....[144]....
        /*07b8*/ 	.word	0x000057e0


	//   ....[145]....
        /*07bc*/ 	.word	0x00005820


	//   ....[146]....
        /*07c0*/ 	.word	0x00005850


	//   ....[147]....
        /*07c4*/ 	.word	0x00005890


	//   ....[148]....
        /*07c8*/ 	.word	0x000058b0


	//   ....[149]....
        /*07cc*/ 	.word	0x000058d0


	//   ....[150]....
        /*07d0*/ 	.word	0x000059d0


	//   ....[151]....
        /*07d4*/ 	.word	0x000059f0


	//   ....[152]....
        /*07d8*/ 	.word	0x00005a00


	//   ....[153]....
        /*07dc*/ 	.word	0x00005a20


	//   ....[154]....
        /*07e0*/ 	.word	0x00005a60


	//   ....[155]....
        /*07e4*/ 	.word	0x00005a90


	//   ....[156]....
        /*07e8*/ 	.word	0x00005ad0


	//   ....[157]....
        /*07ec*/ 	.word	0x00005af0


	//   ....[158]....
        /*07f0*/ 	.word	0x00005b10


	//   ....[159]....
        /*07f4*/ 	.word	0x00005c10


	//   ....[160]....
        /*07f8*/ 	.word	0x00005c40


	//   ....[161]....
        /*07fc*/ 	.word	0x00005c50


	//   ....[162]....
        /*0800*/ 	.word	0x00005c70


	//   ....[163]....
        /*0804*/ 	.word	0x00005cb0


	//   ....[164]....
        /*0808*/ 	.word	0x00005ce0


	//   ....[165]....
        /*080c*/ 	.word	0x00005d20


	//   ....[166]....
        /*0810*/ 	.word	0x00005d40


	//   ....[167]....
        /*0814*/ 	.word	0x00005d60


	//   ....[168]....
        /*0818*/ 	.word	0x00005e80


	//   ....[169]....
        /*081c*/ 	.word	0x00005ea0


	//   ....[170]....
        /*0820*/ 	.word	0x00005eb0


	//   ....[171]....
        /*0824*/ 	.word	0x00005ed0


	//   ....[172]....
        /*0828*/ 	.word	0x00005f10


	//   ....[173]....
        /*082c*/ 	.word	0x00005f40


	//   ....[174]....
        /*0830*/ 	.word	0x00005f80


	//   ....[175]....
        /*0834*/ 	.word	0x00005fa0


	//   ....[176]....
        /*0838*/ 	.word	0x00005fc0


	//   ....[177]....
        /*083c*/ 	.word	0x000060f0


	//   ....[178]....
        /*0840*/ 	.word	0x00006100


	//   ....[179]....
        /*0844*/ 	.word	0x00006120


	//   ....[180]....
        /*0848*/ 	.word	0x00006160


	//   ....[181]....
        /*084c*/ 	.word	0x00006180


	//   ....[182]....
        /*0850*/ 	.word	0x000061c0


	//   ....[183]....
        /*0854*/ 	.word	0x00006200


	//   ....[184]....
        /*0858*/ 	.word	0x00006240


	//   ....[185]....
        /*085c*/ 	.word	0x000062d0


	//   ....[186]....
        /*0860*/ 	.word	0x00006390


	//   ....[187]....
        /*0864*/ 	.word	0x000068e0


	//   ....[188]....
        /*0868*/ 	.word	0x00006bb0


	//   ....[189]....
        /*086c*/ 	.word	0x00006c50


	//   ....[190]....
        /*0870*/ 	.word	0x00006cf0


	//   ....[191]....
        /*0874*/ 	.word	0x00006d90


	//   ....[192]....
        /*0878*/ 	.word	0x00006e30


	//   ....[193]....
        /*087c*/ 	.word	0x00006ed0


	//   ....[194]....
        /*0880*/ 	.word	0x00006f70


	//   ....[195]....
        /*0884*/ 	.word	0x00007010


	//   ....[196]....
        /*0888*/ 	.word	0x000070b0


	//   ....[197]....
        /*088c*/ 	.word	0x00007150


	//   ....[198]....
        /*0890*/ 	.word	0x000071f0


	//   ....[199]....
        /*0894*/ 	.word	0x00007290


	//   ....[200]....
        /*0898*/ 	.word	0x00007330


	//   ....[201]....
        /*089c*/ 	.word	0x000073d0


	//   ....[202]....
        /*08a0*/ 	.word	0x00007470


	//   ....[203]....
        /*08a4*/ 	.word	0x00007510


	//   ....[204]....
        /*08a8*/ 	.word	0x000075b0


	//   ....[205]....
        /*08ac*/ 	.word	0x00007650


	//   ....[206]....
        /*08b0*/ 	.word	0x000076f0


	//   ....[207]....
        /*08b4*/ 	.word	0x00007790


	//   ....[208]....
        /*08b8*/ 	.word	0x00007960


	//   ....[209]....
        /*08bc*/ 	.word	0x00007a90


	//   ....[210]....
        /*08c0*/ 	.word	0x00007bc0


	//   ....[211]....
        /*08c4*/ 	.word	0x00007cf0


	//   ....[212]....
        /*08c8*/ 	.word	0x00007e20


	//   ....[213]....
        /*08cc*/ 	.word	0x00007f50


	//   ....[214]....
        /*08d0*/ 	.word	0x00008080


	//   ....[215]....
        /*08d4*/ 	.word	0x000081b0


	//   ....[216]....
        /*08d8*/ 	.word	0x000082e0


	//   ....[217]....
        /*08dc*/ 	.word	0x00008410


	//   ....[218]....
        /*08e0*/ 	.word	0x00008540


	//   ....[219]....
        /*08e4*/ 	.word	0x00008670


	//   ....[220]....
        /*08e8*/ 	.word	0x000087a0


	//   ....[221]....
        /*08ec*/ 	.word	0x000088d0


	//   ....[222]....
        /*08f0*/ 	.word	0x00008a00


	//   ....[223]....
        /*08f4*/ 	.word	0x00008b20


	//   ....[224]....
        /*08f8*/ 	.word	0x00008c30


	//   ....[225]....
        /*08fc*/ 	.word	0x00008d40


	//   ....[226]....
        /*0900*/ 	.word	0x00008e50


	//   ....[227]....
        /*0904*/ 	.word	0x00008f60


	//   ....[228]....
        /*0908*/ 	.word	0x00009a90


	//   ....[229]....
        /*090c*/ 	.word	0x00009af0


	//   ....[230]....
        /*0910*/ 	.word	0x00009b60


	//   ....[231]....
        /*0914*/ 	.word	0x00009bd0


	//   ....[232]....
        /*0918*/ 	.word	0x00009c40


	//   ....[233]....
        /*091c*/ 	.word	0x00009cb0


	//   ....[234]....
        /*0920*/ 	.word	0x00009d20


	//   ....[235]....
        /*0924*/ 	.word	0x00009d90


	//   ....[236]....
        /*0928*/ 	.word	0x00009e00


	//   ....[237]....
        /*092c*/ 	.word	0x00009e70


	//   ....[238]....
        /*0930*/ 	.word	0x00009ee0


	//   ....[239]....
        /*0934*/ 	.word	0x00009f50


	//   ....[240]....
        /*0938*/ 	.word	0x00009fc0


	//   ....[241]....
        /*093c*/ 	.word	0x0000a030


	//   ....[242]....
        /*0940*/ 	.word	0x0000a0a0


	//   ....[243]....
        /*0944*/ 	.word	0x0000a110


	//   ....[244]....
        /*0948*/ 	.word	0x0000a180


	//   ....[245]....
        /*094c*/ 	.word	0x0000a1e0


	//   ....[246]....
        /*0950*/ 	.word	0x0000a250


	//   ....[247]....
        /*0954*/ 	.word	0x0000a2b0


	//   ....[248]....
        /*0958*/ 	.word	0x0000a460


	//   ....[249]....
        /*095c*/ 	.word	0x0000a500


	//   ....[250]....
        /*0960*/ 	.word	0x0000a590


	//   ....[251]....
        /*0964*/ 	.word	0x0000a630


	//   ....[252]....
        /*0968*/ 	.word	0x0000a6c0


	//   ....[253]....
        /*096c*/ 	.word	0x0000a760


	//   ....[254]....
        /*0970*/ 	.word	0x0000a7f0


	//   ....[255]....
        /*0974*/ 	.word	0x0000a890


	//   ....[0]....
        /*0978*/ 	.word	0x0000a920


	//   ....[1]....
        /*097c*/ 	.word	0x0000a9c0


	//   ....[2]....
        /*0980*/ 	.word	0x0000aa50


	//   ....[3]....
        /*0984*/ 	.word	0x0000aaf0


	//   ....[4]....
        /*0988*/ 	.word	0x0000ab80


	//   ....[5]....
        /*098c*/ 	.word	0x0000ac20


	//   ....[6]....
        /*0990*/ 	.word	0x0000acb0


	//   ....[7]....
        /*0994*/ 	.word	0x0000ad50


	//   ....[8]....
        /*0998*/ 	.word	0x0000adf0


	//   ....[9]....
        /*099c*/ 	.word	0x0000ae90


	//   ....[10]....
        /*09a0*/ 	.word	0x0000af10


	//   ....[11]....
        /*09a4*/ 	.word	0x0000af70


	//   ....[12]....
        /*09a8*/ 	.word	0x0000afe0


	//   ....[13]....
        /*09ac*/ 	.word	0x0000b040


	//   ....[14]....
        /*09b0*/ 	.word	0x0000b0b0


	//   ....[15]....
        /*09b4*/ 	.word	0x0000b120


	//   ....[16]....
        /*09b8*/ 	.word	0x0000b190


	//----- nvinfo : EIATTR_VRC_CTA_INIT_COUNT
	.align		4
.L_142:
        /*09bc*/ 	.byte	0x02, 0x4a
	.zero		1
	.zero		1


	//----- nvinfo : EIATTR_EXIT_INSTR_OFFSETS
	.align		4
        /*09c0*/ 	.byte	0x04, 0x1c
        /*09c2*/ 	.short	(.L_144 - .L_143)


	//   ....[0]....
.L_143:
        /*09c4*/ 	.word	0x000029d0


	//   ....[1]....
        /*09c8*/ 	.word	0x00002dc0


	//   ....[2]....
        /*09cc*/ 	.word	0x00002de0


	//   ....[3]....
        /*09d0*/ 	.word	0x0000a2c0


	//   ....[4]....
        /*09d4*/ 	.word	0x0000af80


	//----- nvinfo : EIATTR_MAX_THREADS
	.align		4
.L_144:
        /*09d8*/ 	.byte	0x04, 0x05
        /*09da*/ 	.short	(.L_146 - .L_145)
.L_145:
        /*09dc*/ 	.word	0x00000180
        /*09e0*/ 	.word	0x00000001
        /*09e4*/ 	.word	0x00000001


	//----- nvinfo : EIATTR_CRS_STACK_SIZE
	.align		4
.L_146:
        /*09e8*/ 	.byte	0x04, 0x1e
        /*09ea*/ 	.short	(.L_148 - .L_147)
.L_147:
        /*09ec*/ 	.word	0x00000000


	//----- nvinfo : EIATTR_CBANK_PARAM_SIZE
	.align		4
.L_148:
        /*09f0*/ 	.byte	0x03, 0x19
        /*09f2*/ 	.short	0x004d


	//----- nvinfo : EIATTR_PARAM_CBANK
	.align		4
        /*09f4*/ 	.byte	0x04, 0x0a
        /*09f6*/ 	.short	(.L_150 - .L_149)
	.align		4
.L_149:
        /*09f8*/ 	.word	index@(.nv.constant0._ZN3cub18CUB_300001_SM_10006detail10radix_sort29DeviceRadixSortOnesweepKernelINS1_5radix10policy_hubIccyE10Policy1000ELNS0_9SortOrderE0EccyiiNS1_21identity_decomposer_tEEEvPT5_SB_PT3_PKSC_PT1_PKSG_PT2_PKSK_T4_iiT6_)
        /*09fc*/ 	.short	0x0380
        /*09fe*/ 	.short	0x004d


	//----- nvinfo : EIATTR_SW_WAR
	.align		4
.L_150:
        /*0a00*/ 	.byte	0x04, 0x36
        /*0a02*/ 	.short	(.L_152 - .L_151)
.L_151:
        /*0a04*/ 	.word	0x00000008
.L_152:


//--------------------- .nv.info._ZN3cub18CUB_300001_SM_10006detail10radix_sort33DeviceRadixSortExclusiveSumKernelINS1_5radix10policy_hubIccyE10Policy1000EyEEvPT0_ --------------------------
	.section	.nv.info._ZN3cub18CUB_300001_SM_10006detail10radix_sort33DeviceRadixSortExclusiveSumKernelINS1_5radix10policy_hubIccyE10Policy1000EyEEvPT0_,"",@"SHT_CUDA_INFO"
	.sectionflags	@""
	.align	4


	//----- nvinfo : EIATTR_CUDA_API_VERSION
	.align		4
        /*0000*/ 	.byte	0x04, 0x37
        /*0002*/ 	.short	(.L_154 - .L_153)
.L_153:
        /*0004*/ 	.word	0x00000082


	//----- nvinfo : EIATTR_KPARAM_INFO
	.align		4
.L_154:
        /*0008*/ 	.byte	0x04, 0x17
        /*000a*/ 	.short	(.L_156 - .L_155)
.L_155:
        /*000c*/ 	.word	0x00000000
        /*0010*/ 	.short	0x0000
        /*0012*/ 	.short	0x0000
        /*0014*/ 	.byte	0x00, 0xf5, 0x21, 0x00


	//----- nvinfo : EIATTR_SPARSE_MMA_MASK
	.align		4
.L_156:
        /*0018*/ 	.byte	0x03, 0x50
        /*001a*/ 	.short	0x0000


	//----- nvinfo : EIATTR_MAXREG_COUNT
	.align		4
        /*001c*/ 	.byte	0x03, 0x1b
        /*001e*/ 	.short	0x00ff


	//----- nvinfo : EIATTR_NUM_BARRIERS
	.align		4
        /*0020*/ 	.byte	0x02, 0x4c
        /*0022*/ 	.byte	0x01
	.zero		1


	//----- nvinfo : EIATTR_MERCURY_ISA_VERSION
	.align		4
        /*0024*/ 	.byte	0x03, 0x5f
        /*0026*/ 	.short	0x0101


	//----- nvinfo : EIATTR_COOP_GROUP_MASK_REGIDS
	.align		4
        /*0028*/ 	.byte	0x04, 0x29
        /*002a*/ 	.short	(.L_158 - .L_157)


	//   ....[0]....
.L_157:
        /*002c*/ 	.word	0xffffffff


	//   ....[1]....
        /*0030*/ 	.word	0xffffffff


	//   ....[2]....
        /*0034*/ 	.word	0xffffffff


	//   ....[3]....
        /*0038*/ 	.word	0xffffffff


	//   ....[4]....
        /*003c*/ 	.word	0xffffffff


	//   ....[5]....
        /*0040*/ 	.word	0xffffffff


	//   ....[6]....
        /*0044*/ 	.word	0xffffffff


	//   ....[7]....
        /*0048*/ 	.word	0xffffffff


	//   ....[8]....
        /*004c*/ 	.word	0xffffffff


	//   ....[9]....
        /*0050*/ 	.word	0xffffffff


	//   ....[10]....
        /*0054*/ 	.word	0x05000015


	//   ....[11]....
        /*0058*/ 	.word	0x05000015


	//   ....[12]....
        /*005c*/ 	.word	0x05000015


	//   ....[13]....
        /*0060*/ 	.word	0x05000015


	//   ....[14]....
        /*0064*/ 	.word	0x05000015


	//   ....[15]....
        /*0068*/ 	.word	0x05000015


	//   ....[16]....
        /*006c*/ 	.word	0x05000015


	//   ....[17]....
        /*0070*/ 	.word	0x05000015


	//   ....[18]....
        /*0074*/ 	.word	0x05000015


	//   ....[19]....
        /*0078*/ 	.word	0x05000015


	//----- nvinfo : EIATTR_COOP_GROUP_INSTR_OFFSETS
	.align		4
.L_158:
        /*007c*/ 	.byte	0x04, 0x28
        /*007e*/ 	.short	(.L_160 - .L_159)


	//   ....[0]....
.L_159:
        /*0080*/ 	.word	0x00000250


	//   ....[1]....
        /*0084*/ 	.word	0x00000260


	//   ....[2]....
        /*0088*/ 	.word	0x000002a0


	//   ....[3]....
        /*008c*/ 	.word	0x000002c0


	//   ....[4]....
        /*0090*/ 	.word	0x00000310


	//   ....[5]....
        /*0094*/ 	.word	0x00000320


	//   ....[6]....
        /*0098*/ 	.word	0x00000360


	//   ....[7]....
        /*009c*/ 	.word	0x00000380


	//   ....[8]....
        /*00a0*/ 	.word	0x000003d0


	//   ....[9]....
        /*00a4*/ 	.word	0x000003e0


	//   ....[10]....
        /*00a8*/ 	.word	0x00000660


	//   ....[11]....
        /*00ac*/ 	.word	0x000006b0


	//   ....[12]....
        /*00b0*/ 	.word	0x00000740


	//   ....[13]....
        /*00b4*/ 	.word	0x00000790


	//   ....[14]....
        /*00b8*/ 	.word	0x00000820


	//   ....[15]....
        /*00bc*/ 	.word	0x00000870


	//   ....[16]....
        /*00c0*/ 	.word	0x00000900


	//   ....[17]....
        /*00c4*/ 	.word	0x00000950


	//   ....[18]....
        /*00c8*/ 	.word	0x000009e0


	//   ....[19]....
        /*00cc*/ 	.word	0x00000a30


	//----- nvinfo : EIATTR_VRC_CTA_INIT_COUNT
	.align		4
.L_160:
        /*00d0*/ 	.byte	0x02, 0x4a
	.zero		1
	.zero		1


	//----- nvinfo : EIATTR_EXIT_INSTR_OFFSETS
	.align		4
        /*00d4*/ 	.byte	0x04, 0x1c
        /*00d6*/ 	.short	(.L_162 - .L_161)


	//   ....[0]....
.L_161:
        /*00d8*/ 	.word	0x000005d0


	//   ....[1]....
        /*00dc*/ 	.word	0x00000600


	//----- nvinfo : EIATTR_CRS_STACK_SIZE
	.align		4
.L_162:
        /*00e0*/ 	.byte	0x04, 0x1e
        /*00e2*/ 	.short	(.L_164 - .L_163)
.L_163:
        /*00e4*/ 	.word	0x00000000


	//----- nvinfo : EIATTR_CBANK_PARAM_SIZE
	.align		4
.L_164:
        /*00e8*/ 	.byte	0x03, 0x19
        /*00ea*/ 	.short	0x0008


	//----- nvinfo : EIATTR_PARAM_CBANK
	.align		4
        /*00ec*/ 	.byte	0x04, 0x0a
        /*00ee*/ 	.short	(.L_166 - .L_165)
	.align		4
.L_165:
        /*00f0*/ 	.word	index@(.nv.constant0._ZN3cub18CUB_300001_SM_10006detail10radix_sort33DeviceRadixSortExclusiveSumKernelINS1_5radix10policy_hubIccyE10Policy1000EyEEvPT0_)
        /*00f4*/ 	.short	0x0380
        /*00f6*/ 	.short	0x0008


	//----- nvinfo : EIATTR_SW_WAR
	.align		4
.L_166:
        /*00f8*/ 	.byte	0x04, 0x36
        /*00fa*/ 	.short	(.L_168 - .L_167)
.L_167:
        /*00fc*/ 	.word	0x00000008
.L_168:


//--------------------- .nv.info._ZN3cub18CUB_300001_SM_10006detail10radix_sort30DeviceRadixSortHistogramKernelINS1_5radix10policy_hubIccyE10Policy1000ELNS0_9SortOrderE0EcyNS1_21identity_decomposer_tEEEvPT2_PKT1_SA_iiT3_ --------------------------
	.section	.nv.info._ZN3cub18CUB_300001_SM_10006detail10radix_sort30DeviceRadixSortHistogramKernelINS1_5radix10policy_hubIccyE10Policy1000ELNS0_9SortOrderE0EcyNS1_21identity_decomposer_tEEEvPT2_PKT1_SA_iiT3_,"",@"SHT_CUDA_INFO"
	.sectionflags	@""
	.align	4


	//----- nvinfo : EIATTR_CUDA_API_VERSION
	.align		4
        /*0000*/ 	.byte	0x04, 0x37
        /*0002*/ 	.short	(.L_170 - .L_169)
.L_169:
        /*0004*/ 	.word	0x00000082


	//----- nvinfo : EIATTR_KPARAM_INFO
	.align		4
.L_170:
        /*0008*/ 	.byte	0x04, 0x17
        /*000a*/ 	.short	(.L_172 - .L_171)
.L_171:
        /*000c*/ 	.word	0x00000000
        /*0010*/ 	.short	0x0005
        /*0012*/ 	.short	0x0020
        /*0014*/ 	.byte	0x00, 0xf0, 0x05, 0x00


	//----- nvinfo : EIATTR_KPARAM_INFO
	.align		4
.L_172:
        /*0018*/ 	.byte	0x04, 0x17
        /*001a*/ 	.short	(.L_174 - .L_173)
.L_173:
        /*001c*/ 	.word	0x00000000
        /*0020*/ 	.short	0x0004
        /*0022*/ 	.short	0x001c
        /*0024*/ 	.byte	0x00, 0xf0, 0x11, 0x00


	//----- nvinfo : EIATTR_KPARAM_INFO
	.align		4
.L_174:
        /*0028*/ 	.byte	0x04, 0x17
        /*002a*/ 	.short	(.L_176 - .L_175)
.L_175:
        /*002c*/ 	.word	0x00000000
        /*0030*/ 	.short	0x0003
        /*0032*/ 	.short	0x0018
        /*0034*/ 	.byte	0x00, 0xf0, 0x11, 0x00


	//----- nvinfo : EIATTR_KPARAM_INFO
	.align		4
.L_176:
        /*0038*/ 	.byte	0x04, 0x17
        /*003a*/ 	.short	(.L_178 - .L_177)
.L_177:
        /*003c*/ 	.word	0x00000000
        /*0040*/ 	.short	0x0002
        /*0042*/ 	.short	0x0010
        /*0044*/ 	.byte	0x00, 0xf0, 0x21, 0x00


	//----- nvinfo : EIATTR_KPARAM_INFO
	.align		4
.L_178:
        /*0048*/ 	.byte	0x04, 0x17
        /*004a*/ 	.short	(.L_180 - .L_179)
.L_179:
        /*004c*/ 	.word	0x00000000
        /*0050*/ 	.short	0x0001
        /*0052*/ 	.short	0x0008
        /*0054*/ 	.byte	0x00, 0xf5, 0x21, 0x00


	//----- nvinfo : EIATTR_KPARAM_INFO
	.align		4
.L_180:
        /*0058*/ 	.byte	0x04, 0x17
        /*005a*/ 	.short	(.L_182 - .L_181)
.L_181:
        /*005c*/ 	.word	0x00000000
        /*0060*/ 	.short	0x0000
        /*0062*/ 	.short	0x0000
        /*0064*/ 	.byte	0x00, 0xf5, 0x21, 0x00


	//----- nvinfo : EIATTR_SPARSE_MMA_MASK
	.align		4
.L_182:
        /*0068*/ 	.byte	0x03, 0x50
        /*006a*/ 	.short	0x0000


	//----- nvinfo : EIATTR_MAXREG_COUNT
	.align		4
        /*006c*/ 	.byte	0x03, 0x1b
        /*006e*/ 	.short	0x00ff


	//----- nvinfo : EIATTR_NUM_BARRIERS
	.align		4
        /*0070*/ 	.byte	0x02, 0x4c
        /*0072*/ 	.byte	0x01
	.zero		1


	//----- nvinfo : EIATTR_MERCURY_ISA_VERSION
	.align		4
        /*0074*/ 	.byte	0x03, 0x5f
        /*0076*/ 	.short	0x0101


	//----- nvinfo : EIATTR_VRC_CTA_INIT_COUNT
	.align		4
        /*0078*/ 	.byte	0x02, 0x4a
	.zero		1
	.zero		1


	//----- nvinfo : EIATTR_EXIT_INSTR_OFFSETS
	.align		4
        /*007c*/ 	.byte	0x04, 0x1c
        /*007e*/ 	.short	(.L_184 - .L_183)


	//   ....[0]....
.L_183:
        /*0080*/ 	.word	0x00000040


	//   ....[1]....
        /*0084*/ 	.word	0x00002ff0


	//----- nvinfo : EIATTR_MAX_THREADS
	.align		4
.L_184:
        /*0088*/ 	.byte	0x04, 0x05
        /*008a*/ 	.short	(.L_186 - .L_185)
.L_185:
        /*008c*/ 	.word	0x00000080
        /*0090*/ 	.word	0x00000001
        /*0094*/ 	.word	0x00000001


	//----- nvinfo : EIATTR_CRS_STACK_SIZE
	.align		4
.L_186:
        /*0098*/ 	.byte	0x04, 0x1e
        /*009a*/ 	.short	(.L_188 - .L_187)
.L_187:
        /*009c*/ 	.word	0x00000000


	//----- nvinfo : EIATTR_CBANK_PARAM_SIZE
	.align		4
.L_188:
        /*00a0*/ 	.byte	0x03, 0x19
        /*00a2*/ 	.short	0x0021


	//----- nvinfo : EIATTR_PARAM_CBANK
	.align		4
        /*00a4*/ 	.byte	0x04, 0x0a
        /*00a6*/ 	.short	(.L_190 - .L_189)
	.align		4
.L_189:
        /*00a8*/ 	.word	index@(.nv.constant0._ZN3cub18CUB_300001_SM_10006detail10radix_sort30DeviceRadixSortHistogramKernelINS1_5radix10policy_hubIccyE10Policy1000ELNS0_9SortOrderE0EcyNS1_21identity_decomposer_tEEEvPT2_PKT1_SA_iiT3_)
        /*00ac*/ 	.short	0x0380
        /*00ae*/ 	.short	0x0021


	//----- nvinfo : EIATTR_SW_WAR
	.align		4
.L_190:
        /*00b0*/ 	.byte	0x04, 0x36
        /*00b2*/ 	.short	(.L_192 - .L_191)
.L_191:
        /*00b4*/ 	.word	0x00000008
.L_192:


//--------------------- .nv.info._ZN3cub18CUB_300001_SM_10006detail10radix_sort31DeviceRadixSortSingleTileKernelINS1_5radix10policy_hubIccyE10Policy1000ELNS0_9SortOrderE0EccyNS1_21identity_decomposer_tEEEvPKT1_PSA_PKT2_PSE_T3_iiT4_ --------------------------
	.section	.nv.info._ZN3cub18CUB_300001_SM_10006detail10radix_sort31DeviceRadixSortSingleTileKernelINS1_5radix10policy_hubIccyE10Policy1000ELNS0_9SortOrderE0EccyNS1_21identity_decomposer_tEEEvPKT1_PSA_PKT2_PSE_T3_iiT4_,"",@"SHT_CUDA_INFO"
	.sectionflags	@""
	.align	4


	//----- nvinfo : EIATTR_CUDA_API_VERSION
	.align		4
        /*0000*/ 	.byte	0x04, 0x37
        /*0002*/ 	.short	(.L_194 - .L_193)
.L_193:
        /*0004*/ 	.word	0x00000082


	//----- nvinfo : EIATTR_KPARAM_INFO
	.align		4
.L_194:
        /*0008*/ 	.byte	0x04, 0x17
        /*000a*/ 	.short	(.L_196 - .L_195)
.L_195:
        /*000c*/ 	.word	0x00000000
        /*0010*/ 	.short	0x0007
        /*0012*/ 	.short	0x0030
        /*0014*/ 	.byte	0x00, 0xf0, 0x05, 0x00


	//----- nvinfo : EIATTR_KPARAM_INFO
	.align		4
.L_196:
        /*0018*/ 	.byte	0x04, 0x17
        /*001a*/ 	.short	(.L_198 - .L_197)
.L_197:
        /*001c*/ 	.word	0x00000000
        /*0020*/ 	.short	0x0006
        /*0022*/ 	.short	0x002c
        /*0024*/ 	.byte	0x00, 0xf0, 0x11, 0x00


	//----- nvinfo : EIATTR_KPARAM_INFO
	.align		4
.L_198:
        /*0028*/ 	.byte	0x04, 0x17
        /*002a*/ 	.short	(.L_200 - .L_199)
.L_199:
        /*002c*/ 	.word	0x00000000
        /*0030*/ 	.short	0x0005
        /*0032*/ 	.short	0x0028
        /*0034*/ 	.byte	0x00, 0xf0, 0x11, 0x00


	//----- nvinfo : EIATTR_KPARAM_INFO
	.align		4
.L_200:
        /*0038*/ 	.byte	0x04, 0x17
        /*003a*/ 	.short	(.L_202 - .L_201)
.L_201:
        /*003c*/ 	.word	0x00000000
        /*0040*/ 	.short	0x0004
        /*0042*/ 	.short	0x0020
        /*0044*/ 	.byte	0x00, 0xf0, 0x21, 0x00


	//----- nvinfo : EIATTR_KPARAM_INFO
	.align		4
.L_202:
        /*0048*/ 	.byte	0x04, 0x17
        /*004a*/ 	.short	(.L_204 - .L_203)
.L_203:
        /*004c*/ 	.word	0x00000000
        /*0050*/ 	.short	0x0003
        /*0052*/ 	.short	0x0018
        /*0054*/ 	.byte	0x00, 0xf5, 0x21, 0x00


	//----- nvinfo : EIATTR_KPARAM_INFO
	.align		4
.L_204:
        /*0058*/ 	.byte	0x04, 0x17
        /*005a*/ 	.short	(.L_206 - .L_205)
.L_205:
        /*005c*/ 	.word	0x00000000
        /*0060*/ 	.short	0x0002
        /*0062*/ 	.short	0x0010
        /*0064*/ 	.byte	0x00, 0xf5, 0x21, 0x00


	//----- nvinfo : EIATTR_KPARAM_INFO
	.align		4
.L_206:
        /*0068*/ 	.byte	0x04, 0x17
        /*006a*/ 	.short	(.L_208 - .L_207)
.L_207:
        /*006c*/ 	.word	0x00000000
        /*0070*/ 	.short	0x0001
        /*0072*/ 	.short	0x0008
        /*0074*/ 	.byte	0x00, 0xf5, 0x21, 0x00


	//----- nvinfo : EIATTR_KPARAM_INFO
	.align		4
.L_208:
        /*0078*/ 	.byte	0x04, 0x17
        /*007a*/ 	.short	(.L_210 - .L_209)
.L_209:
        /*007c*/ 	.word	0x00000000
        /*0080*/ 	.short	0x0000
        /*0082*/ 	.short	0x0000
        /*0084*/ 	.byte	0x00, 0xf5, 0x21, 0x00


	//----- nvinfo : EIATTR_SPARSE_MMA_MASK
	.align		4
.L_210:
        /*0088*/ 	.byte	0x03, 0x50
        /*008a*/ 	.short	0x0000


	//----- nvinfo : EIATTR_MAXREG_COUNT
	.align		4
        /*008c*/ 	.byte	0x03, 0x1b
        /*008e*/ 	.short	0x00ff


	//----- nvinfo : EIATTR_NUM_BARRIERS
	.align		4
        /*0090*/ 	.byte	0x02, 0x4c
        /*0092*/ 	.byte	0x01
	.zero		1


	//----- nvinfo : EIATTR_MERCURY_ISA_VERSION
	.align		4
        /*0094*/ 	.byte	0x03, 0x5f
        /*0096*/ 	.short	0x0101


	//----- nvinfo : EIATTR_COOP_GROUP_MASK_REGIDS
	.align		4
        /*0098*/ 	.byte	0x04, 0x29
        /*009a*/ 	.short	(.L_212 - .L_211)


	//   ....[0]....
.L_211:
        /*009c*/ 	.word	0xffffffff


	//   ....[1]....
        /*00a0*/ 	.word	0xffffffff


	//   ....[2]....
        /*00a4*/ 	.word	0xffffffff


	//   ....[3]....
        /*00a8*/ 	.word	0xffffffff


	//   ....[4]....
        /*00ac*/ 	.word	0xffffffff


	//----- nvinfo : EIATTR_COOP_GROUP_INSTR_OFFSETS
	.align		4
.L_212:
        /*00b0*/ 	.byte	0x04, 0x28
        /*00b2*/ 	.short	(.L_214 - .L_213)


	//   ....[0]....
.L_213:
        /*00b4*/ 	.word	0x00001d40


	//   ....[1]....
        /*00b8*/ 	.word	0x00001d60


	//   ....[2]....
        /*00bc*/ 	.word	0x00001d80


	//   ....[3]....
        /*00c0*/ 	.word	0x00001da0


	//   ....[4]....
        /*00c4*/ 	.word	0x00001dc0


	//----- nvinfo : EIATTR_VRC_CTA_INIT_COUNT
	.align		4
.L_214:
        /*00c8*/ 	.byte	0x02, 0x4a
	.zero		1
	.zero		1


	//----- nvinfo : EIATTR_EXIT_INSTR_OFFSETS
	.align		4
        /*00cc*/ 	.byte	0x04, 0x1c
        /*00ce*/ 	.short	(.L_216 - .L_215)


	//   ....[0]....
.L_215:
        /*00d0*/ 	.word	0x000036c0


	//   ....[1]....
        /*00d4*/ 	.word	0x00003710


	//----- nvinfo : EIATTR_MAX_THREADS
	.align		4
.L_216:
        /*00d8*/ 	.byte	0x04, 0x05
        /*00da*/ 	.short	(.L_218 - .L_217)
.L_217:
        /*00dc*/ 	.word	0x00000100
        /*00e0*/ 	.word	0x00000001
        /*00e4*/ 	.word	0x00000001


	//----- nvinfo : EIATTR_CBANK_PARAM_SIZE
	.align		4
.L_218:
        /*00e8*/ 	.byte	0x03, 0x19
        /*00ea*/ 	.short	0x0031


	//----- nvinfo : EIATTR_PARAM_CBANK
	.align		4
        /*00ec*/ 	.byte	0x04, 0x0a
        /*00ee*/ 	.short	(.L_220 - .L_219)
	.align		4
.L_219:
        /*00f0*/ 	.word	index@(.nv.constant0._ZN3cub18CUB_300001_SM_10006detail10radix_sort31DeviceRadixSortSingleTileKernelINS1_5radix10policy_hubIccyE10Policy1000ELNS0_9SortOrderE0EccyNS1_21identity_decomposer_tEEEvPKT1_PSA_PKT2_PSE_T3_iiT4_)
        /*00f4*/ 	.short	0x0380
        /*00f6*/ 	.short	0x0031


	//----- nvinfo : EIATTR_SW_WAR
	.align		4
.L_220:
        /*00f8*/ 	.byte	0x04, 0x36
        /*00fa*/ 	.short	(.L_222 - .L_221)
.L_221:
        /*00fc*/ 	.word	0x00000008
.L_222:


//--------------------- .nv.info._ZN3cub18CUB_300001_SM_10006detail10radix_sort29DeviceRadixSortOnesweepKernelINS1_5radix10policy_hubIciyE10Policy1000ELNS0_9SortOrderE0EciyiiNS1_21identity_decomposer_tEEEvPT5_SB_PT3_PKSC_PT1_PKSG_PT2_PKSK_T4_iiT6_ --------------------------
	.section	.nv.info._ZN3cub18CUB_300001_SM_10006detail10radix_sort29DeviceRadixSortOnesweepKernelINS1_5radix10policy_hubIciyE10Policy1000ELNS0_9SortOrderE0EciyiiNS1_21identity_decomposer_tEEEvPT5_SB_PT3_PKSC_PT1_PKSG_PT2_PKSK_T4_iiT6_,"",@"SHT_CUDA_INFO"
	.sectionflags	@""
	.align	4


	//----- nvinfo : EIATTR_CUDA_API_VERSION
	.align		4
        /*0000*/ 	.byte	0x04, 0x37
        /*0002*/ 	.short	(.L_224 - .L_223)
.L_223:
        /*0004*/ 	.word	0x00000082


	//----- nvinfo : EIATTR_KPARAM_INFO
	.align		4
.L_224:
        /*0008*/ 	.byte	0x04, 0x17
        /*000a*/ 	.short	(.L_226 - .L_225)
.L_225:
        /*000c*/ 	.word	0x00000000
        /*0010*/ 	.short	0x000b
        /*0012*/ 	.short	0x004c
        /*0014*/ 	.byte	0x00, 0xf0, 0x05, 0x00


	//----- nvinfo : EIATTR_KPARAM_INFO
	.align		4
.L_226:
        /*0018*/ 	.byte	0x04, 0x17
        /*001a*/ 	.short	(.L_228 - .L_227)
.L_227:
        /*001c*/ 	.word	0x00000000
        /*0020*/ 	.short	0x000a
        /*0022*/ 	.short	0x0048
        /*0024*/ 	.byte	0x00, 0xf0, 0x11, 0x00


	//----- nvinfo : EIATTR_KPARAM_INFO
	.align		4
.L_228:
        /*0028*/ 	.byte	0x04, 0x17
        /*002a*/ 	.short	(.L_230 - .L_229)
.L_229:
        /*002c*/ 	.word	0x00000000
        /*0030*/ 	.short	0x0009
        /*0032*/ 	.short	0x0044
        /*0034*/ 	.byte	0x00, 0xf0, 0x11, 0x00


	//----- nvinfo : EIATTR_KPARAM_INFO
	.align		4
.L_230:
        /*0038*/ 	.byte	0x04, 0x17
        /*003a*/ 	.short	(.L_232 - .L_231)
.L_231:
        /*003c*/ 	.word	0x00000000
        /*0040*/ 	.short	0x0008
        /*0042*/ 	.short	0x0040
        /*0044*/ 	.byte	0x00, 0xf0, 0x11, 0x00


	//----- nvinfo : EIATTR_KPARAM_INFO
	.align		4
.L_232:
        /*0048*/ 	.byte	0x04, 0x17
        /*004a*/ 	.short	(.L_234 - .L_233)
.L_233:
        /*004c*/ 	.word	0x00000000
        /*0050*/ 	.short	0x0007
        /*0052*/ 	.short	0x0038
        /*0054*/ 	.byte	0x00, 0xf5, 0x21, 0x00


	//----- nvinfo : EIATTR_KPARAM_INFO
	.align		4
.L_234:
        /*0058*/ 	.byte	0x04, 0x17
        /*005a*/ 	.short	(.L_236 - .L_235)
.L_235:
        /*005c*/ 	.word	0x00000000
        /*0060*/ 	.short	0x0006
        /*0062*/ 	.short	0x0030
        /*0064*/ 	.byte	0x00, 0xf5, 0x21, 0x00


	//----- nvinfo : EIATTR_KPARAM_INFO
	.align		4
.L_236:
        /*0068*/ 	.byte	0x04, 0x17
        /*006a*/ 	.short	(.L_238 - .L_237)
.L_237:
        /*006c*/ 	.word	0x00000000
        /*0070*/ 	.short	0x0005
        /*0072*/ 	.short	0x0028
        /*0074*/ 	.byte	0x00, 0xf5, 0x21, 0x00


	//----- nvinfo : EIATTR_KPARAM_INFO
	.align		4
.L_238:
        /*0078*/ 	.byte	0x04, 0x17
        /*007a*/ 	.short	(.L_240 - .L_239)
.L_239:
        /*007c*/ 	.word	0x00000000
        /*0080*/ 	.short	0x0004
        /*0082*/ 	.short	0x0020
        /*0084*/ 	.byte	0x00, 0xf5, 0x21, 0x00


	//----- nvinfo : EIATTR_KPARAM_INFO
	.align		4
.L_240:
        /*0088*/ 	.byte	0x04, 0x17
        /*008a*/ 	.short	(.L_242 - .L_241)
.L_241:
        /*008c*/ 	.word	0x00000000
        /*0090*/ 	.short	0x0003
        /*0092*/ 	.short	0x0018
        /*0094*/ 	.byte	0x00, 0xf5, 0x21, 0x00


	//----- nvinfo : EIATTR_KPARAM_INFO
	.align		4
.L_242:
        /*0098*/ 	.byte	0x04, 0x17
        /*009a*/ 	.short	(.L_244 - .L_243)
.L_243:
        /*009c*/ 	.word	0x00000000
        /*00a0*/ 	.short	0x0002
        /*00a2*/ 	.short	0x0010
        /*00a4*/ 	.byte	0x00, 0xf5, 0x21, 0x00


	//----- nvinfo : EIATTR_KPARAM_INFO
	.align		4
.L_244:
        /*00a8*/ 	.byte	0x04, 0x17
        /*00aa*/ 	.short	(.L_246 - .L_245)
.L_245:
        /*00ac*/ 	.word	0x00000000
        /*00b0*/ 	.short	0x0001
        /*00b2*/ 	.short	0x0008
        /*00b4*/ 	.byte	0x00, 0xf5, 0x21, 0x00


	//----- nvinfo : EIATTR_KPARAM_INFO
	.align		4
.L_246:
        /*00b8*/ 	.byte	0x04, 0x17
        /*00ba*/ 	.short	(.L_248 - .L_247)
.L_247:
        /*00bc*/ 	.word	0x00000000
        /*00c0*/ 	.short	0x0000
        /*00c2*/ 	.short	0x0000
        /*00c4*/ 	.byte	0x00, 0xf5, 0x21, 0x00


	//----- nvinfo : EIATTR_SPARSE_MMA_MASK
	.align		4
.L_248:
        /*00c8*/ 	.byte	0x03, 0x50
        /*00ca*/ 	.short	0x0000


	//----- nvinfo : EIATTR_MAXREG_COUNT
	.align		4
        /*00cc*/ 	.byte	0x03, 0x1b
        /*00ce*/ 	.short	0x00a8


	//----- nvinfo : EIATTR_NUM_BARRIERS
	.align		4
        /*00d0*/ 	.byte	0x02, 0x4c
        /*00d2*/ 	.byte	0x01
	.zero		1


	//----- nvinfo : EIATTR_MERCURY_ISA_VERSION
	.align		4
        /*00d4*/ 	.byte	0x03, 0x5f
        /*00d6*/ 	.short	0x0101


	//----- nvinfo : EIATTR_COOP_GROUP_MASK_REGIDS
	.align		4
        /*00d8*/ 	.byte	0x04, 0x29
        /*00da*/ 	.short	(.L_250 - .L_249)


	//   ....[0]....
.L_249:
        /*00dc*/ 	.word	0xffffffff


	//   ....[1]....
        /*00e0*/ 	.word	0x0500001c


	//   ....[2]....
        /*00e4*/ 	.word	0xffffffff


	//   ....[3]....
        /*00e8*/ 	.word	0xffffffff


	//   ....[4]....
        /*00ec*/ 	.word	0xffffffff


	//   ....[5]....
        /*00f0*/ 	.word	0xffffffff


	//   ....[6]....
        /*00f4*/ 	.word	0xffffffff


	//   ....[7]....
        /*00f8*/ 	.word	0xffffffff


	//   ....[8]....
        /*00fc*/ 	.word	0xffffffff


	//   ....[9]....
        /*0100*/ 	.word	0xffffffff


	//   ....[10]....
        /*0104*/ 	.word	0xffffffff


	//   ....[11]....
        /*0108*/ 	.word	0xffffffff


	//   ....[12]....
        /*010c*/ 	.word	0xffffffff


	//   ....[13]....
        /*0110*/ 	.word	0xffffffff


	//   ....[14]....
        /*0114*/ 	.word	0xffffffff


	//   ....[15]....
        /*0118*/ 	.word	0xffffffff


	//   ....[16]....
        /*011c*/ 	.word	0xffffffff


	//   ....[17]....
        /*0120*/ 	.word	0xffffffff


	//   ....[18]....
        /*0124*/ 	.word	0xffffffff


	//   ....[19]....
        /*0128*/ 	.word	0xffffffff


	//   ....[20]....
        /*012c*/ 	.word	0xffffffff


	//   ....[21]....
        /*0130*/ 	.word	0xffffffff


	//   ....[22]....
        /*0134*/ 	.word	0xffffffff


	//   ....[23]....
        /*0138*/ 	.word	0xffffffff


	//   ....[24]....
        /*013c*/ 	.word	0xffffffff


	//   ....[25]....
        /*0140*/ 	.word	0xffffffff


	//   ....[26]....
        /*0144*/ 	.word	0xffffffff


	//   ....[27]....
        /*0148*/ 	.word	0xffffffff


	//   ....[28]....
        /*014c*/ 	.word	0xffffffff


	//   ....[29]....
        /*0150*/ 	.word	0xffffffff


	//   ....[30]....
        /*0154*/ 	.word	0xffffffff


	//   ....[31]....
        /*0158*/ 	.word	0xffffffff


	//   ....[32]....
        /*015c*/ 	.word	0xffffffff


	//   ....[33]....
        /*0160*/ 	.word	0xffffffff


	//   ....[34]....
        /*0164*/ 	.word	0xffffffff


	//   ....[35]....
        /*0168*/ 	.word	0xffffffff


	//   ....[36]....
        /*016c*/ 	.word	0xffffffff


	//   ....[37]....
        /*0170*/ 	.word	0xffffffff


	//   ....[38]....
        /*0174*/ 	.word	0xffffffff


	//   ....[39]....
        /*0178*/ 	.word	0xffffffff


	//   ....[40]....
        /*017c*/ 	.word	0xffffffff


	//   ....[41]....
        /*0180*/ 	.word	0xffffffff


	//   ....[42]....
        /*0184*/ 	.word	0xffffffff


	//   ....[43]....
        /*0188*/ 	.word	0xffffffff


	//   ....[44]....
        /*018c*/ 	.word	0xffffffff


	//   ....[45]....
        /*0190*/ 	.word	0xffffffff


	//   ....[46]....
        /*0194*/ 	.word	0xffffffff


	//   ....[47]....
        /*0198*/ 	.word	0xffffffff


	//   ....[48]....
        /*019c*/ 	.word	0xffffffff


	//   ....[49]....
        /*01a0*/ 	.word	0xffffffff


	//   ....[50]....
        /*01a4*/ 	.word	0xffffffff


	//   ....[51]....
        /*01a8*/ 	.word	0xffffffff


	//   ....[52]....
        /*01ac*/ 	.word	0xffffffff


	//   ....[53]....
        /*01b0*/ 	.word	0xffffffff


	//   ....[54]....
        /*01b4*/ 	.word	0xffffffff


	//   ....[55]....
        /*01b8*/ 	.word	0xffffffff


	//   ....[56]....
        /*01bc*/ 	.word	0xffffffff


	//   ....[57]....
        /*01c0*/ 	.word	0xffffffff


	//   ....[58]....
        /*01c4*/ 	.word	0xffffffff


	//   ....[59]....
        /*01c8*/ 	.word	0xffffffff


	//   ....[60]....
        /*01cc*/ 	.word	0xffffffff


	//   ....[61]....
        /*01d0*/ 	.word	0xffffffff


	//   ....[62]....
        /*01d4*/ 	.word	0xffffffff


	//   ....[63]....
        /*01d8*/ 	.word	0xffffffff


	//   ....[64]....
        /*01dc*/ 	.word	0xffffffff


	//   ....[65]....
        /*01e0*/ 	.word	0xffffffff


	//   ....[66]....
        /*01e4*/ 	.word	0xffffffff


	//   ....[67]....
        /*01e8*/ 	.word	0xffffffff


	//   ....[68]....
        /*01ec*/ 	.word	0xffffffff


	//   ....[69]....
        /*01f0*/ 	.word	0xffffffff


	//   ....[70]....
        /*01f4*/ 	.word	0xffffffff


	//   ....[71]....
        /*01f8*/ 	.word	0xffffffff


	//   ....[72]....
        /*01fc*/ 	.word	0xffffffff


	//   ....[73]....
        /*0200*/ 	.word	0xffffffff


	//   ....[74]....
        /*0204*/ 	.word	0xffffffff


	//   ....[75]....
        /*0208*/ 	.word	0xffffffff


	//   ....[76]....
        /*020c*/ 	.word	0xffffffff


	//   ....[77]....
        /*0210*/ 	.word	0xffffffff


	//   ....[78]....
        /*0214*/ 	.word	0xffffffff


	//   ....[79]....
        /*0218*/ 	.word	0xffffffff


	//   ....[80]....
        /*021c*/ 	.word	0xffffffff


	//   ....[81]....
        /*0220*/ 	.word	0xffffffff


	//   ....[82]....
        /*0224*/ 	.word	0xffffffff


	//   ....[83]....
        /*0228*/ 	.word	0xffffffff


	//   ....[84]....
        /*022c*/ 	.word	0xffffffff


	//   ....[85]....
        /*0230*/ 	.word	0xffffffff


	//   ....[86]....
        /*0234*/ 	.word	0xffffffff


	//   ....[87]....
        /*0238*/ 	.word	0xffffffff


	//   ....[88]....
        /*023c*/ 	.word	0xffffffff


	//   ....[89]....
        /*0240*/ 	.word	0xffffffff


	//   ....[90]....
        /*0244*/ 	.word	0xffffffff


	//   ....[91]....
        /*0248*/ 	.word	0xffffffff


	//   ....[92]....
        /*024c*/ 	.word	0xffffffff


	//   ....[93]....
        /*0250*/ 	.word	0xffffffff


	//   ....[94]....
        /*0254*/ 	.word	0xffffffff


	//   ....[95]....
        /*0258*/ 	.word	0xffffffff


	//   ....[96]....
        /*025c*/ 	.word	0xffffffff


	//   ....[97]....
        /*0260*/ 	.word	0xffffffff


	//   ....[98]....
        /*0264*/ 	.word	0xffffffff


	//   ....[99]....
        /*0268*/ 	.word	0xffffffff


	//   ....[100]....
        /*026c*/ 	.word	0xffffffff


	//   ....[101]....
        /*0270*/ 	.word	0xffffffff


	//   ....[102]....
        /*0274*/ 	.word	0xffffffff


	//   ....[103]....
        /*0278*/ 	.word	0xffffffff


	//   ....[104]....
        /*027c*/ 	.word	0xffffffff


	//   ....[105]....
        /*0280*/ 	.word	0xffffffff


	//   ....[106]....
        /*0284*/ 	.word	0xffffffff


	//   ....[107]....
        /*0288*/ 	.word	0xffffffff


	//   ....[108]....
        /*028c*/ 	.word	0xffffffff


	//   ....[109]....
        /*0290*/ 	.word	0xffffffff


	//   ....[110]....
        /*0294*/ 	.word	0xffffffff


	//   ....[111]....
        /*0298*/ 	.word	0xffffffff


	//   ....[112]....
        /*029c*/ 	.word	0xffffffff


	//   ....[113]....
        /*02a0*/ 	.word	0xffffffff


	//   ....[114]....
        /*02a4*/ 	.word	0xffffffff


	//   ....[115]....
        /*02a8*/ 	.word	0xffffffff


	//   ....[116]....
        /*02ac*/ 	.word	0xffffffff


	//   ....[117]....
        /*02b0*/ 	.word	0xffffffff


	//   ....[118]....
        /*02b4*/ 	.word	0xffffffff


	//   ....[119]....
        /*02b8*/ 	.word	0xffffffff


	//   ....[120]....
        /*02bc*/ 	.word	0xffffffff


	//   ....[121]....
        /*02c0*/ 	.word	0xffffffff


	//   ....[122]....
        /*02c4*/ 	.word	0xffffffff


	//   ....[123]....
        /*02c8*/ 	.word	0xffffffff


	//   ....[124]....
        /*02cc*/ 	.word	0xffffffff


	//   ....[125]....
        /*02d0*/ 	.word	0xffffffff


	//   ....[126]....
        /*02d4*/ 	.word	0xffffffff


	//   ....[127]....
        /*02d8*/ 	.word	0xffffffff


	//   ....[128]....
        /*02dc*/ 	.word	0xffffffff


	//   ....[129]....
        /*02e0*/ 	.word	0xffffffff


	//   ....[130]....
        /*02e4*/ 	.word	0xffffffff


	//   ....[131]....
        /*02e8*/ 	.word	0xffffffff


	//   ....[132]....
        /*02ec*/ 	.word	0xffffffff


	//   ....[133]....
        /*02f0*/ 	.word	0xffffffff


	//   ....[134]....
        /*02f4*/ 	.word	0xffffffff


	//   ....[135]....
        /*02f8*/ 	.word	0xffffffff


	//   ....[136]....
        /*02fc*/ 	.word	0xffffffff


	//   ....[137]....
        /*0300*/ 	.word	0xffffffff


	//   ....[138]....
        /*0304*/ 	.word	0xffffffff


	//   ....[139]....
        /*0308*/ 	.word	0xffffffff


	//   ....[140]....
        /*030c*/ 	.word	0xffffffff


	//   ....[141]....
        /*0310*/ 	.word	0xffffffff


	//   ....[142]....
        /*0314*/ 	.word	0x05000008


	//   ....[143]....
        /*0318*/ 	.word	0xffffffff


	//   ....[144]....
        /*031c*/ 	.word	0xffffffff


	//   ....[145]....
        /*0320*/ 	.word	0xffffffff


	//   ....[146]....
        /*0324*/ 	.word	0xffffffff


	//   ....[147]....
        /*0328*/ 	.word	0xffffffff


	//   ....[148]....
        /*032c*/ 	.word	0xffffffff


	//   ....[149]....
        /*0330*/ 	.word	0xffffffff


	//   ....[150]....
        /*0334*/ 	.word	0xffffffff


	//   ....[151]....
        /*0338*/ 	.word	0xffffffff


	//   ....[152]....
        /*033c*/ 	.word	0xffffffff


	//   ....[153]....
        /*0340*/ 	.word	0xffffffff


	//   ....[154]....
        /*0344*/ 	.word	0xffffffff


	//   ....[155]....
        /*0348*/ 	.word	0xffffffff


	//   ....[156]....
        /*034c*/ 	.word	0xffffffff


	//   ....[157]....
        /*0350*/ 	.word	0xffffffff


	//   ....[158]....
        /*0354*/ 	.word	0xffffffff


	//   ....[159]....
        /*0358*/ 	.word	0xffffffff


	//   ....[160]....
        /*035c*/ 	.word	0xffffffff


	//   ....[161]....
        /*0360*/ 	.word	0xffffffff


	//   ....[162]....
        /*0364*/ 	.word	0xffffffff


	//   ....[163]....
        /*0368*/ 	.word	0xffffffff


	//   ....[164]....
        /*036c*/ 	.word	0xffffffff


	//   ....[165]....
        /*0370*/ 	.word	0xffffffff


	//   ....[166]....
        /*0374*/ 	.word	0xffffffff


	//   ....[167]....
        /*0378*/ 	.word	0xffffffff


	//   ....[168]....
        /*037c*/ 	.word	0xffffffff


	//   ....[169]....
        /*0380*/ 	.word	0xffffffff


	//   ....[170]....
        /*0384*/ 	.word	0xffffffff


	//   ....[171]....
        /*0388*/ 	.word	0xffffffff


	//   ....[172]....
        /*038c*/ 	.word	0xffffffff


	//   ....[173]....
        /*0390*/ 	.word	0xffffffff


	//   ....[174]....
        /*0394*/ 	.word	0xffffffff


	//   ....[175]....
        /*0398*/ 	.word	0xffffffff


	//   ....[176]....
        /*039c*/ 	.word	0xffffffff


	//   ....[177]....
        /*03a0*/ 	.word	0xffffffff


	//   ....[178]....
        /*03a4*/ 	.word	0xffffffff


	//   ....[179]....
        /*03a8*/ 	.word	0xffffffff


	//   ....[180]....
        /*03ac*/ 	.word	0xffffffff


	//   ....[181]....
        /*03b0*/ 	.word	0xffffffff


	//   ....[182]....
        /*03b4*/ 	.word	0xffffffff


	//   ....[183]....
        /*03b8*/ 	.word	0xffffffff


	//   ....[184]....
        /*03bc*/ 	.word	0xffffffff


	//   ....[185]....
        /*03c0*/ 	.word	0xffffffff


	//   ....[186]....
        /*03c4*/ 	.word	0xffffffff


	//   ....[187]....
        /*03c8*/ 	.word	0xffffffff


	//   ....[188]....
        /*03cc*/ 	.word	0xffffffff


	//   ....[189]....
        /*03d0*/ 	.word	0xffffffff


	//   ....[190]....
        /*03d4*/ 	.word	0xffffffff


	//   ....[191]....
        /*03d8*/ 	.word	0xffffffff


	//   ....[192]....
        /*03dc*/ 	.word	0xffffffff


	//   ....[193]....
        /*03e0*/ 	.word	0xffffffff


	//   ....[194]....
        /*03e4*/ 	.word	0xffffffff


	//   ....[195]....
        /*03e8*/ 	.word	0xffffffff


	//   ....[196]....
        /*03ec*/ 	.word	0xffffffff


	//   ....[197]....
        /*03f0*/ 	.word	0xffffffff


	//   ....[198]....
        /*03f4*/ 	.word	0xffffffff


	//   ....[199]....
        /*03f8*/ 	.word	0xffffffff


	//   ....[200]....
        /*03fc*/ 	.word	0xffffffff


	//   ....[201]....
        /*0400*/ 	.word	0xffffffff


	//   ....[202]....
        /*0404*/ 	.word	0xffffffff


	//   ....[203]....
        /*0408*/ 	.word	0x05000017


	//   ....[204]....
        /*040c*/ 	.word	0x05000017


	//   ....[205]....
        /*0410*/ 	.word	0x05000017


	//   ....[206]....
        /*0414*/ 	.word	0x05000017


	//   ....[207]....
        /*0418*/ 	.word	0x05000017


	//----- nvinfo : EIATTR_COOP_GROUP_INSTR_OFFSETS
	.align		4
.L_250:
        /*041c*/ 	.byte	0x04, 0x28
        /*041e*/ 	.short	(.L_252 - .L_251)


	//   ....[0]....
.L_251:
        /*0420*/ 	.word	0x00001130


	//   ....[1]....
        /*0424*/ 	.word	0x000018b0


	//   ....[2]....
        /*0428*/ 	.word	0x00002980


	//   ....[3]....
        /*042c*/ 	.word	0x000029a0


	//   ....[4]....
        /*0430*/ 	.word	0x000029c0


	//   ....[5]....
        /*0434*/ 	.word	0x000029e0


	//   ....[6]....
        /*0438*/ 	.word	0x00002a00


	//   ....[7]....
        /*043c*/ 	.word	0x00002ec0


	//   ....[8]....
        /*0440*/ 	.word	0x00002ed0


	//   ....[9]....
        /*0444*/ 	.word	0x00002ef0


	//   ....[10]....
        /*0448*/ 	.word	0x00002f10


	//   ....[11]....
        /*044c*/ 	.word	0x00002f60


	//   ....[12]....
        /*0450*/ 	.word	0x00002f90


	//   ....[13]....
        /*0454*/ 	.word	0x00002fd0


	//   ....[14]....
        /*0458*/ 	.word	0x00002ff0


	//   ....[15]....
        /*045c*/ 	.word	0x00003140


	//   ....[16]....
        /*0460*/ 	.word	0x000031a0


	//   ....[17]....
        /*0464*/ 	.word	0x000031b0


	//   ....[18]....
        /*0468*/ 	.word	0x000031d0


	//   ....[19]....
        /*046c*/ 	.word	0x00003210


	//   ....[20]....
        /*0470*/ 	.word	0x00003240


	//   ....[21]....
        /*0474*/ 	.word	0x00003280


	//   ....[22]....
        /*0478*/ 	.word	0x000032a0


	//   ....[23]....
        /*047c*/ 	.word	0x000032c0


	//   ....[24]....
        /*0480*/ 	.word	0x000033b0


	//   ....[25]....
        /*0484*/ 	.word	0x000033d0


	//   ....[26]....
        /*0488*/ 	.word	0x000033e0


	//   ....[27]....
        /*048c*/ 	.word	0x00003400


	//   ....[28]....
        /*0490*/ 	.word	0x00003440


	//   ....[29]....
        /*0494*/ 	.word	0x00003470


	//   ....[30]....
        /*0498*/ 	.word	0x000034b0


	//   ....[31]....
        /*049c*/ 	.word	0x000034d0


	//   ....[32]....
        /*04a0*/ 	.word	0x000034f0


	//   ....[33]....
        /*04a4*/ 	.word	0x00003620


	//   ....[34]....
        /*04a8*/ 	.word	0x00003670


	//   ....[35]....
        /*04ac*/ 	.word	0x00003680


	//   ....[36]....
        /*04b0*/ 	.word	0x000036a0


	//   ....[37]....
        /*04b4*/ 	.word	0x000036e0


	//   ....[38]....
        /*04b8*/ 	.word	0x00003710


	//   ....[39]....
        /*04bc*/ 	.word	0x00003750


	//   ....[40]....
        /*04c0*/ 	.word	0x00003770


	//   ....[41]....
        /*04c4*/ 	.word	0x00003790


	//   ....[42]....
        /*04c8*/ 	.word	0x00003890


	//   ....[43]....
        /*04cc*/ 	.word	0x000038b0


	//   ....[44]....
        /*04d0*/ 	.word	0x000038c0


	//   ....[45]....
        /*04d4*/ 	.word	0x000038e0


	//   ....[46]....
        /*04d8*/ 	.word	0x00003920


	//   ....[47]....
        /*04dc*/ 	.word	0x00003950


	//   ....[48]....
        /*04e0*/ 	.word	0x00003990


	//   ....[49]....
        /*04e4*/ 	.word	0x000039b0


	//   ....[50]....
        /*04e8*/ 	.word	0x000039d0


	//   ....[51]....
        /*04ec*/ 	.word	0x00003b00


	//   ....[52]....
        /*04f0*/ 	.word	0x00003b20


	//   ....[53]....
        /*04f4*/ 	.word	0x00003b30


	//   ....[54]....
        /*04f8*/ 	.word	0x00003b50


	//   ....[55]....
        /*04fc*/ 	.word	0x00003b90


	//   ....[56]....
        /*0500*/ 	.word	0x00003bc0


	//   ....[57]....
        /*0504*/ 	.word	0x00003c00


	//   ....[58]....
        /*0508*/ 	.word	0x00003c20


	//   ....[59]....
        /*050c*/ 	.word	0x00003c40


	//   ....[60]....
        /*0510*/ 	.word	0x00003d90


	//   ....[61]....
        /*0514*/ 	.word	0x00003da0


	//   ....[62]....
        /*0518*/ 	.word	0x00003dc0


	//   ....[63]....
        /*051c*/ 	.word	0x00003e00


	//   ....[64]....
        /*0520*/ 	.word	0x00003e30


	//   ....[65]....
        /*0524*/ 	.word	0x00003e70


	//   ....[66]....
        /*0528*/ 	.word	0x00003e90


	//   ....[67]....
        /*052c*/ 	.word	0x00003eb0


	//   ....[68]....
        /*0530*/ 	.word	0x00003f50


	//   ....[69]....
        /*0534*/ 	.word	0x00003fe0


	//   ....[70]....
        /*0538*/ 	.word	0x00004000


	//   ....[71]....
        /*053c*/ 	.word	0x00004010


	//   ....[72]....
        /*0540*/ 	.word	0x00004030


	//   ....[73]....
        /*0544*/ 	.word	0x00004070


	//   ....[74]....
        /*0548*/ 	.word	0x000040a0


	//   ....[75]....
        /*054c*/ 	.word	0x000040e0


	//   ....[76]....
        /*0550*/ 	.word	0x00004100


	//   ....[77]....
        /*0554*/ 	.word	0x00004120


	//   ....[78]....
        /*0558*/ 	.word	0x00004250


	//   ....[79]....
        /*055c*/ 	.word	0x00004270


	//   ....[80]....
        /*0560*/ 	.word	0x00004280


	//   ....[81]....
        /*0564*/ 	.word	0x000042b0


	//   ....[82]....
        /*0568*/ 	.word	0x000042e0


	//   ....[83]....
        /*056c*/ 	.word	0x00004330


	//   ....[84]....
        /*0570*/ 	.word	0x00004340


	//   ....[85]....
        /*0574*/ 	.word	0x00004380


	//   ....[86]....
        /*0578*/ 	.word	0x000043b0


	//   ....[87]....
        /*057c*/ 	.word	0x000044c0


	//   ....[88]....
        /*0580*/ 	.word	0x000044e0


	//   ....[89]....
        /*0584*/ 	.word	0x000044f0


	//   ....[90]....
        /*0588*/ 	.word	0x00004540


	//   ....[91]....
        /*058c*/ 	.word	0x00004570


	//   ....[92]....
        /*0590*/ 	.word	0x000045a0


	//   ....[93]....
        /*0594*/ 	.word	0x000045d0


	//   ....[94]....
        /*0598*/ 	.word	0x00004600


	//   ....[95]....
        /*059c*/ 	.word	0x00004630


	//   ....[96]....
        /*05a0*/ 	.word	0x00004750


	//   ....[97]....
        /*05a4*/ 	.word	0x00004770


	//   ....[98]....
        /*05a8*/ 	.word	0x00004790


	//   ....[99]....
        /*05ac*/ 	.word	0x000047e0


	//   ....[100]....
        /*05b0*/ 	.word	0x00004810


	//   ....[101]....
        /*05b4*/ 	.word	0x00004840


	//   ....[102]....
        /*05b8*/ 	.word	0x00004870


	//   ....[103]....
        /*05bc*/ 	.word	0x000048a0


	//   ....[104]....
        /*05c0*/ 	.word	0x000048d0


	//   ....[105]....
        /*05c4*/ 	.word	0x000049c0


	//   ....[106]....
        /*05c8*/ 	.word	0x00004a10


	//   ....[107]....
        /*05cc*/ 	.word	0x00004a20


	//   ....[108]....
        /*05d0*/ 	.word	0x00004a70


	//   ....[109]....
        /*05d4*/ 	.word	0x00004aa0


	//   ....[110]....
        /*05d8*/ 	.word	0x00004ad0


	//   ....[111]....
        /*05dc*/ 	.word	0x00004b00


	//   ....[112]....
        /*05e0*/ 	.word	0x00004b30


	//   ....[113]....
        /*05e4*/ 	.word	0x00004b60


	//   ....[114]....
        /*05e8*/ 	.word	0x00004c50


	//   ....[115]....
        /*05ec*/ 	.word	0x00004c90


	//   ....[116]....
        /*05f0*/ 	.word	0x00004ca0


	//   ....[117]....
        /*05f4*/ 	.word	0x00004cf0


	//   ....[118]....
        /*05f8*/ 	.word	0x00004d20


	//   ....[119]....
        /*05fc*/ 	.word	0x00004d50


	//   ....[120]....
        /*0600*/ 	.word	0x00004d80


	//   ....[121]....
        /*0604*/ 	.word	0x00004db0


	//   ....[122]....
        /*0608*/ 	.word	0x00004de0


	//   ....[123]....
        /*060c*/ 	.word	0x00004ee0


	//   ....[124]....
        /*0610*/ 	.word	0x00004f50


	//   ....[125]....
        /*0614*/ 	.word	0x00004f60


	//   ....[126]....
        /*0618*/ 	.word	0x00004fb0


	//   ....[127]....
        /*061c*/ 	.word	0x00004fe0


	//   ....[128]....
        /*0620*/ 	.word	0x00005010


	//   ....[129]....
        /*0624*/ 	.word	0x00005040


	//   ....[130]....
        /*0628*/ 	.word	0x00005070


	//   ....[131]....
        /*062c*/ 	.word	0x000050a0


	//   ....[132]....
        /*0630*/ 	.word	0x00005160


	//   ....[133]....
        /*0634*/ 	.word	0x00005180


	//   ....[134]....
        /*0638*/ 	.word	0x00005190


	//   ....[135]....
        /*063c*/ 	.word	0x000051c0


	//   ....[136]....
        /*0640*/ 	.word	0x000051e0


	//   ....[137]....
        /*0644*/ 	.word	0x00005230


	//   ....[138]....
        /*0648*/ 	.word	0x00005260


	//   ....[139]....
        /*064c*/ 	.word	0x000052a0


	//   ....[140]....
        /*0650*/ 	.word	0x000052d0


	//   ....[141]....
        /*0654*/ 	.word	0x00005400


	//   ....[142]....
        /*0658*/ 	.word	0x00005750


	//   ....[143]....
        /*065c*/ 	.word	0x00005a60


	//   ....[144]....
        /*0660*/ 	.word	0x00005b00


	//   ....[145]....
        /*0664*/ 	.word	0x00005ba0


	//   ....[146]....
        /*0668*/ 	.word	0x00005c40


	//   ....[147]....
        /*066c*/ 	.word	0x00005ce0


	//   ....[148]....
        /*0670*/ 	.word	0x00005d80


	//   ....[149]....
        /*0674*/ 	.word	0x00005e20


	//   ....[150]....
        /*0678*/ 	.word	0x00005ec0


	//   ....[151]....
        /*067c*/ 	.word	0x00005f60


	//   ....[152]....
        /*0680*/ 	.word	0x00006000


	//   ....[153]....
        /*0684*/ 	.word	0x000060a0


	//   ....[154]....
        /*0688*/ 	.word	0x00006140


	//   ....[155]....
        /*068c*/ 	.word	0x000061e0


	//   ....[156]....
        /*0690*/ 	.word	0x00006280


	//   ....[157]....
        /*0694*/ 	.word	0x00006320


	//   ....[158]....
        /*0698*/ 	.word	0x000064c0


	//   ....[159]....
        /*069c*/ 	.word	0x000065c0


	//   ....[160]....
        /*06a0*/ 	.word	0x000066c0


	//   ....[161]....
        /*06a4*/ 	.word	0x000067c0


	//   ....[162]....
        /*06a8*/ 	.word	0x000068c0


	//   ....[163]....
        /*06ac*/ 	.word	0x000069c0


	//   ....[164]....
        /*06b0*/ 	.word	0x00006ac0


	//   ....[165]....
        /*06b4*/ 	.word	0x00006bc0


	//   ....[166]....
        /*06b8*/ 	.word	0x00006cc0


	//   ....[167]....
        /*06bc*/ 	.word	0x00006dc0


	//   ....[168]....
        /*06c0*/ 	.word	0x00006eb0


	//   ....[169]....
        /*06c4*/ 	.word	0x00006f90


	//   ....[170]....
        /*06c8*/ 	.word	0x00007070


	//   ....[171]....
        /*06cc*/ 	.word	0x00007150


	//   ....[172]....
        /*06d0*/ 	.word	0x00007230


	//   ....[173]....
        /*06d4*/ 	.word	0x00007d90


	//   ....[174]....
        /*06d8*/ 	.word	0x00007e10


	//   ....[175]....
        /*06dc*/ 	.word	0x00007e90


	//   ....[176]....
        /*06e0*/ 	.word	0x00007f10


	//   ....[177]....
        /*06e4*/ 	.word	0x00007f90


	//   ....[178]....
        /*06e8*/ 	.word	0x00008010


	//   ....[179]....
        /*06ec*/ 	.word	0x00008090


	//   ....[180]....
        /*06f0*/ 	.word	0x00008110


	//   ....[181]....
        /*06f4*/ 	.word	0x00008190


	//   ....[182]....
        /*06f8*/ 	.word	0x00008210


	//   ....[183]....
        /*06fc*/ 	.word	0x00008290


	//   ....[184]....
        /*0700*/ 	.word	0x00008310


	//   ....[185]....
        /*0704*/ 	.word	0x00008390


	//   ....[186]....
        /*0708*/ 	.word	0x00008420


	//   ....[187]....
        /*070c*/ 	.word	0x000084a0


	//   ....[188]....
        /*0710*/ 	.word	0x00008680


	//   ....[189]....
        /*0714*/ 	.word	0x00008780


	//   ....[190]....
        /*0718*/ 	.word	0x00008880


	//   ....[191]....
        /*071c*/ 	.word	0x00008980


	//   ....[192]....
        /*0720*/ 	.word	0x00008a80


	//   ....[193]....
        /*0724*/ 	.word	0x00008b80


	//   ....[194]....
        /*0728*/ 	.word	0x00008c80


	//   ....[195]....
        /*072c*/ 	.word	0x00008d80


	//   ....[196]....
        /*0730*/ 	.word	0x00008e70


	//   ....[197]....
        /*0734*/ 	.word	0x00008f50


	//   ....[198]....
        /*0738*/ 	.word	0x00009030


	//   ....[199]....
        /*073c*/ 	.word	0x00009110


	//   ....[200]....
        /*0740*/ 	.word	0x000091f0


	//   ....[201]....
        /*0744*/ 	.word	0x000092e0


	//   ....[202]....
        /*0748*/ 	.word	0x00009380


	//   ....[203]....
        /*074c*/ 	.word	0x000093f0


	//   ....[204]....
        /*0750*/ 	.word	0x00009460


	//   ....[205]....
        /*0754*/ 	.word	0x000094d0


	//   ....[206]....
        /*0758*/ 	.word	0x00009540


	//   ....[207]....
        /*075c*/ 	.word	0x000095b0


	//----- nvinfo : EIATTR_VRC_CTA_INIT_COUNT
	.align		4
.L_252:
        /*0760*/ 	.byte	0x02, 0x4a
	.zero		1
	.zero		1


	//----- nvinfo : EIATTR_EXIT_INSTR_OFFSETS
	.align		4
        /*0764*/ 	.byte	0x04, 0x1c
        /*0766*/ 	.short	(.L_254 - .L_253)


	//   ....[0]....
.L_253:
        /*0768*/ 	.word	0x00002450


	//   ....[1]....
        /*076c*/ 	.word	0x00002770


	//   ....[2]....
        /*0770*/ 	.word	0x00002790


	//   ....[3]....
        /*0774*/ 	.word	0x000084b0


	//   ....[4]....
        /*0778*/ 	.word	0x00009390


	//----- nvinfo : EIATTR_MAX_THREADS
	.align		4
.L_254:
        /*077c*/ 	.byte	0x04, 0x05
        /*077e*/ 	.short	(.L_256 - .L_255)
.L_255:
        /*0780*/ 	.word	0x00000180
        /*0784*/ 	.word	0x00000001
        /*0788*/ 	.word	0x00000001


	//----- nvinfo : EIATTR_CRS_STACK_SIZE
	.align		4
.L_256:
        /*078c*/ 	.byte	0x04, 0x1e
        /*078e*/ 	.short	(.L_258 - .L_257)
.L_257:
        /*0790*/ 	.word	0x00000000


	//----- nvinfo : EIATTR_CBANK_PARAM_SIZE
	.align		4
.L_258:
        /*0794*/ 	.byte	0x03, 0x19
        /*0796*/ 	.short	0x004d


	//----- nvinfo : EIATTR_PARAM_CBANK
	.align		4
        /*0798*/ 	.byte	0x04, 0x0a
        /*079a*/ 	.short	(.L_260 - .L_259)
	.align		4
.L_259:
        /*079c*/ 	.word	index@(.nv.constant0._ZN3cub18CUB_300001_SM_10006detail10radix_sort29DeviceRadixSortOnesweepKernelINS1_5radix10policy_hubIciyE10Policy1000ELNS0_9SortOrderE0EciyiiNS1_21identity_decomposer_tEEEvPT5_SB_PT3_PKSC_PT1_PKSG_PT2_PKSK_T4_iiT6_)
        /*07a0*/ 	.short	0x0380
        /*07a2*/ 	.short	0x004d


	//----- nvinfo : EIATTR_SW_WAR
	.align		4
.L_260:
        /*07a4*/ 	.byte	0x04, 0x36
        /*07a6*/ 	.short	(.L_262 - .L_261)
.L_261:
        /*07a8*/ 	.word	0x00000008
.L_262:


//--------------------- .nv.info._ZN3cub18CUB_300001_SM_10006detail10radix_sort33DeviceRadixSortExclusiveSumKernelINS1_5radix10policy_hubIciyE10Policy1000EyEEvPT0_ --------------------------
	.section	.nv.info._ZN3cub18CUB_300001_SM_10006detail10radix_sort33DeviceRadixSortExclusiveSumKernelINS1_5radix10policy_hubIciyE10Policy1000EyEEvPT0_,"",@"SHT_CUDA_INFO"
	.sectionflags	@""
	.align	4


	//----- nvinfo : EIATTR_CUDA_API_VERSION
	.align		4
        /*0000*/ 	.byte	0x04, 0x37
        /*0002*/ 	.short	(.L_264 - .L_263)
.L_263:
        /*0004*/ 	.word	0x00000082


	//----- nvinfo : EIATTR_KPARAM_INFO
	.align		4
.L_264:
        /*0008*/ 	.byte	0x04, 0x17
        /*000a*/ 	.short	(.L_266 - .L_265)
.L_265:
        /*000c*/ 	.word	0x00000000
        /*0010*/ 	.short	0x0000
        /*0012*/ 	.short	0x0000
        /*0014*/ 	.byte	0x00, 0xf5, 0x21, 0x00


	//----- nvinfo : EIATTR_SPARSE_MMA_MASK
	.align		4
.L_266:
        /*0018*/ 	.byte	0x03, 0x50
        /*001a*/ 	.short	0x0000


	//----- nvinfo : EIATTR_MAXREG_COUNT
	.align		4
        /*001c*/ 	.byte	0x03, 0x1b
        /*001e*/ 	.short	0x00ff


	//----- nvinfo : EIATTR_NUM_BARRIERS
	.align		4
        /*0020*/ 	.byte	0x02, 0x4c
        /*0022*/ 	.byte	0x01
	.zero		1


	//----- nvinfo : EIATTR_MERCURY_ISA_VERSION
	.align		4
        /*0024*/ 	.byte	0x03, 0x5f
        /*0026*/ 	.short	0x0101


	//----- nvinfo : EIATTR_COOP_GROUP_MASK_REGIDS
	.align		4
        /*0028*/ 	.byte	0x04, 0x29
        /*002a*/ 	.short	(.L_268 - .L_267)


	//   ....[0]....
.L_267:
        /*002c*/ 	.word	0xffffffff


	//   ....[1]....
        /*0030*/ 	.word	0xffffffff


	//   ....[2]....
        /*0034*/ 	.word	0xffffffff


	//   ....[3]....
        /*0038*/ 	.word	0xffffffff


	//   ....[4]....
        /*003c*/ 	.word	0xffffffff


	//   ....[5]....
        /*0040*/ 	.word	0xffffffff


	//   ....[6]....
        /*0044*/ 	.word	0xffffffff


	//   ....[7]....
        /*0048*/ 	.word	0xffffffff


	//   ....[8]....
        /*004c*/ 	.word	0xffffffff


	//   ....[9]....
        /*0050*/ 	.word	0xffffffff


	//   ....[10]....
        /*0054*/ 	.word	0x05000015


	//   ....[11]....
        /*0058*/ 	.word	0x05000015


	//   ....[12]....
        /*005c*/ 	.word	0x05000015


	//   ....[13]....
        /*0060*/ 	.word	0x05000015


	//   ....[14]....
        /*0064*/ 	.word	0x05000015


	//   ....[15]....
        /*0068*/ 	.word	0x05000015


	//   ....[16]....
        /*006c*/ 	.word	0x05000015


	//   ....[17]....
        /*0070*/ 	.word	0x05000015


	//   ....[18]....
        /*0074*/ 	.word	0x05000015


	//   ....[19]....
        /*0078*/ 	.word	0x05000015


	//----- nvinfo : EIATTR_COOP_GROUP_INSTR_OFFSETS
	.align		4
.L_268:
        /*007c*/ 	.byte	0x04, 0x28
        /*007e*/ 	.short	(.L_270 - .L_269)


	//   ....[0]....
.L_269:
        /*0080*/ 	.word	0x00000250


	//   ....[1]....
        /*0084*/ 	.word	0x00000260


	//   ....[2]....
        /*0088*/ 	.word	0x000002a0


	//   ....[3]....
        /*008c*/ 	.word	0x000002c0


	//   ....[4]....
        /*0090*/ 	.word	0x00000310


	//   ....[5]....
        /*0094*/ 	.word	0x00000320


	//   ....[6]....
        /*0098*/ 	.word	0x00000360


	//   ....[7]....
        /*009c*/ 	.word	0x00000380


	//   ....[8]....
        /*00a0*/ 	.word	0x000003d0


	//   ....[9]....
        /*00a4*/ 	.word	0x000003e0


	//   ....[10]....
        /*00a8*/ 	.word	0x00000660


	//   ....[11]....
        /*00ac*/ 	.word	0x000006b0


	//   ....[12]....
        /*00b0*/ 	.word	0x00000740


	//   ....[13]....
        /*00b4*/ 	.word	0x00000790


	//   ....[14]....
        /*00b8*/ 	.word	0x00000820


	//   ....[15]....
        /*00bc*/ 	.word	0x00000870


	//   ....[16]....
        /*00c0*/ 	.word	0x00000900


	//   ....[17]....
        /*00c4*/ 	.word	0x00000950


	//   ....[18]....
        /*00c8*/ 	.word	0x000009e0


	//   ....[19]....
        /*00cc*/ 	.word	0x00000a30


	//----- nvinfo : EIATTR_VRC_CTA_INIT_COUNT
	.align		4
.L_270:
        /*00d0*/ 	.byte	0x02, 0x4a
	.zero		1
	.zero		1


	//----- nvinfo : EIATTR_EXIT_INSTR_OFFSETS
	.align		4
        /*00d4*/ 	.byte	0x04, 0x1c
        /*00d6*/ 	.short	(.L_272 - .L_271)


	//   ....[0]....
.L_271:
        /*00d8*/ 	.word	0x000005d0


	//   ....[1]....
        /*00dc*/ 	.word	0x00000600


	//----- nvinfo : EIATTR_CRS_STACK_SIZE
	.align		4
.L_272:
        /*00e0*/ 	.byte	0x04, 0x1e
        /*00e2*/ 	.short	(.L_274 - .L_273)
.L_273:
        /*00e4*/ 	.word	0x00000000


	//----- nvinfo : EIATTR_CBANK_PARAM_SIZE
	.align		4
.L_274:
        /*00e8*/ 	.byte	0x03, 0x19
        /*00ea*/ 	.short	0x0008


	//----- nvinfo : EIATTR_PARAM_CBANK
	.align		4
        /*00ec*/ 	.byte	0x04, 0x0a
        /*00ee*/ 	.short	(.L_276 - .L_275)
	.align		4
.L_275:
        /*00f0*/ 	.word	index@(.nv.constant0._ZN3cub18CUB_300001_SM_10006detail10radix_sort33DeviceRadixSortExclusiveSumKernelINS1_5radix10policy_hubIciyE10Policy1000EyEEvPT0_)
        /*00f4*/ 	.short	0x0380
        /*00f6*/ 	.short	0x0008


	//----- nvinfo : EIATTR_SW_WAR
	.align		4
.L_276:
        /*00f8*/ 	.byte	0x04, 0x36
        /*00fa*/ 	.short	(.L_278 - .L_277)
.L_277:
        /*00fc*/ 	.word	0x00000008
.L_278:


//--------------------- .nv.info._ZN3cub18CUB_300001_SM_10006detail10radix_sort30DeviceRadixSortHistogramKernelINS1_5radix10policy_hubIciyE10Policy1000ELNS0_9SortOrderE0EcyNS1_21identity_decomposer_tEEEvPT2_PKT1_SA_iiT3_ --------------------------
	.section	.nv.info._ZN3cub18CUB_300001_SM_10006detail10radix_sort30DeviceRadixSortHistogramKernelINS1_5radix10policy_hubIciyE10Policy1000ELNS0_9SortOrderE0EcyNS1_21identity_decomposer_tEEEvPT2_PKT1_SA_iiT3_,"",@"SHT_CUDA_INFO"
	.sectionflags	@""
	.align	4


	//----- nvinfo : EIATTR_CUDA_API_VERSION
	.align		4
        /*0000*/ 	.byte	0x04, 0x37
        /*0002*/ 	.short	(.L_280 - .L_279)
.L_279:
        /*0004*/ 	.word	0x00000082


	//----- nvinfo : EIATTR_KPARAM_INFO
	.align		4
.L_280:
        /*0008*/ 	.byte	0x04, 0x17
        /*000a*/ 	.short	(.L_282 - .L_281)
.L_281:
        /*000c*/ 	.word	0x00000000
        /*0010*/ 	.short	0x0005
        /*0012*/ 	.short	0x0020
        /*0014*/ 	.byte	0x00, 0xf0, 0x05, 0x00


	//----- nvinfo : EIATTR_KPARAM_INFO
	.align		4
.L_282:
        /*0018*/ 	.byte	0x04, 0x17
        /*001a*/ 	.short	(.L_284 - .L_283)
.L_283:
        /*001c*/ 	.word	0x00000000
        /*0020*/ 	.short	0x0004
        /*0022*/ 	.short	0x001c
        /*0024*/ 	.byte	0x00, 0xf0, 0x11, 0x00


	//----- nvinfo : EIATTR_KPARAM_INFO
	.align		4
.L_284:
        /*0028*/ 	.byte	0x04, 0x17
        /*002a*/ 	.short	(.L_286 - .L_285)
.L_285:
        /*002c*/ 	.word	0x00000000
        /*0030*/ 	.short	0x0003
        /*0032*/ 	.short	0x0018
        /*0034*/ 	.byte	0x00, 0xf0, 0x11, 0x00


	//----- nvinfo : EIATTR_KPARAM_INFO
	.align		4
.L_286:
        /*0038*/ 	.byte	0x04, 0x17
        /*003a*/ 	.short	(.L_288 - .L_287)
.L_287:
        /*003c*/ 	.word	0x00000000
        /*0040*/ 	.short	0x0002
        /*0042*/ 	.short	0x0010
        /*0044*/ 	.byte	0x00, 0xf0, 0x21, 0x00


	//----- nvinfo : EIATTR_KPARAM_INFO
	.align		4
.L_288:
        /*0048*/ 	.byte	0x04, 0x17
        /*004a*/ 	.short	(.L_290 - .L_289)
.L_289:
        /*004c*/ 	.word	0x00000000
        /*0050*/ 	.short	0x0001
        /*0052*/ 	.short	0x0008
        /*0054*/ 	.byte	0x00, 0xf5, 0x21, 0x00


	//----- nvinfo : EIATTR_KPARAM_INFO
	.align		4
.L_290:
        /*0058*/ 	.byte	0x04, 0x17
        /*005a*/ 	.short	(.L_292 - .L_291)
.L_291:
        /*005c*/ 	.word	0x00000000
        /*0060*/ 	.short	0x0000
        /*0062*/ 	.short	0x0000
        /*0064*/ 	.byte	0x00, 0xf5, 0x21, 0x00


	//----- nvinfo : EIATTR_SPARSE_MMA_MASK
	.align		4
.L_292:
        /*0068*/ 	.byte	0x03, 0x50
        /*006a*/ 	.short	0x0000


	//----- nvinfo : EIATTR_MAXREG_COUNT
	.align		4
        /*006c*/ 	.byte	0x03, 0x1b
        /*006e*/ 	.short	0x00ff


	//----- nvinfo : EIATTR_NUM_BARRIERS
	.align		4
        /*0070*/ 	.byte	0x02, 0x4c
        /*0072*/ 	.byte	0x01
	.zero		1


	//----- nvinfo : EIATTR_MERCURY_ISA_VERSION
	.align		4
        /*0074*/ 	.byte	0x03, 0x5f
        /*0076*/ 	.short	0x0101


	//----- nvinfo : EIATTR_VRC_CTA_INIT_COUNT
	.align		4
        /*0078*/ 	.byte	0x02, 0x4a
	.zero		1
	.zero		1


	//----- nvinfo : EIATTR_EXIT_INSTR_OFFSETS
	.align		4
        /*007c*/ 	.byte	0x04, 0x1c
        /*007e*/ 	.short	(.L_294 - .L_293)


	//   ....[0]....
.L_293:
        /*0080*/ 	.word	0x00000040


	//   ....[1]....
        /*0084*/ 	.word	0x00002ff0


	//----- nvinfo : EIATTR_MAX_THREADS
	.align		4
.L_294:
        /*0088*/ 	.byte	0x04, 0x05
        /*008a*/ 	.short	(.L_296 - .L_295)
.L_295:
        /*008c*/ 	.word	0x00000080
        /*0090*/ 	.word	0x00000001
        /*0094*/ 	.word	0x00000001


	//----- nvinfo : EIATTR_CRS_STACK_SIZE
	.align		4
.L_296:
        /*0098*/ 	.byte	0x04, 0x1e
        /*009a*/ 	.short	(.L_298 - .L_297)
.L_297:
        /*009c*/ 	.word	0x00000000


	//----- nvinfo : EIATTR_CBANK_PARAM_SIZE
	.align		4
.L_298:
        /*00a0*/ 	.byte	0x03, 0x19
        /*00a2*/ 	.short	0x0021


	//----- nvinfo : EIATTR_PARAM_CBANK
	.align		4
        /*00a4*/ 	.byte	0x04, 0x0a
        /*00a6*/ 	.short	(.L_300 - .L_299)
	.align		4
.L_299:
        /*00a8*/ 	.word	index@(.nv.constant0._ZN3cub18CUB_300001_SM_10006detail10radix_sort30DeviceRadixSortHistogramKernelINS1_5radix10policy_hubIciyE10Policy1000ELNS0_9SortOrderE0EcyNS1_21identity_decomposer_tEEEvPT2_PKT1_SA_iiT3_)
        /*00ac*/ 	.short	0x0380
        /*00ae*/ 	.short	0x0021


	//----- nvinfo : EIATTR_SW_WAR
	.align		4
.L_300:
        /*00b0*/ 	.byte	0x04, 0x36
        /*00b2*/ 	.short	(.L_302 - .L_301)
.L_301:
        /*00b4*/ 	.word	0x00000008
.L_302:


//--------------------- .nv.info._ZN3cub18CUB_300001_SM_10006detail10radix_sort31DeviceRadixSortSingleTileKernelINS1_5radix10policy_hubIciyE10Policy1000ELNS0_9SortOrderE0EciyNS1_21identity_decomposer_tEEEvPKT1_PSA_PKT2_PSE_T3_iiT4_ --------------------------
	.section	.nv.info._ZN3cub18CUB_300001_SM_10006detail10radix_sort31DeviceRadixSortSingleTileKernelINS1_5radix10policy_hubIciyE10Policy1000ELNS0_9SortOrderE0EciyNS1_21identity_decomposer_tEEEvPKT1_PSA_PKT2_PSE_T3_iiT4_,"",@"SHT_CUDA_INFO"
	.sectionflags	@""
	.align	4


	//----- nvinfo : EIATTR_CUDA_API_VERSION
	.align		4
        /*0000*/ 	.byte	0x04, 0x37
        /*0002*/ 	.short	(.L_304 - .L_303)
.L_303:
        /*0004*/ 	.word	0x00000082


	//----- nvinfo : EIATTR_KPARAM_INFO
	.align		4
.L_304:
        /*0008*/ 	.byte	0x04, 0x17
        /*000a*/ 	.short	(.L_306 - .L_305)
.L_305:
        /*000c*/ 	.word	0x00000000
        /*0010*/ 	.short	0x0007
        /*0012*/ 	.short	0x0030
        /*0014*/ 	.byte	0x00, 0xf0, 0x05, 0x00


	//----- nvinfo : EIATTR_KPARAM_INFO
	.align		4
.L_306:
        /*0018*/ 	.byte	0x04, 0x17
        /*001a*/ 	.short	(.L_308 - .L_307)
.L_307:
        /*001c*/ 	.word	0x00000000
        /*0020*/ 	.short	0x0006
        /*0022*/ 	.short	0x002c
        /*0024*/ 	.byte	0x00, 0xf0, 0x11, 0x00


	//----- nvinfo : EIATTR_KPARAM_INFO
	.align		4
.L_308:
        /*0028*/ 	.byte	0x04, 0x17
        /*002a*/ 	.short	(.L_310 - .L_309)
.L_309:
        /*002c*/ 	.word	0x00000000
        /*0030*/ 	.short	0x0005
        /*0032*/ 	.short	0x0028
        /*0034*/ 	.byte	0x00, 0xf0, 0x11, 0x00


	//----- nvinfo : EIATTR_KPARAM_INFO
	.align		4
.L_310:
        /*0038*/ 	.byte	0x04, 0x17
        /*003a*/ 	.short	(.L_312 - .L_311)
.L_311:
        /*003c*/ 	.word	0x00000000
        /*0040*/ 	.short	0x0004
        /*0042*/ 	.short	0x0020
        /*0044*/ 	.byte	0x00, 0xf0, 0x21, 0x00


	//----- nvinfo : EIATTR_KPARAM_INFO
	.align		4
.L_312:
        /*0048*/ 	.byte	0x04, 0x17
        /*004a*/ 	.short	(.L_314 - .L_313)
.L_313:
        /*004c*/ 	.word	0x00000000
        /*0050*/ 	.short	0x0003
        /*0052*/ 	.short	0x0018
        /*0054*/ 	.byte	0x00, 0xf5, 0x21, 0x00


	//----- nvinfo : EIATTR_KPARAM_INFO
	.align		4
.L_314:
        /*0058*/ 	.byte	0x04, 0x17
        /*005a*/ 	.short	(.L_316 - .L_315)
.L_315:
        /*005c*/ 	.word	0x00000000
        /*0060*/ 	.short	0x0002
        /*0062*/ 	.short	0x0010
        /*0064*/ 	.byte	0x00, 0xf5, 0x21, 0x00


	//----- nvinfo : EIATTR_KPARAM_INFO
	.align		4
.L_316:
        /*0068*/ 	.byte	0x04, 0x17
        /*006a*/ 	.short	(.L_318 - .L_317)
.L_317:
        /*006c*/ 	.word	0x00000000
        /*0070*/ 	.short	0x0001
        /*0072*/ 	.short	0x0008
        /*0074*/ 	.byte	0x00, 0xf5, 0x21, 0x00


	//----- nvinfo : EIATTR_KPARAM_INFO
	.align		4
.L_318:
        /*0078*/ 	.byte	0x04, 0x17
        /*007a*/ 	.short	(.L_320 - .L_319)
.L_319:
        /*007c*/ 	.word	0x00000000
        /*0080*/ 	.short	0x0000
        /*0082*/ 	.short	0x0000
        /*0084*/ 	.byte	0x00, 0xf5, 0x21, 0x00


	//----- nvinfo : EIATTR_SPARSE_MMA_MASK
	.align		4
.L_320:
        /*0088*/ 	.byte	0x03, 0x50
        /*008a*/ 	.short	0x0000


	//----- nvinfo : EIATTR_MAXREG_COUNT
	.align		4
        /*008c*/ 	.byte	0x03, 0x1b
        /*008e*/ 	.short	0x00ff


	//----- nvinfo : EIATTR_NUM_BARRIERS
	.align		4
        /*0090*/ 	.byte	0x02, 0x4c
        /*0092*/ 	.byte	0x01
	.zero		1


	//----- nvinfo : EIATTR_MERCURY_ISA_VERSION
	.align		4
        /*0094*/ 	.byte	0x03, 0x5f
        /*0096*/ 	.short	0x0101


	//----- nvinfo : EIATTR_COOP_GROUP_MASK_REGIDS
	.align		4
        /*0098*/ 	.byte	0x04, 0x29
        /*009a*/ 	.short	(.L_322 - .L_321)


	//   ....[0]....
.L_321:
        /*009c*/ 	.word	0xffffffff


	//   ....[1]....
        /*00a0*/ 	.word	0xffffffff


	//   ....[2]....
        /*00a4*/ 	.word	0xffffffff


	//   ....[3]....
        /*00a8*/ 	.word	0xffffffff


	//   ....[4]....
        /*00ac*/ 	.word	0xffffffff


	//----- nvinfo : EIATTR_COOP_GROUP_INSTR_OFFSETS
	.align		4
.L_322:
        /*00b0*/ 	.byte	0x04, 0x28
        /*00b2*/ 	.short	(.L_324 - .L_323)


	//   ....[0]....
.L_323:
        /*00b4*/ 	.word	0x00001d20


	//   ....[1]....
        /*00b8*/ 	.word	0x00001d40


	//   ....[2]....
        /*00bc*/ 	.word	0x00001d60


	//   ....[3]....
        /*00c0*/ 	.word	0x00001d80


	//   ....[4]....
        /*00c4*/ 	.word	0x00001da0


	//----- nvinfo : EIATTR_VRC_CTA_INIT_COUNT
	.align		4
.L_324:
        /*00c8*/ 	.byte	0x02, 0x4a
	.zero		1
	.zero		1


	//----- nvinfo : EIATTR_EXIT_INSTR_OFFSETS
	.align		4
        /*00cc*/ 	.byte	0x04, 0x1c
        /*00ce*/ 	.short	(.L_326 - .L_325)


	//   ....[0]....
.L_325:
        /*00d0*/ 	.word	0x00003b60


	//   ....[1]....
        /*00d4*/ 	.word	0x00003bb0


	//----- nvinfo : EIATTR_MAX_THREADS
	.align		4
.L_326:
        /*00d8*/ 	.byte	0x04, 0x05
        /*00da*/ 	.short	(.L_328 - .L_327)
.L_327:
        /*00dc*/ 	.word	0x00000100
        /*00e0*/ 	.word	0x00000001
        /*00e4*/ 	.word	0x00000001


	//----- nvinfo : EIATTR_CBANK_PARAM_SIZE
	.align		4
.L_328:
        /*00e8*/ 	.byte	0x03, 0x19
        /*00ea*/ 	.short	0x0031


	//----- nvinfo : EIATTR_PARAM_CBANK
	.align		4
        /*00ec*/ 	.byte	0x04, 0x0a
        /*00ee*/ 	.short	(.L_330 - .L_329)
	.align		4
.L_329:
        /*00f0*/ 	.word	index@(.nv.constant0._ZN3cub18CUB_300001_SM_10006detail10radix_sort31DeviceRadixSortSingleTileKernelINS1_5radix10policy_hubIciyE10Policy1000ELNS0_9SortOrderE0EciyNS1_21identity_decomposer_tEEEvPKT1_PSA_PKT2_PSE_T3_iiT4_)
        /*00f4*/ 	.short	0x0380
        /*00f6*/ 	.short	0x0031


	//----- nvinfo : EIATTR_SW_WAR
	.align		4
.L_330:
        /*00f8*/ 	.byte	0x04, 0x36
        /*00fa*/ 	.short	(.L_332 - .L_331)
.L_331:
        /*00fc*/ 	.word	0x00000008
.L_332:


//--------------------- .nv.info._ZN3cub18CUB_300001_SM_10006detail8for_each13static_kernelINS2_12policy_hub_t12policy_500_tElN6thrust24THRUST_300001_SM_1000_NS8cuda_cub10__tabulate7functorINS7_10device_ptrIiEENS7_6system6detail7generic6detail22compute_sequence_valueIivEElEEEEvT0_T1_ --------------------------
	.section	.nv.info._ZN3cub18CUB_300001_SM_10006detail8for_each13static_kernelINS2_12policy_hub_t12policy_500_tElN6thrust24THRUST_300001_SM_1000_NS8cuda_cub10__tabulate7functorINS7_10device_ptrIiEENS7_6system6detail7generic6detail22compute_sequence_valueIivEElEEEEvT0_T1_,"",@"SHT_CUDA_INFO"
	.sectionflags	@""
	.align	4


	//----- nvinfo : EIATTR_CUDA_API_VERSION
	.align		4
        /*0000*/ 	.byte	0x04, 0x37
        /*0002*/ 	.short	(.L_334 - .L_333)
.L_333:
        /*0004*/ 	.word	0x00000082


	//----- nvinfo : EIATTR_KPARAM_INFO
	.align		4
.L_334:
        /*0008*/ 	.byte	0x04, 0x17
        /*000a*/ 	.short	(.L_336 - .L_335)
.L_335:
        /*000c*/ 	.word	0x00000000
        /*0010*/ 	.short	0x0001
        /*0012*/ 	.short	0x0008
        /*0014*/ 	.byte	0x00, 0xf0, 0x41, 0x00


	//----- nvinfo : EIATTR_KPARAM_INFO
	.align		4
.L_336:
        /*0018*/ 	.byte	0x04, 0x17
        /*001a*/ 	.short	(.L_338 - .L_337)
.L_337:
        /*001c*/ 	.word	0x00000000
        /*0020*/ 	.short	0x0000
        /*0022*/ 	.short	0x0000
        /*0024*/ 	.byte	0x00, 0xf0, 0x21, 0x00


	//----- nvinfo : EIATTR_SPARSE_MMA_MASK
	.align		4
.L_338:
        /*0028*/ 	.byte	0x03, 0x50
        /*002a*/ 	.short	0x0000


	//----- nvinfo : EIATTR_MAXREG_COUNT
	.align		4
        /*002c*/ 	.byte	0x03, 0x1b
        /*002e*/ 	.short	0x00ff


	//----- nvinfo : EIATTR_MERCURY_ISA_VERSION
	.align		4
        /*0030*/ 	.byte	0x03, 0x5f
        /*0032*/ 	.short	0x0101


	//----- nvinfo : EIATTR_VRC_CTA_INIT_COUNT
	.align		4
        /*0034*/ 	.byte	0x02, 0x4a
	.zero		1
	.zero		1


	//----- nvinfo : EIATTR_EXIT_INSTR_OFFSETS
	.align		4
        /*0038*/ 	.byte	0x04, 0x1c
        /*003a*/ 	.short	(.L_340 - .L_339)


	//   ....[0]....
.L_339:
        /*003c*/ 	.word	0x00000160


	//   ....[1]....
        /*0040*/ 	.word	0x000002b0


	//   ....[2]....
        /*0044*/ 	.word	0x00000340


	//----- nvinfo : EIATTR_MAX_THREADS
	.align		4
.L_340:
        /*0048*/ 	.byte	0x04, 0x05
        /*004a*/ 	.short	(.L_342 - .L_341)
.L_341:
        /*004c*/ 	.word	0x00000100
        /*0050*/ 	.word	0x00000001
        /*0054*/ 	.word	0x00000001


	//----- nvinfo : EIATTR_CRS_STACK_SIZE
	.align		4
.L_342:
        /*0058*/ 	.byte	0x04, 0x1e
        /*005a*/ 	.short	(.L_344 - .L_343)
.L_343:
        /*005c*/ 	.word	0x00000000


	//----- nvinfo : EIATTR_CBANK_PARAM_SIZE
	.align		4
.L_344:
        /*0060*/ 	.byte	0x03, 0x19
        /*0062*/ 	.short	0x0018


	//----- nvinfo : EIATTR_PARAM_CBANK
	.align		4
        /*0064*/ 	.byte	0x04, 0x0a
        /*0066*/ 	.short	(.L_346 - .L_345)
	.align		4
.L_345:
        /*0068*/ 	.word	index@(.nv.constant0._ZN3cub18CUB_300001_SM_10006detail8for_each13static_kernelINS2_12policy_hub_t12policy_500_tElN6thrust24THRUST_300001_SM_1000_NS8cuda_cub10__tabulate7functorINS7_10device_ptrIiEENS7_6system6detail7generic6detail22compute_sequence_valueIivEElEEEEvT0_T1_)
        /*006c*/ 	.short	0x0380
        /*006e*/ 	.short	0x0018


	//----- nvinfo : EIATTR_SW_WAR
	.align		4
.L_346:
        /*0070*/ 	.byte	0x04, 0x36
        /*0072*/ 	.short	(.L_348 - .L_347)
.L_347:
        /*0074*/ 	.word	0x00000008
.L_348:


//--------------------- .nv.info._ZN3cub18CUB_300001_SM_10006detail11EmptyKernelIvEEvv --------------------------
	.section	.nv.info._ZN3cub18CUB_300001_SM_10006detail11EmptyKernelIvEEvv,"",@"SHT_CUDA_INFO"
	.sectionflags	@""
	.align	4


	//----- nvinfo : EIATTR_CUDA_API_VERSION
	.align		4
        /*0000*/ 	.byte	0x04, 0x37
        /*0002*/ 	.short	(.L_350 - .L_349)
.L_349:
        /*0004*/ 	.word	0x00000082


	//----- nvinfo : EIATTR_SPARSE_MMA_MASK
	.align		4
.L_350:
        /*0008*/ 	.byte	0x03, 0x50
        /*000a*/ 	.short	0x0000


	//----- nvinfo : EIATTR_MAXREG_COUNT
	.align		4
        /*000c*/ 	.byte	0x03, 0x1b
        /*000e*/ 	.short	0x00ff


	//----- nvinfo : EIATTR_MERCURY_ISA_VERSION
	.align		4
        /*0010*/ 	.byte	0x03, 0x5f
        /*0012*/ 	.short	0x0101


	//----- nvinfo : EIATTR_VRC_CTA_INIT_COUNT
	.align		4
        /*0014*/ 	.byte	0x02, 0x4a
	.zero		1
	.zero		1


	//----- nvinfo : EIATTR_EXIT_INSTR_OFFSETS
	.align		4
        /*0018*/ 	.byte	0x04, 0x1c
        /*001a*/ 	.short	(.L_352 - .L_351)


	//   ....[0]....
.L_351:
        /*001c*/ 	.word	0x00000010


	//----- nvinfo : EIATTR_SW_WAR
	.align		4
.L_352:
        /*0020*/ 	.byte	0x04, 0x36
        /*0022*/ 	.short	(.L_354 - .L_353)
.L_353:
        /*0024*/ 	.word	0x00000008
.L_354:


//--------------------- .nv.info._Z6fnKernPcPiS_  --------------------------
	.section	.nv.info._Z6fnKernPcPiS_,"",@"SHT_CUDA_INFO"
	.sectionflags	@""
	.align	4


	//----- nvinfo : EIATTR_CUDA_API_VERSION
	.align		4
        /*0000*/ 	.byte	0x04, 0x37
        /*0002*/ 	.short	(.L_356 - .L_355)
.L_355:
        /*0004*/ 	.word	0x00000082


	//----- nvinfo : EIATTR_KPARAM_INFO
	.align		4
.L_356:
        /*0008*/ 	.byte	0x04, 0x17
        /*000a*/ 	.short	(.L_358 - .L_357)
.L_357:
        /*000c*/ 	.word	0x00000000
        /*0010*/ 	.short	0x0002
        /*0012*/ 	.short	0x0010
        /*0014*/ 	.byte	0x00, 0xf5, 0x21, 0x00


	//----- nvinfo : EIATTR_KPARAM_INFO
	.align		4
.L_358:
        /*0018*/ 	.byte	0x04, 0x17
        /*001a*/ 	.short	(.L_360 - .L_359)
.L_359:
        /*001c*/ 	.word	0x00000000
        /*0020*/ 	.short	0x0001
        /*0022*/ 	.short	0x0008
        /*0024*/ 	.byte	0x00, 0xf5, 0x21, 0x00


	//----- nvinfo : EIATTR_KPARAM_INFO
	.align		4
.L_360:
        /*0028*/ 	.byte	0x04, 0x17
        /*002a*/ 	.short	(.L_362 - .L_361)
.L_361:
        /*002c*/ 	.word	0x00000000
        /*0030*/ 	.short	0x0000
        /*0032*/ 	.short	0x0000
        /*0034*/ 	.byte	0x00, 0xf5, 0x21, 0x00


	//----- nvinfo : EIATTR_SPARSE_MMA_MASK
	.align		4
.L_362:
        /*0038*/ 	.byte	0x03, 0x50
        /*003a*/ 	.short	0x0000


	//----- nvinfo : EIATTR_MAXREG_COUNT
	.align		4
        /*003c*/ 	.byte	0x03, 0x1b
        /*003e*/ 	.short	0x00ff


	//----- nvinfo : EIATTR_MERCURY_ISA_VERSION
	.align		4
        /*0040*/ 	.byte	0x03, 0x5f
        /*0042*/ 	.short	0x0101


	//----- nvinfo : EIATTR_VRC_CTA_INIT_COUNT
	.align		4
        /*0044*/ 	.byte	0x02, 0x4a
	.zero		1
	.zero		1


	//----- nvinfo : EIATTR_EXIT_INSTR_OFFSETS
	.align		4
        /*0048*/ 	.byte	0x04, 0x1c
        /*004a*/ 	.short	(.L_364 - .L_363)


	//   ....[0]....
.L_363:
        /*004c*/ 	.word	0x000000e0


	//----- nvinfo : EIATTR_CBANK_PARAM_SIZE
	.align		4
.L_364:
        /*0050*/ 	.byte	0x03, 0x19
        /*0052*/ 	.short	0x0018


	//----- nvinfo : EIATTR_PARAM_CBANK
	.align		4
        /*0054*/ 	.byte	0x04, 0x0a
        /*0056*/ 	.short	(.L_366 - .L_365)
	.align		4
.L_365:
        /*0058*/ 	.word	index@(.nv.constant0._Z6fnKernPcPiS_)
        /*005c*/ 	.short	0x0380
        /*005e*/ 	.short	0x0018


	//----- nvinfo : EIATTR_SW_WAR
	.align		4
.L_366:
        /*0060*/ 	.byte	0x04, 0x36
        /*0062*/ 	.short	(.L_368 - .L_367)
.L_367:
        /*0064*/ 	.word	0x00000008
.L_368:


//--------------------- .nv.callgraph             --------------------------
	.section	.nv.callgraph,"",@"SHT_CUDA_CALLGRAPH"
	.align	4
	.sectionentsize	8
	.align		4
        /*0000*/ 	.word	0x00000000
	.align		4
        /*0004*/ 	.word	0xffffffff
	.align		4
        /*0008*/ 	.word	0x00000000
	.align		4
        /*000c*/ 	.word	0xfffffffe
	.align		4
        /*0010*/ 	.word	0x00000000
	.align		4
        /*0014*/ 	.word	0xfffffffd
	.align		4
        /*0018*/ 	.word	0x00000000
	.align		4
        /*001c*/ 	.word	0xfffffffc


//--------------------- .nv.constant4             --------------------------
	.section	.nv.constant4,"a",@progbits
	.align	8
	.align		8
.nv.constant4:
        /*0000*/ 	.dword	_ZN34_INTERNAL_ab75e7b3_4_k_cu_eba852164cuda3std3__45__cpo5beginE
	.align		8
        /*0008*/ 	.dword	_ZN34_INTERNAL_ab75e7b3_4_k_cu_eba852164cuda3std3__45__cpo3endE
	.align		8
        /*0010*/ 	.dword	_ZN34_INTERNAL_ab75e7b3_4_k_cu_eba852164cuda3std3__45__cpo6cbeginE
	.align		8
        /*0018*/ 	.dword	_ZN34_INTERNAL_ab75e7b3_4_k_cu_eba852164cuda3std3__45__cpo4cendE
	.align		8
        /*0020*/ 	.dword	_ZN34_INTERNAL_ab75e7b3_4_k_cu_eba852164cuda3std3__45__cpo6rbeginE
	.align		8
        /*0028*/ 	.dword	_ZN34_INTERNAL_ab75e7b3_4_k_cu_eba852164cuda3std3__45__cpo4rendE
	.align		8
        /*0030*/ 	.dword	_ZN34_INTERNAL_ab75e7b3_4_k_cu_eba852164cuda3std3__45__cpo7crbeginE
	.align		8
        /*0038*/ 	.dword	_ZN34_INTERNAL_ab75e7b3_4_k_cu_eba852164cuda3std3__45__cpo5crendE
	.align		8
        /*0040*/ 	.dword	_ZN34_INTERNAL_ab75e7b3_4_k_cu_eba852164cuda3std3__436_GLOBAL__N__ab75e7b3_4_k_cu_eba852166ignoreE
	.align		8
        /*0048*/ 	.dword	_ZN34_INTERNAL_ab75e7b3_4_k_cu_eba852164cuda3std3__419piecewise_constructE
	.align		8
        /*0050*/ 	.dword	_ZN34_INTERNAL_ab75e7b3_4_k_cu_eba852164cuda3std3__48in_placeE
	.align		8
        /*0058*/ 	.dword	_ZN34_INTERNAL_ab75e7b3_4_k_cu_eba852164cuda3std3__420unreachable_sentinelE
	.align		8
        /*0060*/ 	.dword	_ZN34_INTERNAL_ab75e7b3_4_k_cu_eba852164cuda3std3__47nulloptE
	.align		8
        /*0068*/ 	.dword	_ZN34_INTERNAL_ab75e7b3_4_k_cu_eba852164cuda3std3__48unexpectE
	.align		8
        /*0070*/ 	.dword	_ZN34_INTERNAL_ab75e7b3_4_k_cu_eba852164cuda3std6ranges3__45__cpo4swapE
	.align		8
        /*0078*/ 	.dword	_ZN34_INTERNAL_ab75e7b3_4_k_cu_eba852164cuda3std6ranges3__45__cpo9iter_moveE
	.align		8
        /*0080*/ 	.dword	_ZN34_INTERNAL_ab75e7b3_4_k_cu_eba852164cuda3std6ranges3__45__cpo5beginE
	.align		8
        /*0088*/ 	.dword	_ZN34_INTERNAL_ab75e7b3_4_k_cu_eba852164cuda3std6ranges3__45__cpo3endE
	.align		8
        /*0090*/ 	.dword	_ZN34_INTERNAL_ab75e7b3_4_k_cu_eba852164cuda3std6ranges3__45__cpo6cbeginE
	.align		8
        /*0098*/ 	.dword	_ZN34_INTERNAL_ab75e7b3_4_k_cu_eba852164cuda3std6ranges3__45__cpo4cendE
	.align		8
        /*00a0*/ 	.dword	_ZN34_INTERNAL_ab75e7b3_4_k_cu_eba852164cuda3std6ranges3__45__cpo7advanceE
	.align		8
        /*00a8*/ 	.dword	_ZN34_INTERNAL_ab75e7b3_4_k_cu_eba852164cuda3std6ranges3__45__cpo9iter_swapE
	.align		8
        /*00b0*/ 	.dword	_ZN34_INTERNAL_ab75e7b3_4_k_cu_eba852164cuda3std6ranges3__45__cpo4nextE
	.align		8
        /*00b8*/ 	.dword	_ZN34_INTERNAL_ab75e7b3_4_k_cu_eba852164cuda3std6ranges3__45__cpo4prevE
	.align		8
        /*00c0*/ 	.dword	_ZN34_INTERNAL_ab75e7b3_4_k_cu_eba852164cuda3std6ranges3__45__cpo4dataE
	.align		8
        /*00c8*/ 	.dword	_ZN34_INTERNAL_ab75e7b3_4_k_cu_eba852164cuda3std6ranges3__45__cpo5cdataE
	.align		8
        /*00d0*/ 	.dword	_ZN34_INTERNAL_ab75e7b3_4_k_cu_eba852164cuda3std6ranges3__45__cpo4sizeE
	.align		8
        /*00d8*/ 	.dword	_ZN34_INTERNAL_ab75e7b3_4_k_cu_eba852164cuda3std6ranges3__45__cpo5ssizeE
	.align		8
        /*00e0*/ 	.dword	_ZN34_INTERNAL_ab75e7b3_4_k_cu_eba852164cuda3std6ranges3__45__cpo8distanceE
	.align		8
        /*00e8*/ 	.dword	_ZN34_INTERNAL_ab75e7b3_4_k_cu_eba852166thrust24THRUST_300001_SM_1000_NS8cuda_cub3parE
	.align		8
        /*00f0*/ 	.dword	_ZN34_INTERNAL_ab75e7b3_4_k_cu_eba852166thrust24THRUST_300001_SM_1000_NS8cuda_cub10par_nosyncE
	.align		8
        /*00f8*/ 	.dword	_ZN34_INTERNAL_ab75e7b3_4_k_cu_eba852166thrust24THRUST_300001_SM_1000_NS6system6detail10sequential3seqE
	.align		8
        /*0100*/ 	.dword	_ZN34_INTERNAL_ab75e7b3_4_k_cu_eba852166thrust24THRUST_300001_SM_1000_NS6system3cpp3parE
	.align		8
        /*0108*/ 	.dword	_ZN34_INTERNAL_ab75e7b3_4_k_cu_eba852166thrust24THRUST_300001_SM_1000_NS12placeholders2_1E
	.align		8
        /*0110*/ 	.dword	_ZN34_INTERNAL_ab75e7b3_4_k_cu_eba852166thrust24THRUST_300001_SM_1000_NS12placeholders2_2E
	.align		8
        /*0118*/ 	.dword	_ZN34_INTERNAL_ab75e7b3_4_k_cu_eba852166thrust24THRUST_300001_SM_1000_NS12placeholders2_3E
	.align		8
        /*0120*/ 	.dword	_ZN34_INTERNAL_ab75e7b3_4_k_cu_eba852166thrust24THRUST_300001_SM_1000_NS12placeholders2_4E
	.align		8
        /*0128*/ 	.dword	_ZN34_INTERNAL_ab75e7b3_4_k_cu_eba852166thrust24THRUST_300001_SM_1000_NS12placeholders2_5E
	.align		8
        /*0130*/ 	.dword	_ZN34_INTERNAL_ab75e7b3_4_k_cu_eba852166thrust24THRUST_300001_SM_1000_NS12placeholders2_6E
	.align		8
        /*0138*/ 	.dword	_ZN34_INTERNAL_ab75e7b3_4_k_cu_eba852166thrust24THRUST_300001_SM_1000_NS12placeholders2_7E
	.align		8
        /*0140*/ 	.dword	_ZN34_INTERNAL_ab75e7b3_4_k_cu_eba852166thrust24THRUST_300001_SM_1000_NS12placeholders2_8E
	.align		8
        /*0148*/ 	.dword	_ZN34_INTERNAL_ab75e7b3_4_k_cu_eba852166thrust24THRUST_300001_SM_1000_NS12placeholders2_9E
	.align		8
        /*0150*/ 	.dword	_ZN34_INTERNAL_ab75e7b3_4_k_cu_eba852166thrust24THRUST_300001_SM_1000_NS12placeholders3_10E
	.align		8
        /*0158*/ 	.dword	_ZN34_INTERNAL_ab75e7b3_4_k_cu_eba852166thrust24THRUST_300001_SM_1000_NS3seqE
	.align		8
        /*0160*/ 	.dword	_ZN34_INTERNAL_ab75e7b3_4_k_cu_eba852166thrust24THRUST_300001_SM_1000_NS6deviceE


//--------------------- .text._ZN3cub18CUB_300001_SM_10006detail10radix_sort29DeviceRadixSortOnesweepKernelINS1_5radix10policy_hubIccyE10Policy1000ELNS0_9SortOrderE0EccyiiNS1_21identity_decomposer_tEEEvPT5_SB_PT3_PKSC_PT1_PKSG_PT2_PKSK_T4_iiT6_ --------------------------
	.section	.text._ZN3cub18CUB_300001_SM_10006detail10radix_sort29DeviceRadixSortOnesweepKernelINS1_5radix10policy_hubIccyE10Policy1000ELNS0_9SortOrderE0EccyiiNS1_21identity_decomposer_tEEEvPT5_SB_PT3_PKSC_PT1_PKSG_PT2_PKSK_T4_iiT6_,"ax",@progbits
	.align	128
        .global         _ZN3cub18CUB_300001_SM_10006detail10radix_sort29DeviceRadixSortOnesweepKernelINS1_5radix10policy_hubIccyE10Policy1000ELNS0_9SortOrderE0EccyiiNS1_21identity_decomposer_tEEEvPT5_SB_PT3_PKSC_PT1_PKSG_PT2_PKSK_T4_iiT6_
        .type           _ZN3cub18CUB_300001_SM_10006detail10radix_sort29DeviceRadixSortOnesweepKernelINS1_5radix10policy_hubIccyE10Policy1000ELNS0_9SortOrderE0EccyiiNS1_21identity_decomposer_tEEEvPT5_SB_PT3_PKSC_PT1_PKSG_PT2_PKSK_T4_iiT6_,@function
        .size           _ZN3cub18CUB_300001_SM_10006detail10radix_sort29DeviceRadixSortOnesweepKernelINS1_5radix10policy_hubIccyE10Policy1000ELNS0_9SortOrderE0EccyiiNS1_21identity_decomposer_tEEEvPT5_SB_PT3_PKSC_PT1_PKSG_PT2_PKSK_T4_iiT6_,(.L_x_483 - _ZN3cub18CUB_300001_SM_10006detail10radix_sort29DeviceRadixSortOnesweepKernelINS1_5radix10policy_hubIccyE10Policy1000ELNS0_9SortOrderE0EccyiiNS1_21identity_decomposer_tEEEvPT5_SB_PT3_PKSC_PT1_PKSG_PT2_PKSK_T4_iiT6_)
        .other          _ZN3cub18CUB_300001_SM_10006detail10radix_sort29DeviceRadixSortOnesweepKernelINS1_5radix10policy_hubIccyE10Policy1000ELNS0_9SortOrderE0EccyiiNS1_21identity_decomposer_tEEEvPT5_SB_PT3_PKSC_PT1_PKSG_PT2_PKSK_T4_iiT6_,@"STO_CUDA_ENTRY STV_DEFAULT"
_ZN3cub18CUB_300001_SM_10006detail10radix_sort29DeviceRadixSortOnesweepKernelINS1_5radix10policy_hubIccyE10Policy1000ELNS0_9SortOrderE0EccyiiNS1_21identity_decomposer_tEEEvPT5_SB_PT3_PKSC_PT1_PKSG_PT2_PKSK_T4_iiT6_:
.text._ZN3cub18CUB_300001_SM_10006detail10radix_sort29DeviceRadixSortOnesweepKernelINS1_5radix10policy_hubIccyE10Policy1000ELNS0_9SortOrderE0EccyiiNS1_21identity_decomposer_tEEEvPT5_SB_PT3_PKSC_PT1_PKSG_PT2_PKSK_T4_iiT6_:
[----:B------:R-:W0:Y:S01]  /*0000*/  LDC R1, c[0x0][0x37c] ;  /* 0x0000df00ff017b82 */ /* 0x000e220000000800 */
[----:B------:R-:W1:Y:S01]  /*0010*/  S2R R43, SR_TID.X ;  /* 0x00000000002b7919 */ /* 0x000e620000002100 */
[----:B------:R-:W-:Y:S01]  /*0020*/  MOV R2, 0x400 ;  /* 0x0000040000027802 */ /* 0x000fe20000000f00 */
[----:B------:R-:W2:Y:S01]  /*0030*/  LDCU.64 UR8, c[0x0][0x358] ;  /* 0x00006b00ff0877ac */ /* 0x000ea20008000a00 */
[----:B------:R-:W-:Y:S01]  /*0040*/  BSSY.RECONVERGENT B0, `(.L_x_0) ;  /* 0x000000d000007945 */ /* 0x000fe20003800200 */
[----:B------:R-:W3:Y:S01]  /*0050*/  S2R R3, SR_CgaCtaId ;  /* 0x0000000000037919 */ /* 0x000ee20000008800 */
[----:B0-----:R-:W-:Y:S01]  /*0060*/  VIADD R1, R1, 0xffffffe8 ;  /* 0xffffffe801017836 */ /* 0x001fe20000000000 */
[----:B-1----:R-:W-:Y:S02]  /*0070*/  ISETP.NE.AND P0, PT, R43, RZ, PT ;  /* 0x000000ff2b00720c */ /* 0x002fe40003f05270 */
[----:B---3--:R-:W-:-:S11]  /*0080*/  LEA R2, R3, R2, 0x18 ;  /* 0x0000000203027211 */ /* 0x008fd600078ec0ff */
[----:B--2---:R-:W-:Y:S05]  /*0090*/  @P0 BRA `(.L_x_1) ;  /* 0x00000000001c0947 */ /* 0x004fea0003800000 */
[----:B------:R-:W0:Y:S01]  /*00a0*/  LDC.64 R4, c[0x0][0x388] ;  /* 0x0000e200ff047b82 */ /* 0x000e220000000a00 */
[----:B------:R-:W-:-:S05]  /*00b0*/  IMAD.MOV.U32 R3, RZ, RZ, 0x1 ;  /* 0x00000001ff037424 */ /* 0x000fca00078e00ff */
[----:B0-----:R-:W2:Y:S02]  /*00c0*/  ATOMG.E.ADD.STRONG.GPU PT, R4, desc[UR8][R4.64], R3 ;  /* 0x80000003040479a8 */ /* 0x001ea400081ef108 */
[----:B------:R-:W0:Y:S01]  /*00d0*/  S2UR UR5, SR_CgaCtaId ;  /* 0x00000000000579c3 */ /* 0x000e220000008800 */
[----:B------:R-:W-:Y:S02]  /*00e0*/  UMOV UR4, 0x400 ;  /* 0x0000040000047882 */ /* 0x000fe40000000000 */
[----:B0-----:R-:W-:-:S09]  /*00f0*/  ULEA UR4, UR5, UR4, 0x18 ;  /* 0x0000000405047291 */ /* 0x001fd2000f8ec0ff */
[----:B--2---:R0:W-:Y:S03]  /*0100*/  STS [UR4+0x3aa0], R4 ;  /* 0x003aa004ff007988 */ /* 0x0041e60008000804 */
.L_x_1:
[----:B------:R-:W-:Y:S05]  /*0110*/  BSYNC.RECONVERGENT B0 ;  /* 0x0000000000007941 */ /* 0x000fea0003800200 */
.L_x_0:
[----:B------:R-:W-:Y:S01]  /*0120*/  BAR.SYNC.DEFER_BLOCKING 0x0 ;  /* 0x0000000000007b1d */ /* 0x000fe20000010000 */
[----:B------:R-:W-:-:S05]  /*0130*/  SHF.R.U32.HI R0, RZ, 0x5, R43 ;  /* 0x00000005ff007819 */ /* 0x000fca000001162b */
[----:B------:R-:W1:Y:S01]  /*0140*/  LDCU UR4, c[0x0][0x3c0] ;  /* 0x00007800ff0477ac */ /* 0x000e620008000800 */
[----:B------:R-:W2:Y:S01]  /*0150*/  S2R R26, SR_LANEID ;  /* 0x00000000001a7919 */ /* 0x000ea20000000000 */
[----:B------:R-:W3:Y:S02]  /*0160*/  LDS R3, [R2+0x3aa0] ;  /* 0x003aa00002037984 */ /* 0x000ee40000000800 */
[----:B---3--:R-:W-:-:S04]  /*0170*/  IMAD R59, R3, 0x1e00, RZ ;  /* 0x00001e00033b7824 */ /* 0x008fc800078e02ff */
[----:B------:R-:W-:Y:S01]  /*0180*/  VIADD R57, R59, 0x1e00 ;  /* 0x00001e003b397836 */ /* 0x000fe20000000000 */
[----:B------:R-:W-:-:S04]  /*0190*/  SHF.R.S32.HI R27, RZ, 0x1f, R59 ;  /* 0x0000001fff1b7819 */ /* 0x000fc8000001143b */
[----:B-1----:R-:W-:-:S13]  /*01a0*/  ISETP.GT.AND P0, PT, R57, UR4, PT ;  /* 0x0000000439007c0c */ /* 0x002fda000bf04270 */
[----:B--2---:R-:W-:Y:S05]  /*01b0*/  @P0 BRA `(.L_x_2) ;  /* 0x00000000006c0947 */ /* 0x004fea0003800000 */
[----:B------:R-:W1:Y:S01]  /*01c0*/  LDCU.64 UR4, c[0x0][0x3a8] ;  /* 0x00007500ff0477ac */ /* 0x000e620008000a00 */
[C---:B0-----:R-:W-:Y:S02]  /*01d0*/  LOP3.LUT R4, R43.reuse, 0x1f, RZ, 0xc0, !PT ;  /* 0x0000001f2b047812 */ /* 0x041fe400078ec0ff */
[----:B------:R-:W-:-:S05]  /*01e0*/  LOP3.LUT R5, R43, 0x3e0, RZ, 0xc0, !PT ;  /* 0x000003e02b057812 */ /* 0x000fca00078ec0ff */
[----:B------:R-:W-:-:S05]  /*01f0*/  IMAD R4, R5, 0x14, R4 ;  /* 0x0000001405047824 */ /* 0x000fca00078e0204 */
[----:B-1----:R-:W-:-:S04]  /*0200*/  IADD3 R16, P0, P1, R4, UR4, R59 ;  /* 0x0000000404107c10 */ /* 0x002fc8000f91e03b */
[----:B------:R-:W-:-:S05]  /*0210*/  IADD3.X R17, PT, PT, RZ, UR5, R27, P0, P1 ;  /* 0x00000005ff117c10 */ /* 0x000fca00087e241b */
[----:B------:R0:W5:Y:S04]  /*0220*/  LDG.E.U8 R55, desc[UR8][R16.64] ;  /* 0x0000000810377981 */ /* 0x000168000c1e1100 */
        /* <DEDUP_REMOVED lines=18> */
[----:B------:R0:W5:Y:S01]  /*0350*/  LDG.E.U8 R15, desc[UR8][R16.64+0x260] ;  /* 0x00026008100f7981 */ /* 0x000162000c1e1100 */
[----:B------:R-:W-:Y:S05]  /*0360*/  BRA `(.L_x_3) ;  /* 0x0000000400607947 */ /* 0x000fea0003800000 */
.L_x_2:
[----:B------:R-:W1:Y:S01]  /*0370*/  LDCU.64 UR6, c[0x0][0x3a8] ;  /* 0x00007500ff0677ac */ /* 0x000e620008000a00 */
[C---:B0-----:R-:W-:Y:S01]  /*0380*/  LOP3.LUT R4, R43.reuse, 0x1f, RZ, 0xc0, !PT ;  /* 0x0000001f2b047812 */ /* 0x041fe200078ec0ff */
[----:B------:R-:W-:Y:S01]  /*0390*/  IMAD.MOV.U32 R55, RZ, RZ, 0x7f ;  /* 0x0000007fff377424 */ /* 0x000fe200078e00ff */
[----:B------:R-:W-:Y:S01]  /*03a0*/  LOP3.LUT R5, R43, 0x3e0, RZ, 0xc0, !PT ;  /* 0x000003e02b057812 */ /* 0x000fe200078ec0ff */
[----:B------:R-:W-:Y:S01]  /*03b0*/  IMAD.MOV.U32 R53, RZ, RZ, 0x7f ;  /* 0x0000007fff357424 */ /* 0x000fe200078e00ff */
[----:B------:R-:W-:-:S03]  /*03c0*/  IADD3 R11, PT, PT, -R59, UR4, RZ ;  /* 0x000000043b0b7c10 */ /* 0x000fc6000fffe1ff */
[----:B------:R-:W-:Y:S02]  /*03d0*/  IMAD R4, R5, 0x14, R4 ;  /* 0x0000001405047824 */ /* 0x000fe400078e0204 */
[----:B------:R-:W-:Y:S02]  /*03e0*/  IMAD.MOV.U32 R5, RZ, RZ, 0x7f ;  /* 0x0000007fff057424 */ /* 0x000fe400078e00ff */
[C---:B------:R-:W-:Y:S01]  /*03f0*/  VIADD R6, R4.reuse, 0x20 ;  /* 0x0000002004067836 */ /* 0x040fe20000000000 */
[CC--:B------:R-:W-:Y:S01]  /*0400*/  ISETP.GE.AND P5, PT, R4.reuse, R11.reuse, PT ;  /* 0x0000000b0400720c */ /* 0x0c0fe20003fa6270 */
[C---:B------:R-:W-:Y:S02]  /*0410*/  VIADD R8, R4.reuse, 0x40 ;  /* 0x0000004004087836 */ /* 0x040fe40000000000 */
[----:B------:R-:W-:Y:S01]  /*0420*/  VIADD R10, R4, 0x60 ;  /* 0x00000060040a7836 */ /* 0x000fe20000000000 */
[-C--:B------:R-:W-:Y:S01]  /*0430*/  ISETP.GE.AND P4, PT, R6, R11.reuse, PT ;  /* 0x0000000b0600720c */ /* 0x080fe20003f86270 */
[C---:B------:R-:W-:Y:S01]  /*0440*/  VIADD R6, R4.reuse, 0xa0 ;  /* 0x000000a004067836 */ /* 0x040fe20000000000 */
[C---:B-1----:R-:W-:Y:S01]  /*0450*/  IADD3 R16, P0, P6, R4.reuse, UR6, R59 ;  /* 0x0000000604107c10 */ /* 0x042fe2000fe1e03b */
[----:B------:R-:W-:Y:S01]  /*0460*/  VIADD R12, R4, 0x80 ;  /* 0x00000080040c7836 */ /* 0x000fe20000000000 */
[----:B------:R-:W-:Y:S01]  /*0470*/  ISETP.GE.AND P3, PT, R8, R11, PT ;  /* 0x0000000b0800720c */ /* 0x000fe20003f66270 */
[----:B------:R-:W-:Y:S01]  /*0480*/  VIADD R8, R4, 0xc0 ;  /* 0x000000c004087836 */ /* 0x000fe20000000000 */
[----:B------:R-:W-:-:S02]  /*0490*/  IADD3.X R17, PT, PT, RZ, UR7, R27, P0, P6 ;  /* 0x00000007ff117c10 */ /* 0x000fc400087ec41b */
[-C--:B------:R-:W-:Y:S01]  /*04a0*/  ISETP.GE.AND P0, PT, R6, R11.reuse, PT ;  /* 0x0000000b0600720c */ /* 0x080fe20003f06270 */
[----:B------:R-:W-:Y:S01]  /*04b0*/  VIADD R6, R4, 0xe0 ;  /* 0x000000e004067836 */ /* 0x000fe20000000000 */
[-C--:B------:R-:W-:Y:S01]  /*04c0*/  ISETP.GE.AND P2, PT, R10, R11.reuse, PT ;  /* 0x0000000b0a00720c */ /* 0x080fe20003f46270 */
[----:B------:R1:W5:Y:S01]  /*04d0*/  @!P5 LDG.E.U8 R55, desc[UR8][R16.64] ;  /* 0x000000081037d981 */ /* 0x000362000c1e1100 */
[-C--:B------:R-:W-:Y:S02]  /*04e0*/  ISETP.GE.AND P1, PT, R12, R11.reuse, PT ;  /* 0x0000000b0c00720c */ /* 0x080fe40003f26270 */
[-C--:B------:R-:W-:Y:S01]  /*04f0*/  ISETP.GE.AND P5, PT, R6, R11.reuse, PT ;  /* 0x0000000b0600720c */ /* 0x080fe20003fa6270 */
[----:B------:R-:W-:Y:S01]  /*0500*/  VIADD R6, R4, 0x100 ;  /* 0x0000010004067836 */ /* 0x000fe20000000000 */
[----:B------:R-:W-:Y:S01]  /*0510*/  ISETP.GE.AND P6, PT, R8, R11, PT ;  /* 0x0000000b0800720c */ /* 0x000fe20003fc6270 */
[----:B------:R-:W-:Y:S01]  /*0520*/  IMAD.MOV.U32 R7, RZ, RZ, 0x7f ;  /* 0x0000007fff077424 */ /* 0x000fe200078e00ff */
[----:B------:R1:W5:Y:S01]  /*0530*/  @!P4 LDG.E.U8 R53, desc[UR8][R16.64+0x20] ;  /* 0x000020081035c981 */ /* 0x000362000c1e1100 */
[----:B------:R-:W-:-:S02]  /*0540*/  VIADD R8, R4, 0x120 ;  /* 0x0000012004087836 */ /* 0x000fc40000000000 */
[----:B------:R-:W-:Y:S01]  /*0550*/  IMAD.MOV.U32 R9, RZ, RZ, 0x7f ;  /* 0x0000007fff097424 */ /* 0x000fe200078e00ff */
[-C--:B------:R-:W-:Y:S01]  /*0560*/  ISETP.GE.AND P4, PT, R6, R11.reuse, PT ;  /* 0x0000000b0600720c */ /* 0x080fe20003f86270 */
[----:B------:R1:W5:Y:S01]  /*0570*/  @!P3 LDG.E.U8 R5, desc[UR8][R16.64+0x40] ;  /* 0x000040081005b981 */ /* 0x000362000c1e1100 */
[----:B------:R-:W-:Y:S02]  /*0580*/  PRMT R6, R7, 0x7610, R6 ;  /* 0x0000761007067816 */ /* 0x000fe40000000006 */
[-C--:B------:R-:W-:Y:S01]  /*0590*/  ISETP.GE.AND P3, PT, R8, R11.reuse, PT ;  /* 0x0000000b0800720c */ /* 0x080fe20003f66270 */
[C---:B------:R-:W-:Y:S01]  /*05a0*/  VIADD R8, R4.reuse, 0x140 ;  /* 0x0000014004087836 */ /* 0x040fe20000000000 */
[----:B------:R-:W-:Y:S01]  /*05b0*/  PRMT R7, R9, 0x7610, R7 ;  /* 0x0000761009077816 */ /* 0x000fe20000000007 */
[----:B------:R-:W-:Y:S01]  /*05c0*/  IMAD.MOV.U32 R12, RZ, RZ, 0x7f ;  /* 0x0000007fff0c7424 */ /* 0x000fe200078e00ff */
[----:B------:R1:W5:Y:S01]  /*05d0*/  @!P2 LDG.E.U8 R6, desc[UR8][R16.64+0x60] ;  /* 0x000060081006a981 */ /* 0x000362000c1e1100 */
[----:B------:R-:W-:Y:S01]  /*05e0*/  VIADD R10, R4, 0x160 ;  /* 0x00000160040a7836 */ /* 0x000fe20000000000 */
[----:B------:R-:W-:-:S02]  /*05f0*/  ISETP.GE.AND P2, PT, R8, R11, PT ;  /* 0x0000000b0800720c */ /* 0x000fc40003f46270 */
[----:B------:R-:W-:Y:S01]  /*0600*/  PRMT R8, R12, 0x7610, R8 ;  /* 0x000076100c087816 */ /* 0x000fe20000000008 */
[----:B------:R1:W5:Y:S01]  /*0610*/  @!P1 LDG.E.U8 R7, desc[UR8][R16.64+0x80] ;  /* 0x0000800810079981 */ /* 0x000362000c1e1100 */
[-C--:B------:R-:W-:Y:S01]  /*0620*/  ISETP.GE.AND P1, PT, R10, R11.reuse, PT ;  /* 0x0000000b0a00720c */ /* 0x080fe20003f26270 */
[----:B------:R-:W-:Y:S02]  /*0630*/  VIADD R10, R4, 0x180 ;  /* 0x00000180040a7836 */ /* 0x000fe40000000000 */
[----:B------:R-:W-:Y:S01]  /*0640*/  IMAD.MOV.U32 R49, RZ, RZ, 0x7f ;  /* 0x0000007fff317424 */ /* 0x000fe200078e00ff */
[----:B------:R1:W5:Y:S02]  /*0650*/  @!P0 LDG.E.U8 R8, desc[UR8][R16.64+0xa0] ;  /* 0x0000a00810088981 */ /* 0x000364000c1e1100 */
[-C--:B------:R-:W-:Y:S01]  /*0660*/  ISETP.GE.AND P0, PT, R10, R11.reuse, PT ;  /* 0x0000000b0a00720c */ /* 0x080fe20003f06270 */
[----:B------:R-:W-:Y:S02]  /*0670*/  VIADD R10, R4, 0x1c0 ;  /* 0x000001c0040a7836 */ /* 0x000fe40000000000 */
[----:B------:R-:W-:Y:S01]  /*0680*/  IMAD.MOV.U32 R51, RZ, RZ, 0x7f ;  /* 0x0000007fff337424 */ /* 0x000fe200078e00ff */
[----:B------:R1:W5:Y:S01]  /*0690*/  @!P5 LDG.E.U8 R49, desc[UR8][R16.64+0xe0] ;  /* 0x0000e0081031d981 */ /* 0x000362000c1e1100 */
[----:B------:R-:W-:Y:S01]  /*06a0*/  IMAD.MOV.U32 R33, RZ, RZ, 0x7f ;  /* 0x0000007fff217424 */ /* 0x000fe200078e00ff */
[----:B------:R-:W-:Y:S01]  /*06b0*/  ISETP.GE.AND P5, PT, R10, R11, PT ;  /* 0x0000000b0a00720c */ /* 0x000fe20003fa6270 */
[----:B------:R-:W-:-:S02]  /*06c0*/  VIADD R12, R4, 0x1a0 ;  /* 0x000001a0040c7836 */ /* 0x000fc40000000000 */
[----:B------:R-:W-:Y:S01]  /*06d0*/  VIADD R10, R4, 0x200 ;  /* 0x00000200040a7836 */ /* 0x000fe20000000000 */
[----:B------:R1:W5:Y:S01]  /*06e0*/  @!P6 LDG.E.U8 R51, desc[UR8][R16.64+0xc0] ;  /* 0x0000c0081033e981 */ /* 0x000362000c1e1100 */
[----:B------:R-:W-:Y:S01]  /*06f0*/  IMAD.MOV.U32 R48, RZ, RZ, 0x7f ;  /* 0x0000007fff307424 */ /* 0x000fe200078e00ff */
[-C--:B------:R-:W-:Y:S01]  /*0700*/  ISETP.GE.AND P6, PT, R12, R11.reuse, PT ;  /* 0x0000000b0c00720c */ /* 0x080fe20003fc6270 */
[----:B------:R-:W-:Y:S01]  /*0710*/  IMAD.MOV.U32 R32, RZ, RZ, 0x7f ;  /* 0x0000007fff207424 */ /* 0x000fe200078e00ff */
[----:B------:R1:W5:Y:S01]  /*0720*/  @!P3 LDG.E.U8 R33, desc[UR8][R16.64+0x120] ;  /* 0x000120081021b981 */ /* 0x000362000c1e1100 */
[-C--:B------:R-:W-:Y:S01]  /*0730*/  ISETP.GE.AND P3, PT, R10, R11.reuse, PT ;  /* 0x0000000b0a00720c */ /* 0x080fe20003f66270 */
[C---:B------:R-:W-:Y:S02]  /*0740*/  VIADD R12, R4.reuse, 0x1e0 ;  /* 0x000001e0040c7836 */ /* 0x040fe40000000000 */
[----:B------:R-:W-:Y:S01]  /*0750*/  VIADD R10, R4, 0x220 ;  /* 0x00000220040a7836 */ /* 0x000fe20000000000 */
[----:B------:R1:W5:Y:S01]  /*0760*/  @!P4 LDG.E.U8 R48, desc[UR8][R16.64+0x100] ;  /* 0x000100081030c981 */ /* 0x000362000c1e1100 */
[----:B------:R-:W-:Y:S01]  /*0770*/  IMAD.MOV.U32 R31, RZ, RZ, 0x7f ;  /* 0x0000007fff1f7424 */ /* 0x000fe200078e00ff */
[----:B------:R-:W-:-:S02]  /*0780*/  ISETP.GE.AND P4, PT, R12, R11, PT ;  /* 0x0000000b0c00720c */ /* 0x000fc40003f86270 */
[----:B------:R1:W5:Y:S01]  /*0790*/  @!P2 LDG.E.U8 R32, desc[UR8][R16.64+0x140] ;  /* 0x000140081020a981 */ /* 0x000362000c1e1100 */
[-C--:B------:R-:W-:Y:S01]  /*07a0*/  ISETP.GE.AND P2, PT, R10, R11.reuse, PT ;  /* 0x0000000b0a00720c */ /* 0x080fe20003f46270 */
[C---:B------:R-:W-:Y:S02]  /*07b0*/  VIADD R12, R4.reuse, 0x240 ;  /* 0x00000240040c7836 */ /* 0x040fe40000000000 */
[----:B------:R-:W-:Y:S01]  /*07c0*/  VIADD R10, R4, 0x260 ;  /* 0x00000260040a7836 */ /* 0x000fe20000000000 */
[----:B------:R1:W5:Y:S02]  /*07d0*/  @!P1 LDG.E.U8 R31, desc[UR8][R16.64+0x160] ;  /* 0x00016008101f9981 */ /* 0x000364000c1e1100 */
[-C--:B------:R-:W-:Y:S02]  /*07e0*/  ISETP.GE.AND P1, PT, R12, R11.reuse, PT ;  /* 0x0000000b0c00720c */ /* 0x080fe40003f26270 */
[----:B------:R1:W5:Y:S01]  /*07f0*/  @!P0 LDG.E.U8 R9, desc[UR8][R16.64+0x180] ;  /* 0x0001800810098981 */ /* 0x000362000c1e1100 */
[----:B------:R-:W-:Y:S01]  /*0800*/  ISETP.GE.AND P0, PT, R10, R11, PT ;  /* 0x0000000b0a00720c */ /* 0x000fe20003f06270 */
[----:B------:R-:W-:-:S02]  /*0810*/  IMAD.MOV.U32 R10, RZ, RZ, 0x7f ;  /* 0x0000007fff0a7424 */ /* 0x000fc400078e00ff */
[----:B------:R-:W-:Y:S02]  /*0820*/  IMAD.MOV.U32 R11, RZ, RZ, 0x7f ;  /* 0x0000007fff0b7424 */ /* 0x000fe400078e00ff */
[----:B------:R-:W-:Y:S02]  /*0830*/  IMAD.MOV.U32 R12, RZ, RZ, 0x7f ;  /* 0x0000007fff0c7424 */ /* 0x000fe400078e00ff */
[----:B------:R-:W-:Y:S01]  /*0840*/  IMAD.MOV.U32 R13, RZ, RZ, 0x7f ;  /* 0x0000007fff0d7424 */ /* 0x000fe200078e00ff */
[----:B------:R1:W5:Y:S01]  /*0850*/  @!P6 LDG.E.U8 R10, desc[UR8][R16.64+0x1a0] ;  /* 0x0001a008100ae981 */ /* 0x000362000c1e1100 */
[----:B------:R-:W-:Y:S02]  /*0860*/  IMAD.MOV.U32 R14, RZ, RZ, 0x7f ;  /* 0x0000007fff0e7424 */ /* 0x000fe400078e00ff */
[----:B------:R-:W-:Y:S01]  /*0870*/  IMAD.MOV.U32 R30, RZ, RZ, 0x7f ;  /* 0x0000007fff1e7424 */ /* 0x000fe200078e00ff */
[----:B------:R1:W5:Y:S01]  /*0880*/  @!P5 LDG.E.U8 R11, desc[UR8][R16.64+0x1c0] ;  /* 0x0001c008100bd981 */ /* 0x000362000c1e1100 */
[----:B------:R-:W-:-:S03]  /*0890*/  IMAD.MOV.U32 R15, RZ, RZ, 0x7f ;  /* 0x0000007fff0f7424 */ /* 0x000fc600078e00ff */
[----:B------:R1:W5:Y:S04]  /*08a0*/  @!P4 LDG.E.U8 R12, desc[UR8][R16.64+0x1e0] ;  /* 0x0001e008100cc981 */ /* 0x000368000c1e1100 */
[----:B------:R1:W5:Y:S04]  /*08b0*/  @!P3 LDG.E.U8 R13, desc[UR8][R16.64+0x200] ;  /* 0x00020008100db981 */ /* 0x000368000c1e1100 */
[----:B------:R1:W5:Y:S04]  /*08c0*/  @!P2 LDG.E.U8 R14, desc[UR8][R16.64+0x220] ;  /* 0x00022008100ea981 */ /* 0x000368000c1e1100 */
[----:B------:R1:W5:Y:S04]  /*08d0*/  @!P1 LDG.E.U8 R30, desc[UR8][R16.64+0x240] ;  /* 0x00024008101e9981 */ /* 0x000368000c1e1100 */
[----:B------:R1:W5:Y:S02]  /*08e0*/  @!P0 LDG.E.U8 R15, desc[UR8][R16.64+0x260] ;  /* 0x00026008100f8981 */ /* 0x000364000c1e1100 */
.L_x_3:
[----:B01----:R-:W-:Y:S01]  /*08f0*/  VIMNMX R16, PT, PT, R26, 0xe0, !PT ;  /* 0x000000e01a107848 */ /* 0x003fe20007fe0100 */
[----:B------:R-:W0:Y:S01]  /*0900*/  LDCU UR4, c[0x0][0x3c8] ;  /* 0x00007900ff0477ac */ /* 0x000e220008000800 */
[----:B------:R-:W-:Y:S01]  /*0910*/  IMAD.SHL.U32 R35, R0, 0x400, RZ ;  /* 0x0000040000237824 */ /* 0x000fe200078e00ff */
[----:B------:R-:W-:Y:S01]  /*0920*/  BSSY.RECONVERGENT B0, `(.L_x_4) ;  /* 0x0000032000007945 */ /* 0x000fe20003800200 */
[--C-:B------:R-:W-:Y:S01]  /*0930*/  IADD3 R0, PT, PT, R16, 0x1f, -R26.reuse ;  /* 0x0000001f10007810 */ /* 0x100fe20007ffe81a */
[----:B------:R-:W-:Y:S01]  /*0940*/  UMOV UR5, 0xffffffff ;  /* 0xffffffff00057882 */ /* 0x000fe20000000000 */
[----:B-----5:R-:W-:Y:S01]  /*0950*/  LOP3.LUT R16, R53, 0xff80, RZ, 0x3c, !PT ;  /* 0x0000ff8035107812 */ /* 0x020fe200078e3cff */
[----:B------:R-:W-:Y:S01]  /*0960*/  IMAD.MOV.U32 R38, RZ, RZ, R26 ;  /* 0x000000ffff267224 */ /* 0x000fe200078e001a */
[C---:B------:R-:W-:Y:S02]  /*0970*/  ISETP.GE.U32.AND P0, PT, R0.reuse, 0x1e0, PT ;  /* 0x000001e00000780c */ /* 0x040fe40003f06070 */
[----:B------:R-:W-:-:S02]  /*0980*/  LEA.HI R36, R0, 0x1, RZ, 0x1b ;  /* 0x0000000100247811 */ /* 0x000fc400078fd8ff */
[----:B------:R-:W-:Y:S02]  /*0990*/  LOP3.LUT R39, R6, 0xff80, RZ, 0x3c, !PT ;  /* 0x0000ff8006277812 */ /* 0x000fe400078e3cff */
[----:B------:R-:W-:Y:S02]  /*09a0*/  LOP3.LUT R40, R36, 0xf, RZ, 0xc0, !PT ;  /* 0x0000000f24287812 */ /* 0x000fe400078ec0ff */
[----:B------:R-:W-:Y:S02]  /*09b0*/  LOP3.LUT R17, R51, 0xff80, RZ, 0x3c, !PT ;  /* 0x0000ff8033117812 */ /* 0x000fe400078e3cff */
[----:B------:R-:W-:Y:S01]  /*09c0*/  LOP3.LUT R18, R49, 0xff80, RZ, 0x3c, !PT ;  /* 0x0000ff8031127812 */ /* 0x000fe200078e3cff */
[----:B0-----:R-:W-:Y:S01]  /*09d0*/  USHF.L.U32 UR4, UR5, UR4, URZ ;  /* 0x0000000405047299 */ /* 0x001fe200080006ff */
[----:B------:R-:W-:Y:S02]  /*09e0*/  LOP3.LUT R19, R48, 0xff80, RZ, 0x3c, !PT ;  /* 0x0000ff8030137812 */ /* 0x000fe400078e3cff */
[----:B------:R-:W-:-:S02]  /*09f0*/  LOP3.LUT R20, R33, 0xff80, RZ, 0x3c, !PT ;  /* 0x0000ff8021147812 */ /* 0x000fc400078e3cff */
[----:B------:R-:W-:Y:S02]  /*0a00*/  LOP3.LUT R21, R32, 0xff80, RZ, 0x3c, !PT ;  /* 0x0000ff8020157812 */ /* 0x000fe400078e3cff */
[----:B------:R-:W-:Y:S02]  /*0a10*/  LOP3.LUT R22, R31, 0xff80, RZ, 0x3c, !PT ;  /* 0x0000ff801f167812 */ /* 0x000fe400078e3cff */
[----:B------:R-:W-:Y:S02]  /*0a20*/  LOP3.LUT R29, R9, 0xff80, RZ, 0x3c, !PT ;  /* 0x0000ff80091d7812 */ /* 0x000fe400078e3cff */
[----:B------:R-:W-:Y:S02]  /*0a30*/  ISETP.NE.AND P1, PT, R40, RZ, PT ;  /* 0x000000ff2800720c */ /* 0x000fe40003f25270 */
[----:B------:R-:W-:Y:S02]  /*0a40*/  LOP3.LUT R28, R10, 0xff80, RZ, 0x3c, !PT ;  /* 0x0000ff800a1c7812 */ /* 0x000fe400078e3cff */
[----:B------:R-:W-:-:S02]  /*0a50*/  LOP3.LUT R34, R11, 0xff80, RZ, 0x3c, !PT ;  /* 0x0000ff800b227812 */ /* 0x000fc400078e3cff */
[----:B------:R-:W-:Y:S02]  /*0a60*/  LOP3.LUT R0, R12, 0xff80, RZ, 0x3c, !PT ;  /* 0x0000ff800c007812 */ /* 0x000fe400078e3cff */
[----:B------:R-:W-:Y:S02]  /*0a70*/  LOP3.LUT R25, R13, 0xff80, RZ, 0x3c, !PT ;  /* 0x0000ff800d197812 */ /* 0x000fe400078e3cff */
[----:B------:R-:W-:Y:S01]  /*0a80*/  LOP3.LUT R24, R14, 0xff80, RZ, 0x3c, !PT ;  /* 0x0000ff800e187812 */ /* 0x000fe200078e3cff */
[----:B------:R-:W-:Y:S06]  /*0a90*/  @!P0 BRA `(.L_x_5) ;  /* 0x0000000000688947 */ /* 0x000fec0003800000 */
[----:B------:R-:W-:Y:S01]  /*0aa0*/  IMAD R37, R26, 0x4, R35 ;  /* 0x000000041a257824 */ /* 0x000fe200078e0223 */
[----:B------:R-:W-:Y:S01]  /*0ab0*/  LOP3.LUT R23, R36, 0xffffff0, RZ, 0xc0, !PT ;  /* 0x0ffffff024177812 */ /* 0x000fe200078ec0ff */
[----:B------:R-:W-:-:S03]  /*0ac0*/  IMAD.MOV.U32 R38, RZ, RZ, R26 ;  /* 0x000000ffff267224 */ /* 0x000fc600078e001a */
[----:B------:R-:W-:Y:S01]  /*0ad0*/  IADD3 R37, PT, PT, R37, 0x400, R2 ;  /* 0x0000040025257810 */ /* 0x000fe20007ffe002 */
[----:B------:R-:W-:-:S07]  /*0ae0*/  IMAD.MOV R23, RZ, RZ, -R23 ;  /* 0x000000ffff177224 */ /* 0x000fce00078e0a17 */
.L_x_6:
[----:B------:R-:W-:Y:S01]  /*0af0*/  VIADD R23, R23, 0x10 ;  /* 0x0000001017177836 */ /* 0x000fe20000000000 */
[----:B------:R-:W-:Y:S01]  /*0b00*/  STS [R37+-0x400], RZ ;  /* 0xfffc00ff25007388 */ /* 0x000fe20000000800 */
[----:B------:R-:W-:-:S03]  /*0b10*/  VIADD R38, R38, 0x200 ;  /* 0x0000020026267836 */ /* 0x000fc60000000000 */
[----:B------:R-:W-:Y:S01]  /*0b20*/  ISETP.NE.AND P0, PT, R23, RZ, PT ;  /* 0x000000ff1700720c */ /* 0x000fe20003f05270 */
[----:B------:R-:W-:Y:S04]  /*0b30*/  STS [R37+-0x380], RZ ;  /* 0xfffc80ff25007388 */ /* 0x000fe80000000800 */
[----:B------:R-:W-:Y:S04]  /*0b40*/  STS [R37+-0x300], RZ ;  /* 0xfffd00ff25007388 */ /* 0x000fe80000000800 */
[----:B------:R-:W-:Y:S04]  /*0b50*/  STS [R37+-0x280], RZ ;  /* 0xfffd80ff25007388 */ /* 0x000fe80000000800 */
[----:B------:R-:W-:Y:S04]  /*0b60*/  STS [R37+-0x200], RZ ;  /* 0xfffe00ff25007388 */ /* 0x000fe80000000800 */
[----:B------:R-:W-:Y:S04]  /*0b70*/  STS [R37+-0x180], RZ ;  /* 0xfffe80ff25007388 */ /* 0x000fe80000000800 */
[----:B------:R-:W-:Y:S04]  /*0b80*/  STS [R37+-0x100], RZ ;  /* 0xffff00ff25007388 */ /* 0x000fe80000000800 */
[----:B------:R-:W-:Y:S04]  /*0b90*/  STS [R37+-0x80], RZ ;  /* 0xffff80ff25007388 */ /* 0x000fe80000000800 */
[----:B------:R-:W-:Y:S04]  /*0ba0*/  STS [R37], RZ ;  /* 0x000000ff25007388 */ /* 0x000fe80000000800 */
[----:B------:R-:W-:Y:S04]  /*0bb0*/  STS [R37+0x80], RZ ;  /* 0x000080ff25007388 */ /* 0x000fe80000000800 */
[----:B------:R-:W-:Y:S04]  /*0bc0*/  STS [R37+0x100], RZ ;  /* 0x000100ff25007388 */ /* 0x000fe80000000800 */
[----:B------:R-:W-:Y:S04]  /*0bd0*/  STS [R37+0x180], RZ ;  /* 0x000180ff25007388 */ /* 0x000fe80000000800 */
[----:B------:R-:W-:Y:S04]  /*0be0*/  STS [R37+0x200], RZ ;  /* 0x000200ff25007388 */ /* 0x000fe80000000800 */
[----:B------:R-:W-:Y:S04]  /*0bf0*/  STS [R37+0x280], RZ ;  /* 0x000280ff25007388 */ /* 0x000fe80000000800 */
[----:B------:R-:W-:Y:S04]  /*0c00*/  STS [R37+0x300], RZ ;  /* 0x000300ff25007388 */ /* 0x000fe80000000800 */
[----:B------:R0:W-:Y:S02]  /*0c10*/  STS [R37+0x380], RZ ;  /* 0x000380ff25007388 */ /* 0x0001e40000000800 */
[----:B0-----:R-:W-:Y:S01]  /*0c20*/  VIADD R37, R37, 0x800 ;  /* 0x0000080025257836 */ /* 0x001fe20000000000 */
[----:B------:R-:W-:Y:S06]  /*0c30*/  @P0 BRA `(.L_x_6) ;  /* 0xfffffffc00ac0947 */ /* 0x000fec000383ffff */
.L_x_5:
[----:B------:R-:W-:Y:S05]  /*0c40*/  BSYNC.RECONVERGENT B0 ;  /* 0x0000000000007941 */ /* 0x000fea0003800200 */
.L_x_4:
[----:B------:R-:W-:Y:S01]  /*0c50*/  BSSY.RECONVERGENT B0, `(.L_x_7) ;  /* 0x0000027000007945 */ /* 0x000fe20003800200 */
[----:B------:R-:W-:Y:S01]  /*0c60*/  LOP3.LUT R26, R15, 0xff80, RZ, 0x3c, !PT ;  /* 0x0000ff800f1a7812 */ /* 0x000fe200078e3cff */
[----:B------:R-:W-:Y:S02]  /*0c70*/  IMAD.IADD R23, R2, 0x1, R35 ;  /* 0x0000000102177824 */ /* 0x000fe400078e0223 */
[----:B------:R-:W-:Y:S05]  /*0c80*/  @!P1 BRA `(.L_x_8) ;  /* 0x00000000008c9947 */ /* 0x000fea0003800000 */
[----:B------:R-:W-:Y:S01]  /*0c90*/  ISETP.GE.U32.AND P0, PT, R40, 0x8, PT ;  /* 0x000000082800780c */ /* 0x000fe20003f06070 */
[----:B------:R-:W-:Y:S01]  /*0ca0*/  BSSY.RECONVERGENT B1, `(.L_x_9) ;  /* 0x000000e000017945 */ /* 0x000fe20003800200 */
[----:B------:R-:W-:-:S04]  /*0cb0*/  LOP3.LUT R41, R36, 0x7, RZ, 0xc0, !PT ;  /* 0x0000000724297812 */ /* 0x000fc800078ec0ff */
[----:B------:R-:W-:-:S07]  /*0cc0*/  ISETP.NE.AND P1, PT, R41, RZ, PT ;  /* 0x000000ff2900720c */ /* 0x000fce0003f25270 */
[----:B------:R-:W-:Y:S06]  /*0cd0*/  @!P0 BRA `(.L_x_10) ;  /* 0x0000000000288947 */ /* 0x000fec0003800000 */
[C---:B------:R-:W-:Y:S02]  /*0ce0*/  IMAD R37, R38.reuse, 0x4, R23 ;  /* 0x0000000426257824 */ /* 0x040fe400078e0217 */
[----:B------:R-:W-:-:S03]  /*0cf0*/  VIADD R38, R38, 0x100 ;  /* 0x0000010026267836 */ /* 0x000fc60000000000 */
[----:B------:R0:W-:Y:S04]  /*0d00*/  STS [R37], RZ ;  /* 0x000000ff25007388 */ /* 0x0001e80000000800 */
[----:B------:R0:W-:Y:S04]  /*0d10*/  STS [R37+0x80], RZ ;  /* 0x000080ff25007388 */ /* 0x0001e80000000800 */
[----:B------:R0:W-:Y:S04]  /*0d20*/  STS [R37+0x100], RZ ;  /* 0x000100ff25007388 */ /* 0x0001e80000000800 */
[----:B------:R0:W-:Y:S04]  /*0d30*/  STS [R37+0x180], RZ ;  /* 0x000180ff25007388 */ /* 0x0001e80000000800 */
[----:B------:R0:W-:Y:S04]  /*0d40*/  STS [R37+0x200], RZ ;  /* 0x000200ff25007388 */ /* 0x0001e80000000800 */
[----:B------:R0:W-:Y:S04]  /*0d50*/  STS [R37+0x280], RZ ;  /* 0x000280ff25007388 */ /* 0x0001e80000000800 */
[----:B------:R0:W-:Y:S04]  /*0d60*/  STS [R37+0x300], RZ ;  /* 0x000300ff25007388 */ /* 0x0001e80000000800 */
[----:B------:R0:W-:Y:S02]  /*0d70*/  STS [R37+0x380], RZ ;  /* 0x000380ff25007388 */ /* 0x0001e40000000800 */
.L_x_10:
[----:B------:R-:W-:Y:S05]  /*0d80*/  BSYNC.RECONVERGENT B1 ;  /* 0x0000000000017941 */ /* 0x000fea0003800200 */
.L_x_9:
[----:B------:R-:W-:Y:S05]  /*0d90*/  @!P1 BRA `(.L_x_8) ;  /* 0x0000000000489947 */ /* 0x000fea0003800000 */
[----:B------:R-:W-:Y:S02]  /*0da0*/  ISETP.GE.U32.AND P0, PT, R41, 0x4, PT ;  /* 0x000000042900780c */ /* 0x000fe40003f06070 */
[----:B------:R-:W-:-:S04]  /*0db0*/  LOP3.LUT R36, R36, 0x3, RZ, 0xc0, !PT ;  /* 0x0000000324247812 */ /* 0x000fc800078ec0ff */
[----:B------:R-:W-:-:S07]  /*0dc0*/  ISETP.NE.AND P1, PT, R36, RZ, PT ;  /* 0x000000ff2400720c */ /* 0x000fce0003f25270 */
[C---:B0-----:R-:W-:Y:S02]  /*0dd0*/  @P0 IMAD R37, R38.reuse, 0x4, R23 ;  /* 0x0000000426250824 */ /* 0x041fe400078e0217 */
[----:B------:R-:W-:-:S03]  /*0de0*/  @P0 VIADD R38, R38, 0x80 ;  /* 0x0000008026260836 */ /* 0x000fc60000000000 */
[----:B------:R1:W-:Y:S04]  /*0df0*/  @P0 STS [R37], RZ ;  /* 0x000000ff25000388 */ /* 0x0003e80000000800 */
[----:B------:R1:W-:Y:S04]  /*0e00*/  @P0 STS [R37+0x80], RZ ;  /* 0x000080ff25000388 */ /* 0x0003e80000000800 */
[----:B------:R1:W-:Y:S04]  /*0e10*/  @P0 STS [R37+0x100], RZ ;  /* 0x000100ff25000388 */ /* 0x0003e80000000800 */
[----:B------:R1:W-:Y:S01]  /*0e20*/  @P0 STS [R37+0x180], RZ ;  /* 0x000180ff25000388 */ /* 0x0003e20000000800 */
[----:B------:R-:W-:Y:S05]  /*0e30*/  @!P1 BRA `(.L_x_8) ;  /* 0x0000000000209947 */ /* 0x000fea0003800000 */
[----:B------:R-:W-:Y:S02]  /*0e40*/  IMAD R35, R38, 0x4, R35 ;  /* 0x0000000426237824 */ /* 0x000fe400078e0223 */
[----:B------:R-:W-:Y:S02]  /*0e50*/  IMAD.MOV R36, RZ, RZ, -R36 ;  /* 0x000000ffff247224 */ /* 0x000fe400078e0a24 */
[----:B------:R-:W-:-:S07]  /*0e60*/  IMAD.IADD R35, R2, 0x1, R35 ;  /* 0x0000000102237824 */ /* 0x000fce00078e0223 */
.L_x_11:
[----:B------:R-:W-:Y:S01]  /*0e70*/  VIADD R36, R36, 0x1 ;  /* 0x0000000124247836 */ /* 0x000fe20000000000 */
[----:B------:R0:W-:Y:S04]  /*0e80*/  STS [R35], RZ ;  /* 0x000000ff23007388 */ /* 0x0001e80000000800 */
[----:B------:R-:W-:Y:S01]  /*0e90*/  ISETP.NE.AND P0, PT, R36, RZ, PT ;  /* 0x000000ff2400720c */ /* 0x000fe20003f05270 */
[----:B0-----:R-:W-:-:S12]  /*0ea0*/  VIADD R35, R35, 0x80 ;  /* 0x0000008023237836 */ /* 0x001fd80000000000 */
[----:B------:R-:W-:Y:S05]  /*0eb0*/  @P0 BRA `(.L_x_11) ;  /* 0xfffffffc00ec0947 */ /* 0x000fea000383ffff */
.L_x_8:
[----:B------:R-:W-:Y:S05]  /*0ec0*/  BSYNC.RECONVERGENT B0 ;  /* 0x0000000000007941 */ /* 0x000fea0003800200 */
.L_x_7:
[----:B------:R-:W2:Y:S01]  /*0ed0*/  LDCU UR5, c[0x0][0x3c4] ;  /* 0x00007880ff0577ac */ /* 0x000ea20008000800 */
[----:B------:R-:W-:Y:S01]  /*0ee0*/  LOP3.LUT R35, R55, 0x80, RZ, 0x3c, !PT ;  /* 0x0000008037237812 */ /* 0x000fe200078e3cff */
[----:B------:R-:W-:Y:S01]  /*0ef0*/  BSSY.RECONVERGENT B0, `(.L_x_12) ;  /* 0x0000095000007945 */ /* 0x000fe20003800200 */
[----:B------:R-:W-:Y:S02]  /*0f00*/  LOP3.LUT R38, R39, 0xff, RZ, 0xc0, !PT ;  /* 0x000000ff27267812 */ /* 0x000fe400078ec0ff */
[----:B------:R-:W-:Y:S02]  /*0f10*/  LOP3.LUT R35, R35, 0xff, RZ, 0xc0, !PT ;  /* 0x000000ff23237812 */ /* 0x000fe400078ec0ff */
[----:B------:R-:W-:Y:S02]  /*0f20*/  LOP3.LUT R39, R7, 0x80, RZ, 0x3c, !PT ;  /* 0x0000008007277812 */ /* 0x000fe400078e3cff */
[----:B01----:R-:W-:Y:S02]  /*0f30*/  LOP3.LUT R37, R5, 0x80, RZ, 0x3c, !PT ;  /* 0x0000008005257812 */ /* 0x003fe400078e3cff */
[----:B------:R-:W-:-:S02]  /*0f40*/  LOP3.LUT R39, R39, 0xff, RZ, 0xc0, !PT ;  /* 0x000000ff27277812 */ /* 0x000fc400078ec0ff */
[----:B------:R-:W-:Y:S02]  /*0f50*/  LOP3.LUT R36, R16, 0xff, RZ, 0xc0, !PT ;  /* 0x000000ff10247812 */ /* 0x000fe400078ec0ff */
[----:B------:R-:W-:Y:S02]  /*0f60*/  LOP3.LUT R37, R37, 0xff, RZ, 0xc0, !PT ;  /* 0x000000ff25257812 */ /* 0x000fe400078ec0ff */
[----:B------:R-:W-:Y:S01]  /*0f70*/  LOP3.LUT R41, R17, 0xff, RZ, 0xc0, !PT ;  /* 0x000000ff11297812 */ /* 0x000fe200078ec0ff */
[----:B--2---:R-:W-:Y:S01]  /*0f80*/  ULOP3.LUT UR5, UR5, 0xff, URZ, 0xc0, !UPT ;  /* 0x000000ff05057892 */ /* 0x004fe2000f8ec0ff */
[----:B------:R-:W-:Y:S02]  /*0f90*/  LOP3.LUT R45, R19, 0xff, RZ, 0xc0, !PT ;  /* 0x000000ff132d7812 */ /* 0x000fe400078ec0ff */
[----:B------:R-:W-:Y:S02]  /*0fa0*/  LOP3.LUT R47, R20, 0xff, RZ, 0xc0, !PT ;  /* 0x000000ff142f7812 */ /* 0x000fe400078ec0ff */
[----:B------:R-:W-:-:S02]  /*0fb0*/  LOP3.LUT R34, R34, 0xff, RZ, 0xc0, !PT ;  /* 0x000000ff22227812 */ /* 0x000fc400078ec0ff */
[----:B------:R-:W-:Y:S02]  /*0fc0*/  SHF.R.U32.HI R35, RZ, UR5, R35 ;  /* 0x00000005ff237c19 */ /* 0x000fe40008011623 */
[----:B------:R-:W-:Y:S02]  /*0fd0*/  SHF.R.U32.HI R39, RZ, UR5, R39 ;  /* 0x00000005ff277c19 */ /* 0x000fe40008011627 */
[----:B------:R-:W-:Y:S02]  /*0fe0*/  LOP3.LUT R61, R35, UR4, RZ, 0x30, !PT ;  /* 0x00000004233d7c12 */ /* 0x000fe4000f8e30ff */
[----:B------:R-:W-:Y:S02]  /*0ff0*/  SHF.R.U32.HI R36, RZ, UR5, R36 ;  /* 0x00000005ff247c19 */ /* 0x000fe40008011624 */
[----:B------:R-:W-:Y:S01]  /*1000*/  LOP3.LUT R40, R39, UR4, RZ, 0x30, !PT ;  /* 0x0000000427287c12 */ /* 0x000fe2000f8e30ff */
[----:B------:R-:W-:Y:S01]  /*1010*/  IMAD R35, R61, 0x4, R23 ;  /* 0x000000043d237824 */ /* 0x000fe200078e0217 */
[----:B------:R-:W-:Y:S01]  /*1020*/  SHF.R.U32.HI R38, RZ, UR5, R38 ;  /* 0x00000005ff267c19 */ /* 0x000fe20008011626 */
[----:B------:R-:W-:Y:S01]  /*1030*/  NOP ;  /* 0x0000000000007918 */ /* 0x000fe20000000000 */
[----:B------:R-:W-:-:S02]  /*1040*/  LOP3.LUT R39, R8, 0x80, RZ, 0x3c, !PT ;  /* 0x0000008008277812 */ /* 0x000fc400078e3cff */
[----:B------:R0:W-:Y:S01]  /*1050*/  ATOMS.POPC.INC.32 RZ, [R35+URZ] ;  /* 0x0000000023ff7f8c */ /* 0x0001e2000d8000ff */
[----:B------:R-:W-:Y:S01]  /*1060*/  SHF.R.U32.HI R37, RZ, UR5, R37 ;  /* 0x00000005ff257c19 */ /* 0x000fe20008011625 */
[--C-:B------:R-:W-:Y:S01]  /*1070*/  IMAD R40, R40, 0x4, R23.reuse ;  /* 0x0000000428287824 */ /* 0x100fe200078e0217 */
[----:B------:R-:W-:Y:S02]  /*1080*/  LOP3.LUT R44, R36, UR4, RZ, 0x30, !PT ;  /* 0x00000004242c7c12 */ /* 0x000fe4000f8e30ff */
[----:B------:R-:W-:Y:S02]  /*1090*/  LOP3.LUT R46, R38, UR4, RZ, 0x30, !PT ;  /* 0x00000004262e7c12 */ /* 0x000fe4000f8e30ff */
[----:B------:R-:W-:Y:S01]  /*10a0*/  LOP3.LUT R39, R39, 0xff, RZ, 0xc0, !PT ;  /* 0x000000ff27277812 */ /* 0x000fe200078ec0ff */
[--C-:B------:R-:W-:Y:S01]  /*10b0*/  IMAD R36, R44, 0x4, R23.reuse ;  /* 0x000000042c247824 */ /* 0x100fe200078e0217 */
[----:B------:R-:W-:Y:S01]  /*10c0*/  LOP3.LUT R38, R37, UR4, RZ, 0x30, !PT ;  /* 0x0000000425267c12 */ /* 0x000fe2000f8e30ff */
[----:B------:R-:W-:Y:S01]  /*10d0*/  IMAD R37, R46, 0x4, R23 ;  /* 0x000000042e257824 */ /* 0x000fe200078e0217 */
[----:B0-----:R-:W-:-:S02]  /*10e0*/  LOP3.LUT R35, R18, 0xff, RZ, 0xc0, !PT ;  /* 0x000000ff12237812 */ /* 0x001fc400078ec0ff */
[----:B------:R-:W-:Y:S01]  /*10f0*/  SHF.R.U32.HI R39, RZ, UR5, R39 ;  /* 0x00000005ff277c19 */ /* 0x000fe20008011627 */
[----:B------:R-:W-:Y:S01]  /*1100*/  IMAD R38, R38, 0x4, R23 ;  /* 0x0000000426267824 */ /* 0x000fe200078e0217 */
[----:B------:R-:W-:Y:S01]  /*1110*/  SHF.R.U32.HI R41, RZ, UR5, R41 ;  /* 0x00000005ff297c19 */ /* 0x000fe20008011629 */
[----:B------:R0:W-:Y:S01]  /*1120*/  ATOMS.POPC.INC.32 RZ, [R36+URZ] ;  /* 0x0000000024ff7f8c */ /* 0x0001e2000d8000ff */
[----:B------:R-:W-:Y:S02]  /*1130*/  SHF.R.U32.HI R35, RZ, UR5, R35 ;  /* 0x00000005ff237c19 */ /* 0x000fe40008011623 */
[----:B------:R-:W-:Y:S01]  /*1140*/  LOP3.LUT R50, R41, UR4, RZ, 0x30, !PT ;  /* 0x0000000429327c12 */ /* 0x000fe2000f8e30ff */
[----:B------:R-:W-:Y:S01]  /*1150*/  ATOMS.POPC.INC.32 RZ, [R38+URZ] ;  /* 0x0000000026ff7f8c */ /* 0x000fe2000d8000ff */
[----:B------:R-:W-:Y:S02]  /*1160*/  LOP3.LUT R52, R35, UR4, RZ, 0x30, !PT ;  /* 0x0000000423347c12 */ /* 0x000fe4000f8e30ff */
[----:B------:R-:W-:Y:S01]  /*1170*/  LOP3.LUT R41, R28, 0xff, RZ, 0xc0, !PT ;  /* 0x000000ff1c297812 */ /* 0x000fe200078ec0ff */
[----:B------:R1:W-:Y:S01]  /*1180*/  ATOMS.POPC.INC.32 RZ, [R37+URZ] ;  /* 0x0000000025ff7f8c */ /* 0x0003e2000d8000ff */
[----:B0-----:R-:W-:Y:S01]  /*1190*/  LOP3.LUT R36, R39, UR4, RZ, 0x30, !PT ;  /* 0x0000000427247c12 */ /* 0x001fe2000f8e30ff */
[----:B------:R-:W-:Y:S01]  /*11a0*/  IMAD R35, R50, 0x4, R23 ;  /* 0x0000000432237824 */ /* 0x000fe200078e0217 */
[----:B------:R-:W-:Y:S01]  /*11b0*/  LOP3.LUT R28, R22, 0xff, RZ, 0xc0, !PT ;  /* 0x000000ff161c7812 */ /* 0x000fe200078ec0ff */
[----:B------:R0:W-:Y:S01]  /*11c0*/  ATOMS.POPC.INC.32 RZ, [R40+URZ] ;  /* 0x0000000028ff7f8c */ /* 0x0001e2000d8000ff */
[----:B------:R-:W-:Y:S01]  /*11d0*/  SHF.R.U32.HI R45, RZ, UR5, R45 ;  /* 0x00000005ff2d7c19 */ /* 0x000fe2000801162d */
[----:B------:R-:W-:Y:S01]  /*11e0*/  IMAD R36, R36, 0x4, R23 ;  /* 0x0000000424247824 */ /* 0x000fe200078e0217 */
[----:B------:R-:W-:Y:S01]  /*11f0*/  SHF.R.U32.HI R47, RZ, UR5, R47 ;  /* 0x00000005ff2f7c19 */ /* 0x000fe2000801162f */
[----:B-1----:R-:W-:Y:S01]  /*1200*/  IMAD R37, R52, 0x4, R23 ;  /* 0x0000000434257824 */ /* 0x002fe200078e0217 */
[----:B------:R-:W-:-:S02]  /*1210*/  SHF.R.U32.HI R28, RZ, UR5, R28 ;  /* 0x00000005ff1c7c19 */ /* 0x000fc4000801161c */
[----:B------:R-:W-:Y:S01]  /*1220*/  ATOMS.POPC.INC.32 RZ, [R36+URZ] ;  /* 0x0000000024ff7f8c */ /* 0x000fe2000d8000ff */
[----:B0-----:R-:W-:Y:S02]  /*1230*/  LOP3.LUT R40, R29, 0xff, RZ, 0xc0, !PT ;  /* 0x000000ff1d287812 */ /* 0x001fe400078ec0ff */
[----:B------:R-:W-:Y:S01]  /*1240*/  LOP3.LUT R29, R21, 0xff, RZ, 0xc0, !PT ;  /* 0x000000ff151d7812 */ /* 0x000fe200078ec0ff */
[----:B------:R-:W-:Y:S01]  /*1250*/  ATOMS.POPC.INC.32 RZ, [R35+URZ] ;  /* 0x0000000023ff7f8c */ /* 0x000fe2000d8000ff */
[----:B------:R-:W-:Y:S02]  /*1260*/  LOP3.LUT R54, R45, UR4, RZ, 0x30, !PT ;  /* 0x000000042d367c12 */ /* 0x000fe4000f8e30ff */
[----:B------:R-:W-:Y:S01]  /*1270*/  SHF.R.U32.HI R29, RZ, UR5, R29 ;  /* 0x00000005ff1d7c19 */ /* 0x000fe2000801161d */
[----:B------:R0:W-:Y:S01]  /*1280*/  ATOMS.POPC.INC.32 RZ, [R37+URZ] ;  /* 0x0000000025ff7f8c */ /* 0x0001e2000d8000ff */
[----:B------:R-:W-:Y:S01]  /*1290*/  SHF.R.U32.HI R40, RZ, UR5, R40 ;  /* 0x00000005ff287c19 */ /* 0x000fe20008011628 */
[----:B------:R-:W-:Y:S01]  /*12a0*/  IMAD R38, R54, 0x4, R23 ;  /* 0x0000000436267824 */ /* 0x000fe200078e0217 */
[----:B------:R-:W-:-:S02]  /*12b0*/  LOP3.LUT R56, R47, UR4, RZ, 0x30, !PT ;  /* 0x000000042f387c12 */ /* 0x000fc4000f8e30ff */
[----:B------:R-:W-:Y:S02]  /*12c0*/  SHF.R.U32.HI R41, RZ, UR5, R41 ;  /* 0x00000005ff297c19 */ /* 0x000fe40008011629 */
[----:B------:R-:W-:Y:S01]  /*12d0*/  LOP3.LUT R0, R0, 0xff, RZ, 0xc0, !PT ;  /* 0x000000ff00007812 */ /* 0x000fe200078ec0ff */
[----:B------:R-:W-:Y:S01]  /*12e0*/  IMAD R39, R56, 0x4, R23 ;  /* 0x0000000438277824 */ /* 0x000fe200078e0217 */
[----:B0-----:R-:W-:Y:S01]  /*12f0*/  LOP3.LUT R37, R30, 0x80, RZ, 0x3c, !PT ;  /* 0x000000801e257812 */ /* 0x001fe200078e3cff */
[----:B------:R-:W-:Y:S01]  /*1300*/  ATOMS.POPC.INC.32 RZ, [R38+URZ] ;  /* 0x0000000026ff7f8c */ /* 0x000fe2000d8000ff */
[----:B------:R-:W-:Y:S02]  /*1310*/  LOP3.LUT R58, R29, UR4, RZ, 0x30, !PT ;  /* 0x000000041d3a7c12 */ /* 0x000fe4000f8e30ff */
[----:B------:R-:W-:Y:S01]  /*1320*/  SHF.R.U32.HI R34, RZ, UR5, R34 ;  /* 0x00000005ff227c19 */ /* 0x000fe20008011622 */
[----:B------:R-:W-:Y:S01]  /*1330*/  ATOMS.POPC.INC.32 RZ, [R39+URZ] ;  /* 0x0000000027ff7f8c */ /* 0x000fe2000d8000ff */
[----:B------:R-:W-:-:S02]  /*1340*/  LOP3.LUT R25, R25, 0xff, RZ, 0xc0, !PT ;  /* 0x000000ff19197812 */ /* 0x000fc400078ec0ff */
[----:B------:R-:W-:Y:S02]  /*1350*/  LOP3.LUT R24, R24, 0xff, RZ, 0xc0, !PT ;  /* 0x000000ff18187812 */ /* 0x000fe400078ec0ff */
[----:B------:R-:W-:Y:S01]  /*1360*/  LOP3.LUT R60, R28, UR4, RZ, 0x30, !PT ;  /* 0x000000041c3c7c12 */ /* 0x000fe2000f8e30ff */
[--C-:B------:R-:W-:Y:S01]  /*1370*/  IMAD R28, R58, 0x4, R23.reuse ;  /* 0x000000043a1c7824 */ /* 0x100fe200078e0217 */
[----:B------:R-:W-:Y:S02]  /*1380*/  LOP3.LUT R26, R26, 0xff, RZ, 0xc0, !PT ;  /* 0x000000ff1a1a7812 */ /* 0x000fe400078ec0ff */
[----:B------:R-:W-:Y:S01]  /*1390*/  LOP3.LUT R62, R40, UR4, RZ, 0x30, !PT ;  /* 0x00000004283e7c12 */ /* 0x000fe2000f8e30ff */
[----:B------:R-:W-:Y:S01]  /*13a0*/  IMAD R29, R60, 0x4, R23 ;  /* 0x000000043c1d7824 */ /* 0x000fe200078e0217 */
[----:B------:R-:W-:Y:S01]  /*13b0*/  LOP3.LUT R37, R37, 0xff, RZ, 0xc0, !PT ;  /* 0x000000ff25257812 */ /* 0x000fe200078ec0ff */
[----:B------:R0:W-:Y:S01]  /*13c0*/  ATOMS.POPC.INC.32 RZ, [R28+URZ] ;  /* 0x000000001cff7f8c */ /* 0x0001e2000d8000ff */
[----:B------:R-:W-:-:S02]  /*13d0*/  LOP3.LUT R66, R41, UR4, RZ, 0x30, !PT ;  /* 0x0000000429427c12 */ /* 0x000fc4000f8e30ff */
[----:B------:R-:W-:Y:S01]  /*13e0*/  SHF.R.U32.HI R0, RZ, UR5, R0 ;  /* 0x00000005ff007c19 */ /* 0x000fe20008011600 */
[----:B------:R-:W1:Y:S01]  /*13f0*/  LDC.64 R40, c[0x0][0x380] ;  /* 0x0000e000ff287b82 */ /* 0x000e620000000a00 */
[----:B------:R-:W-:Y:S01]  /*1400*/  LOP3.LUT R68, R34, UR4, RZ, 0x30, !PT ;  /* 0x0000000422447c12 */ /* 0x000fe2000f8e30ff */
[----:B------:R-:W-:Y:S01]  /*1410*/  IMAD R34, R62, 0x4, R23 ;  /* 0x000000043e227824 */ /* 0x000fe200078e0217 */
[----:B------:R-:W-:Y:S01]  /*1420*/  SHF.R.U32.HI R25, RZ, UR5, R25 ;  /* 0x00000005ff197c19 */ /* 0x000fe20008011619 */
[--C-:B------:R-:W-:Y:S01]  /*1430*/  IMAD R35, R66, 0x4, R23.reuse ;  /* 0x0000000442237824 */ /* 0x100fe200078e0217 */
[----:B------:R-:W-:Y:S01]  /*1440*/  SHF.R.U32.HI R24, RZ, UR5, R24 ;  /* 0x00000005ff187c19 */ /* 0x000fe20008011618 */
[----:B------:R-:W-:Y:S01]  /*1450*/  IMAD R36, R68, 0x4, R23 ;  /* 0x0000000444247824 */ /* 0x000fe200078e0217 */
[----:B------:R-:W-:Y:S01]  /*1460*/  SHF.R.U32.HI R26, RZ, UR5, R26 ;  /* 0x00000005ff1a7c19 */ /* 0x000fe2000801161a */
[----:B------:R-:W-:Y:S01]  /*1470*/  ATOMS.POPC.INC.32 RZ, [R29+URZ] ;  /* 0x000000001dff7f8c */ /* 0x000fe2000d8000ff */
[----:B------:R-:W-:-:S02]  /*1480*/  SHF.R.U32.HI R37, RZ, UR5, R37 ;  /* 0x00000005ff257c19 */ /* 0x000fc40008011625 */
[----:B------:R-:W-:Y:S01]  /*1490*/  LOP3.LUT R70, R0, UR4, RZ, 0x30, !PT ;  /* 0x0000000400467c12 */ /* 0x000fe2000f8e30ff */
[----:B------:R2:W-:Y:S01]  /*14a0*/  ATOMS.POPC.INC.32 RZ, [R34+URZ] ;  /* 0x0000000022ff7f8c */ /* 0x0005e2000d8000ff */
[----:B------:R-:W-:Y:S01]  /*14b0*/  LOP3.LUT R0, R25, UR4, RZ, 0x30, !PT ;  /* 0x0000000419007c12 */ /* 0x000fe2000f8e30ff */
[C---:B------:R-:W-:Y:S01]  /*14c0*/  IMAD R25, R43.reuse, 0x4, R2 ;  /* 0x000000042b197824 */ /* 0x040fe200078e0202 */
[----:B------:R-:W-:Y:S01]  /*14d0*/  LOP3.LUT R74, R24, UR4, RZ, 0x30, !PT ;  /* 0x00000004184a7c12 */ /* 0x000fe2000f8e30ff */
[--C-:B0-----:R-:W-:Y:S01]  /*14e0*/  IMAD R28, R70, 0x4, R23.reuse ;  /* 0x00000004461c7824 */ /* 0x101fe200078e0217 */
[----:B------:R-:W-:Y:S01]  /*14f0*/  LOP3.LUT R24, R26, UR4, RZ, 0x30, !PT ;  /* 0x000000041a187c12 */ /* 0x000fe2000f8e30ff */
[----:B------:R0:W-:Y:S01]  /*1500*/  ATOMS.POPC.INC.32 RZ, [R35+URZ] ;  /* 0x0000000023ff7f8c */ /* 0x0001e2000d8000ff */
[----:B------:R-:W-:Y:S01]  /*1510*/  ISETP.GT.U32.AND P3, PT, R43, 0xff, PT ;  /* 0x000000ff2b00780c */ /* 0x000fe20003f64070 */
[--C-:B--2---:R-:W-:Y:S01]  /*1520*/  IMAD R34, R0, 0x4, R23.reuse ;  /* 0x0000000400227824 */ /* 0x104fe200078e0217 */
[----:B------:R-:W-:Y:S01]  /*1530*/  LOP3.LUT R26, R37, UR4, RZ, 0x30, !PT ;  /* 0x00000004251a7c12 */ /* 0x000fe2000f8e30ff */
[----:B------:R2:W-:Y:S01]  /*1540*/  ATOMS.POPC.INC.32 RZ, [R36+URZ] ;  /* 0x0000000024ff7f8c */ /* 0x0005e2000d8000ff */
[--C-:B------:R-:W-:Y:S01]  /*1550*/  IMAD R37, R24, 0x4, R23.reuse ;  /* 0x0000000418257824 */ /* 0x100fe200078e0217 */
[----:B------:R-:W-:Y:S01]  /*1560*/  P2R R29, PR, RZ, 0x8 ;  /* 0x00000008ff1d7803 */ /* 0x000fe20000000000 */
[--C-:B0-----:R-:W-:Y:S01]  /*1570*/  IMAD R35, R74, 0x4, R23.reuse ;  /* 0x000000044a237824 */ /* 0x101fe200078e0217 */
[----:B------:R0:W-:Y:S01]  /*1580*/  ATOMS.POPC.INC.32 RZ, [R28+URZ] ;  /* 0x000000001cff7f8c */ /* 0x0001e2000d8000ff */
[----:B--2---:R-:W-:-:S03]  /*1590*/  IMAD R36, R26, 0x4, R23 ;  /* 0x000000041a247824 */ /* 0x004fc600078e0217 */
[----:B------:R0:W-:Y:S01]  /*15a0*/  ATOMS.POPC.INC.32 RZ, [R34+URZ] ;  /* 0x0000000022ff7f8c */ /* 0x0001e2000d8000ff */
[----:B------:R-:W-:-:S03]  /*15b0*/  IMAD.MOV.U32 R26, RZ, RZ, RZ ;  /* 0x000000ffff1a7224 */ /* 0x000fc600078e00ff */
[----:B------:R0:W-:Y:S04]  /*15c0*/  ATOMS.POPC.INC.32 RZ, [R35+URZ] ;  /* 0x0000000023ff7f8c */ /* 0x0001e8000d8000ff */
[----:B------:R0:W-:Y:S04]  /*15d0*/  ATOMS.POPC.INC.32 RZ, [R36+URZ] ;  /* 0x0000000024ff7f8c */ /* 0x0001e8000d8000ff */
[----:B------:R0:W-:Y:S01]  /*15e0*/  ATOMS.POPC.INC.32 RZ, [R37+URZ] ;  /* 0x0000000025ff7f8c */ /* 0x0001e2000d8000ff */
[----:B------:R-:W-:Y:S06]  /*15f0*/  BAR.SYNC.DEFER_BLOCKING 0x0 ;  /* 0x0000000000007b1d */ /* 0x000fec0000010000 */
[----:B-1----:R-:W-:Y:S05]  /*1600*/  @P3 BRA `(.L_x_13) ;  /* 0x00000000008c3947 */ /* 0x002fea0003800000 */
[----:B0-----:R-:W-:Y:S04]  /*1610*/  LDS R28, [R25] ;  /* 0x00000000191c7984 */ /* 0x001fe80000000800 */
[----:B------:R-:W0:Y:S04]  /*1620*/  LDS R35, [R25+0x400] ;  /* 0x0004000019237984 */ /* 0x000e280000000800 */
[----:B------:R-:W1:Y:S04]  /*1630*/  LDS R37, [R25+0x800] ;  /* 0x0008000019257984 */ /* 0x000e680000000800 */
[----:B------:R-:W2:Y:S04]  /*1640*/  LDS R39, [R25+0xc00] ;  /* 0x000c000019277984 */ /* 0x000ea80000000800 */
[----:B------:R-:W3:Y:S04]  /*1650*/  LDS R45, [R25+0x1000] ;  /* 0x00100000192d7984 */ /* 0x000ee80000000800 */
[----:B------:R-:W4:Y:S04]  /*1660*/  LDS R47, [R25+0x1400] ;  /* 0x00140000192f7984 */ /* 0x000f280000000800 */
[----:B------:R-:W5:Y:S04]  /*1670*/  LDS R63, [R25+0x1800] ;  /* 0x00180000193f7984 */ /* 0x000f680000000800 */
[----:B------:R-:W5:Y:S04]  /*1680*/  LDS R65, [R25+0x1c00] ;  /* 0x001c000019417984 */ /* 0x000f680000000800 */
[----:B------:R-:W5:Y:S04]  /*1690*/  LDS R67, [R25+0x2000] ;  /* 0x0020000019437984 */ /* 0x000f680000000800 */
[----:B------:R-:W5:Y:S04]  /*16a0*/  LDS R69, [R25+0x2400] ;  /* 0x0024000019457984 */ /* 0x000f680000000800 */
[----:B------:R-:W5:Y:S01]  /*16b0*/  LDS R26, [R25+0x2800] ;  /* 0x00280000191a7984 */ /* 0x000f620000000800 */
[----:B0-----:R-:W-:-:S03]  /*16c0*/  IMAD.IADD R34, R28, 0x1, R35 ;  /* 0x000000011c227824 */ /* 0x001fc600078e0223 */
[----:B------:R-:W-:Y:S01]  /*16d0*/  STS [R25+0x400], R28 ;  /* 0x0004001c19007388 */ /* 0x000fe20000000800 */
[----:B-1----:R-:W-:-:S03]  /*16e0*/  IMAD.IADD R36, R34, 0x1, R37 ;  /* 0x0000000122247824 */ /* 0x002fc600078e0225 */
[----:B------:R-:W-:Y:S01]  /*16f0*/  STS [R25+0x800], R34 ;  /* 0x0008002219007388 */ /* 0x000fe20000000800 */
[----:B--2---:R-:W-:-:S03]  /*1700*/  IMAD.IADD R38, R36, 0x1, R39 ;  /* 0x0000000124267824 */ /* 0x004fc600078e0227 */
[----:B------:R-:W0:Y:S01]  /*1710*/  LDS R37, [R25+0x2c00] ;  /* 0x002c000019257984 */ /* 0x000e220000000800 */
[----:B---3--:R-:W-:-:S03]  /*1720*/  IMAD.IADD R64, R38, 0x1, R45 ;  /* 0x0000000126407824 */ /* 0x008fc600078e022d */
[----:B------:R1:W-:Y:S01]  /*1730*/  STS [R25+0xc00], R36 ;  /* 0x000c002419007388 */ /* 0x0003e20000000800 */
[----:B----4-:R-:W-:-:S03]  /*1740*/  IMAD.IADD R72, R64, 0x1, R47 ;  /* 0x0000000140487824 */ /* 0x010fc600078e022f */
[----:B------:R1:W-:Y:S01]  /*1750*/  STS [R25+0x1000], R38 ;  /* 0x0010002619007388 */ /* 0x0003e20000000800 */
[----:B-----5:R-:W-:-:S03]  /*1760*/  IMAD.IADD R76, R72, 0x1, R63 ;  /* 0x00000001484c7824 */ /* 0x020fc600078e023f */
[----:B------:R1:W-:Y:S01]  /*1770*/  STS [R25+0x1400], R64 ;  /* 0x0014004019007388 */ /* 0x0003e20000000800 */
[----:B------:R-:W-:-:S03]  /*1780*/  IMAD.IADD R65, R76, 0x1, R65 ;  /* 0x000000014c417824 */ /* 0x000fc600078e0241 */
[----:B------:R1:W-:Y:S01]  /*1790*/  STS [R25+0x1800], R72 ;  /* 0x0018004819007388 */ /* 0x0003e20000000800 */
[----:B------:R-:W-:-:S03]  /*17a0*/  IMAD.IADD R67, R65, 0x1, R67 ;  /* 0x0000000141437824 */ /* 0x000fc600078e0243 */
[----:B------:R1:W-:Y:S01]  /*17b0*/  STS [R25+0x1c00], R76 ;  /* 0x001c004c19007388 */ /* 0x0003e20000000800 */
[----:B------:R-:W-:-:S03]  /*17c0*/  IMAD.IADD R69, R67, 0x1, R69 ;  /* 0x0000000143457824 */ /* 0x000fc600078e0245 */
[----:B------:R1:W-:Y:S01]  /*17d0*/  STS [R25+0x2000], R65 ;  /* 0x0020004119007388 */ /* 0x0003e20000000800 */
[----:B------:R-:W-:-:S03]  /*17e0*/  IMAD.IADD R35, R69, 0x1, R26 ;  /* 0x0000000145237824 */ /* 0x000fc600078e021a */
[----:B------:R1:W-:Y:S04]  /*17f0*/  STS [R25+0x2400], R67 ;  /* 0x0024004319007388 */ /* 0x0003e80000000800 */
[----:B------:R1:W-:Y:S04]  /*1800*/  STS [R25+0x2800], R69 ;  /* 0x0028004519007388 */ /* 0x0003e80000000800 */
[----:B------:R1:W-:Y:S04]  /*1810*/  STS [R25], RZ ;  /* 0x000000ff19007388 */ /* 0x0003e80000000800 */
[----:B------:R1:W-:Y:S01]  /*1820*/  STS [R25+0x2c00], R35 ;  /* 0x002c002319007388 */ /* 0x0003e20000000800 */
[----:B0-----:R-:W-:-:S07]  /*1830*/  IMAD.IADD R26, R35, 0x1, R37 ;  /* 0x00000001231a7824 */ /* 0x001fce00078e0225 */
.L_x_13:
[----:B------:R-:W-:Y:S05]  /*1840*/  BSYNC.RECONVERGENT B0 ;  /* 0x0000000000007941 */ /* 0x000fea0003800200 */
.L_x_12:
[C---:B------:R-:W-:Y:S01]  /*1850*/  ISETP.NE.AND P0, PT, R26.reuse, 0x1e00, PT ;  /* 0x00001e001a00780c */ /* 0x040fe20003f05270 */
[----:B01----:R-:W-:Y:S01]  /*1860*/  IMAD R35, R3, 0x100, R43 ;  /* 0x0000010003237824 */ /* 0x003fe200078e022b */
[----:B------:R-:W-:Y:S01]  /*1870*/  @!P3 LOP3.LUT R65, R26, 0x40000000, RZ, 0xfc, !PT ;  /* 0x400000001a41b812 */ /* 0x000fe200078efcff */
[----:B------:R-:W0:Y:S01]  /*1880*/  LDCU.64 UR6, c[0x0][0x3b8] ;  /* 0x00007700ff0677ac */ /* 0x000e220008000a00 */
[----:B------:R-:W-:Y:S01]  /*1890*/  ISETP.LT.U32.AND P0, PT, R43, 0x100, !P0 ;  /* 0x000001002b00780c */ /* 0x000fe20004701070 */
[----:B------:R-:W-:Y:S01]  /*18a0*/  IMAD.WIDE R40, R35, 0x4, R40 ;  /* 0x0000000423287825 */ /* 0x000fe200078e0228 */
[----:B------:R-:W1:Y:S01]  /*18b0*/  LDC.64 R36, c[0x0][0x390] ;  /* 0x0000e400ff247b82 */ /* 0x000e620000000a00 */
[----:B------:R-:W-:Y:S02]  /*18c0*/  LOP3.LUT R45, R8, 0xff80, RZ, 0x3c, !PT ;  /* 0x0000ff80082d7812 */ /* 0x000fe400078e3cff */
[----:B------:R-:W-:Y:S01]  /*18d0*/  LOP3.LUT R47, R7, 0xff80, RZ, 0x3c, !PT ;  /* 0x0000ff80072f7812 */ /* 0x000fe200078e3cff */
[----:B------:R2:W-:Y:S01]  /*18e0*/  @!P3 STG.E.STRONG.SYS desc[UR8][R40.64], R65 ;  /* 0x000000412800b986 */ /* 0x0005e2000c115908 */
[----:B------:R-:W-:-:S02]  /*18f0*/  LOP3.LUT R63, R5, 0xff80, RZ, 0x3c, !PT ;  /* 0x0000ff80053f7812 */ /* 0x000fc400078e3cff */
[----:B------:R-:W-:Y:S01]  /*1900*/  LOP3.LUT R28, R55, 0xff80, RZ, 0x3c, !PT ;  /* 0x0000ff80371c7812 */ /* 0x000fe200078e3cff */
[----:B------:R-:W3:Y:S08]  /*1910*/  LDC.64 R34, c[0x0][0x398] ;  /* 0x0000e600ff227b82 */ /* 0x000ef00000000a00 */
[----:B------:R-:W-:Y:S06]  /*1920*/  BAR.RED.OR.DEFER_BLOCKING 0x0, P0 ;  /* 0x0000000000007b1d */ /* 0x000fec0000014800 */
[----:B------:R-:W4:Y:S01]  /*1930*/  B2R.RESULT RZ, P0 ;  /* 0x0000000000ff731c */ /* 0x000f220000004000 */
[----:B0-----:R-:W-:-:S04]  /*1940*/  IADD3 R38, P1, P2, R4, UR6, R59 ;  /* 0x0000000604267c10 */ /* 0x001fc8000fa3e03b */
[----:B------:R-:W-:Y:S02]  /*1950*/  IADD3.X R39, PT, PT, RZ, UR7, R27, P1, P2 ;  /* 0x00000007ff277c10 */ /* 0x000fe40008fe441b */
[----:B------:R-:W-:Y:S01]  /*1960*/  LOP3.LUT R27, R30, 0xff80, RZ, 0x3c, !PT ;  /* 0x0000ff801e1b7812 */ /* 0x000fe200078e3cff */
[----:B-1----:R-:W-:-:S04]  /*1970*/  IMAD.WIDE.U32 R36, R43, 0x8, R36 ;  /* 0x000000082b247825 */ /* 0x002fc800078e0024 */
[----:B---3--:R-:W-:Y:S01]  /*1980*/  IMAD.WIDE.U32 R34, R43, 0x8, R34 ;  /* 0x000000082b227825 */ /* 0x008fe200078e0022 */
[----:B--2-4-:R-:W-:Y:S06]  /*1990*/  @!P0 BRA `(.L_x_14) ;  /* 0x0000001400148947 */ /* 0x014fec0003800000 */
[C---:B------:R-:W-:Y:S01]  /*19a0*/  ISETP.GT.U32.AND P0, PT, R43.reuse, R61, PT ;  /* 0x0000003d2b00720c */ /* 0x040fe20003f04070 */
[----:B------:R-:W-:Y:S01]  /*19b0*/  BSSY B1, `(.L_x_15) ;  /* 0x000002c000017945 */ /* 0x000fe20003800000 */
[----:B------:R-:W-:Y:S02]  /*19c0*/  IMAD R21, R43, 0x8, R2 ;  /* 0x000000082b157824 */ /* 0x000fe400078e0202 */
[----:B------:R-:W-:Y:S01]  /*19d0*/  SEL R25, RZ, 0x1e00, !P0 ;  /* 0x00001e00ff197807 */ /* 0x000fe20004000000 */
[----:B------:R-:W-:Y:S08]  /*19e0*/  @P3 BRA `(.L_x_16) ;  /* 0x0000000000a03947 */ /* 0x000ff00003800000 */
[----:B------:R-:W2:Y:S01]  /*19f0*/  LDG.E.64 R34, desc[UR8][R34.64] ;  /* 0x0000000822227981 */ /* 0x000ea2000c1e1b00 */
[----:B------:R-:W-:Y:S01]  /*1a00*/  IMAD.MOV.U32 R19, RZ, RZ, R26 ;  /* 0x000000ffff137224 */ /* 0x000fe200078e001a */
[----:B--2---:R-:W-:-:S04]  /*1a10*/  IADD3 R16, P0, PT, -R25, R34, RZ ;  /* 0x0000002219107210 */ /* 0x004fc80007f1e1ff */
[----:B------:R-:W-:Y:S02]  /*1a20*/  IADD3.X R17, PT, PT, R35, -0x1, RZ, P0, !PT ;  /* 0xffffffff23117810 */ /* 0x000fe400007fe4ff */
[----:B------:R-:W-:-:S03]  /*1a30*/  ISETP.GE.AND P0, PT, R3, 0x1, PT ;  /* 0x000000010300780c */ /* 0x000fc60003f06270 */
[----:B------:R0:W-:Y:S10]  /*1a40*/  STS.64 [R21+0x3aa0], R16 ;  /* 0x003aa01015007388 */ /* 0x0001f40000000a00 */
[----:B------:R-:W-:Y:S05]  /*1a50*/  @!P0 BRA `(.L_x_17) ;  /* 0x00000000006c8947 */ /* 0x000fea0003800000 */
[----:B------:R-:W-:Y:S01]  /*1a60*/  BSSY B0, `(.L_x_18) ;  /* 0x0000019000007945 */ /* 0x000fe20003800000 */
[----:B------:R-:W-:Y:S02]  /*1a70*/  IMAD.MOV.U32 R0, RZ, RZ, -0x1 ;  /* 0xffffffffff007424 */ /* 0x000fe400078e00ff */
[----:B------:R-:W-:Y:S02]  /*1a80*/  IMAD.MOV.U32 R2, RZ, RZ, R3 ;  /* 0x000000ffff027224 */ /* 0x000fe400078e0003 */
[----:B------:R-:W-:-:S07]  /*1a90*/  IMAD.MOV.U32 R19, RZ, RZ, R26 ;  /* 0x000000ffff137224 */ /* 0x000fce00078e001a */
.L_x_22:
[----:B0-----:R-:W0:Y:S01]  /*1aa0*/  LDC.64 R16, c[0x0][0x380] ;  /* 0x0000e000ff107b82 */ /* 0x001e220000000a00 */
[----:B------:R-:W-:Y:S01]  /*1ab0*/  VIADD R27, R2, 0xffffffff ;  /* 0xffffffff021b7836 */ /* 0x000fe20000000000 */
[----:B------:R-:W-:Y:S03]  /*1ac0*/  BSSY B2, `(.L_x_19) ;  /* 0x0000008000027945 */ /* 0x000fe60003800000 */
[----:B------:R-:W-:-:S04]  /*1ad0*/  IMAD R23, R27, 0x100, R43 ;  /* 0x000001001b177824 */ /* 0x000fc800078e022b */
[----:B0-----:R-:W-:-:S07]  /*1ae0*/  IMAD.WIDE R16, R23, 0x4, R16 ;  /* 0x0000000417107825 */ /* 0x001fce00078e0210 */
.L_x_20:
[----:B------:R-:W-:Y:S05]  /*1af0*/  YIELD ;  /* 0x0000000000007946 */ /* 0x000fea0003800000 */
[----:B------:R0:W-:Y:S06]  /*1b00*/  MEMBAR.SC.CTA ;  /* 0x0000000000007992 */ /* 0x0001ec0000000000 */
[----:B0-----:R-:W2:Y:S02]  /*1b10*/  LDG.E.STRONG.SYS R18, desc[UR8][R16.64] ;  /* 0x0000000810127981 */ /* 0x001ea4000c1f5900 */
[----:B--2---:R-:W-:-:S13]  /*1b20*/  ISETP.NE.AND P0, PT, R18, RZ, PT ;  /* 0x000000ff1200720c */ /* 0x004fda0003f05270 */
[----:B------:R-:W-:Y:S05]  /*1b30*/  @!P0 BRA `(.L_x_20) ;  /* 0xfffffffc00ec8947 */ /* 0x000fea000383ffff */
[----:B------:R-:W-:Y:S05]  /*1b40*/  BSYNC B2 ;  /* 0x0000000000027941 */ /* 0x000fea0003800000 */
.L_x_19:
[----:B------:R-:W-:Y:S01]  /*1b50*/  BSSY.RECONVERGENT B2, `(.L_x_21) ;  /* 0x0000006000027945 */ /* 0x000fe20003800200 */
[C---:B------:R-:W-:Y:S02]  /*1b60*/  ISETP.GT.AND P0, PT, R18.reuse, -0x1, PT ;  /* 0xffffffff1200780c */ /* 0x040fe40003f04270 */
[----:B------:R-:W-:Y:S01]  /*1b70*/  LOP3.LUT R18, R18, 0x3fffffff, RZ, 0xc0, !PT ;  /* 0x3fffffff12127812 */ /* 0x000fe200078ec0ff */
[----:B------:R-:W-:Y:S05]  /*1b80*/  WARPSYNC.EXCLUSIVE R0 ;  /* 0x0000000000007348 */ /* 0x000fea0003a00000 */
[----:B------:R-:W-:-:S05]  /*1b90*/  IMAD.IADD R19, R18, 0x1, R19 ;  /* 0x0000000112137824 */ /* 0x000fca00078e0213 */
[----:B------:R-:W-:-:S07]  /*1ba0*/  VOTE.ANY R0, PT, P0 ;  /* 0x0000000000007806 */ /* 0x000fce00000e0100 */
[----:B------:R-:W-:Y:S05]  /*1bb0*/  BSYNC.RECONVERGENT B2 ;  /* 0x0000000000027941 */ /* 0x000fea0003800200 */
.L_x_21:
[----:B------:R-:W-:Y:S01]  /*1bc0*/  ISETP.GT.U32.AND P1, PT, R2, 0x1, PT ;  /* 0x000000010200780c */ /* 0x000fe20003f24070 */
[----:B------:R-:W-:-:S12]  /*1bd0*/  IMAD.MOV.U32 R2, RZ, RZ, R27 ;  /* 0x000000ffff027224 */ /* 0x000fd800078e001b */
[----:B------:R-:W-:Y:S05]  /*1be0*/  @P0 BRA P1, `(.L_x_22) ;  /* 0xfffffffc00ac0947 */ /* 0x000fea000083ffff */
[----:B------:R-:W-:Y:S05]  /*1bf0*/  BSYNC B0 ;  /* 0x0000000000007941 */ /* 0x000fea0003800000 */
.L_x_18:
[----:B------:R1:W2:Y:S02]  /*1c00*/  LDS.64 R16, [R21+0x3aa0] ;  /* 0x003aa00015107984 */ /* 0x0002a40000000a00 */
.L_x_17:
[C---:B------:R-:W-:Y:S01]  /*1c10*/  IMAD.IADD R23, R19.reuse, 0x1, -R26 ;  /* 0x0000000113177824 */ /* 0x040fe200078e0a1a */
[----:B------:R-:W-:-:S04]  /*1c20*/  LOP3.LUT R19, R19, 0x80000000, RZ, 0xfc, !PT ;  /* 0x8000000013137812 */ /* 0x000fc800078efcff */
[C---:B0-2---:R-:W-:Y:S01]  /*1c30*/  IADD3 R16, P0, PT, R23.reuse, R16, RZ ;  /* 0x0000001017107210 */ /* 0x045fe20007f1e0ff */
[----:B------:R0:W-:Y:S03]  /*1c40*/  STG.E.STRONG.SYS desc[UR8][R40.64], R19 ;  /* 0x0000001328007986 */ /* 0x0001e6000c115908 */
[----:B------:R-:W-:-:S05]  /*1c50*/  LEA.HI.X.SX32 R17, R23, R17, 0x1, P0 ;  /* 0x0000001117117211 */ /* 0x000fca00000f0eff */
[----:B------:R0:W-:Y:S04]  /*1c60*/  STS.64 [R21+0x3aa0], R16 ;  /* 0x003aa01015007388 */ /* 0x0001e80000000a00 */
.L_x_16:
[----:B------:R-:W-:Y:S05]  /*1c70*/  BSYNC B1 ;  /* 0x0000000000017941 */ /* 0x000fea0003800000 */
.L_x_15:
[----:B0-----:R-:W0:Y:S01]  /*1c80*/  LDC.64 R16, c[0x0][0x390] ;  /* 0x0000e400ff107b82 */ /* 0x001e220000000a00 */
[----:B------:R-:W-:Y:S05]  /*1c90*/  WARPSYNC.ALL ;  /* 0x0000000000007948 */ /* 0x000fea0003800000 */
[----:B------:R-:W-:Y:S02]  /*1ca0*/  UMOV UR6, 0x400 ;  /* 0x0000040000067882 */ /* 0x000fe40000000000 */
[----:B------:R-:W2:Y:S08]  /*1cb0*/  LDC R0, c[0x0][0x3c0] ;  /* 0x0000f000ff007b82 */ /* 0x000eb00000000800 */
[----:B------:R-:W3:Y:S01]  /*1cc0*/  S2UR UR7, SR_CgaCtaId ;  /* 0x00000000000779c3 */ /* 0x000ee20000008800 */
[----:B0-----:R-:W-:-:S02]  /*1cd0*/  ISETP.EQ.U32.AND P1, PT, R16, RZ, PT ;  /* 0x000000ff1000720c */ /* 0x001fc40003f22070 */
[----:B--2---:R-:W-:-:S04]  /*1ce0*/  ISETP.GE.AND P0, PT, R57, R0, PT ;  /* 0x000000003900720c */ /* 0x004fc80003f06270 */
[----:B------:R-:W-:-:S04]  /*1cf0*/  ISETP.EQ.OR.EX P0, PT, R17, RZ, !P0, P1 ;  /* 0x000000ff1100720c */ /* 0x000fc80004702710 */
[----:B------:R-:W-:Y:S01]  /*1d00*/  ISETP.GT.U32.OR P0, PT, R43, 0xff, P0 ;  /* 0x000000ff2b00780c */ /* 0x000fe20000704470 */
[----:B---3--:R-:W-:-:S12]  /*1d10*/  ULEA UR6, UR7, UR6, 0x18 ;  /* 0x0000000607067291 */ /* 0x008fd8000f8ec0ff */
[----:B------:R-:W0:Y:S02]  /*1d20*/  @!P0 LDS.64 R16, [R21+0x3aa0] ;  /* 0x003aa00015108984 */ /* 0x000e240000000a00 */
[--C-:B0-----:R-:W-:Y:S02]  /*1d30*/  @!P0 IADD3 R18, P1, P2, R16, R25, R26.reuse ;  /* 0x0000001910128210 */ /* 0x101fe40007a3e01a */
[----:B------:R-:W-:-:S04]  /*1d40*/  @!P0 SHF.R.S32.HI R16, RZ, 0x1f, R26 ;  /* 0x0000001fff108819 */ /* 0x000fc8000001141a */
[----:B------:R-:W-:Y:S02]  /*1d50*/  @!P0 IADD3.X R19, PT, PT, R17, RZ, R16, P1, P2 ;  /* 0x000000ff11138210 */ /* 0x000fe40000fe4410 */
[----:B------:R-:W-:-:S03]  /*1d60*/  LEA R16, R61, UR6, 0x3 ;  /* 0x000000063d107c11 */ /* 0x000fc6000f8e18ff */
[----:B------:R0:W-:Y:S01]  /*1d70*/  @!P0 STG.E.64 desc[UR8][R36.64], R18 ;  /* 0x0000001224008986 */ /* 0x0001e2000c101b08 */
[----:B------:R-:W-:Y:S01]  /*1d80*/  BAR.SYNC.DEFER_BLOCKING 0x0 ;  /* 0x0000000000007b1d */ /* 0x000fe20000010000 */
[----:B------:R-:W-:-:S05]  /*1d90*/  ISETP.GT.AND P0, PT, R57, R0, PT ;  /* 0x000000003900720c */ /* 0x000fca0003f04270 */
[----:B------:R-:W2:Y:S08]  /*1da0*/  LDS.64 R16, [R16+0x3aa0] ;  /* 0x003aa00010107984 */ /* 0x000eb00000000a00 */
[----:B0-----:R-:W-:Y:S05]  /*1db0*/  @P0 BRA `(.L_x_23) ;  /* 0x0000000000600947 */ /* 0x001fea0003800000 */
[----:B------:R-:W2:Y:S02]  /*1dc0*/  LDCU.64 UR4, c[0x0][0x3a0] ;  /* 0x00007400ff0477ac */ /* 0x000ea40008000a00 */
[----:B--2---:R-:W-:-:S04]  /*1dd0*/  IADD3 R18, P1, P2, R16, UR4, R4 ;  /* 0x0000000410127c10 */ /* 0x004fc8000fa3e004 */
[----:B------:R-:W-:-:S05]  /*1de0*/  IADD3.X R19, PT, PT, R17, UR5, RZ, P1, P2 ;  /* 0x0000000511137c10 */ /* 0x000fca0008fe44ff */
[----:B------:R0:W-:Y:S04]  /*1df0*/  STG.E.U8 desc[UR8][R18.64], R55 ;  /* 0x0000003712007986 */ /* 0x0001e8000c101108 */
        /* <DEDUP_REMOVED lines=18> */
[----:B------:R0:W-:Y:S01]  /*1f20*/  STG.E.U8 desc[UR8][R18.64+0x260], R15 ;  /* 0x0002600f12007986 */ /* 0x0001e2000c101108 */
[----:B------:R-:W-:Y:S05]  /*1f30*/  BRA `(.L_x_24) ;  /* 0x0000000000fc7947 */ /* 0x000fea0003800000 */
.L_x_23:
[----:B------:R-:W2:Y:S01]  /*1f40*/  LDCU.64 UR4, c[0x0][0x3a0] ;  /* 0x00007400ff0477ac */ /* 0x000ea20008000a00 */
[----:B-1----:R-:W-:Y:S02]  /*1f50*/  IMAD R21, R3, -0x1e00, R0 ;  /* 0xffffe20003157824 */ /* 0x002fe400078e0200 */
[C---:B------:R-:W-:Y:S02]  /*1f60*/  VIADD R2, R4.reuse, 0x20 ;  /* 0x0000002004027836 */ /* 0x040fe40000000000 */
[C---:B------:R-:W-:Y:S01]  /*1f70*/  VIADD R18, R4.reuse, 0x40 ;  /* 0x0000004004127836 */ /* 0x040fe20000000000 */
[CC--:B------:R-:W-:Y:S01]  /*1f80*/  ISETP.GE.AND P6, PT, R4.reuse, R21.reuse, PT ;  /* 0x000000150400720c */ /* 0x0c0fe20003fc6270 */
[----:B------:R-:W-:Y:S01]  /*1f90*/  VIADD R20, R4, 0x80 ;  /* 0x0000008004147836 */ /* 0x000fe20000000000 */
[-C--:B------:R-:W-:Y:S01]  /*1fa0*/  ISETP.GE.AND P1, PT, R2, R21.reuse, PT ;  /* 0x000000150200720c */ /* 0x080fe20003f26270 */
[----:B------:R-:W-:Y:S01]  /*1fb0*/  VIADD R2, R4, 0x60 ;  /* 0x0000006004027836 */ /* 0x000fe20000000000 */
[----:B------:R-:W-:Y:S01]  /*1fc0*/  ISETP.GE.AND P2, PT, R18, R21, PT ;  /* 0x000000151200720c */ /* 0x000fe20003f46270 */
[----:B------:R-:W-:-:S05]  /*1fd0*/  VIADD R22, R4, 0xa0 ;  /* 0x000000a004167836 */ /* 0x000fca0000000000 */
[----:B------:R-:W-:Y:S02]  /*1fe0*/  ISETP.GE.AND P5, PT, R22, R21, PT ;  /* 0x000000151600720c */ /* 0x000fe40003fa6270 */
[----:B--2---:R-:W-:-:S04]  /*1ff0*/  IADD3 R18, P3, P4, R16, UR4, R4 ;  /* 0x0000000410127c10 */ /* 0x004fc8000fc7e004 */
[----:B------:R-:W-:Y:S02]  /*2000*/  IADD3.X R19, PT, PT, R17, UR5, RZ, P3, P4 ;  /* 0x0000000511137c10 */ /* 0x000fe40009fe84ff */
[-C--:B------:R-:W-:Y:S01]  /*2010*/  ISETP.GE.AND P3, PT, R2, R21.reuse, PT ;  /* 0x000000150200720c */ /* 0x080fe20003f66270 */
[----:B------:R-:W-:Y:S01]  /*2020*/  VIADD R2, R4, 0xc0 ;  /* 0x000000c004027836 */ /* 0x000fe20000000000 */
[-C--:B------:R-:W-:Y:S01]  /*2030*/  ISETP.GE.AND P4, PT, R20, R21.reuse, PT ;  /* 0x000000151400720c */ /* 0x080fe20003f86270 */
[----:B------:R-:W-:Y:S01]  /*2040*/  @!P6 STG.E.U8 desc[UR8][R18.64], R55 ;  /* 0x000000371200e986 */ /* 0x000fe2000c101108 */
[----:B------:R-:W-:Y:S02]  /*2050*/  VIADD R20, R4, 0xe0 ;  /* 0x000000e004147836 */ /* 0x000fe40000000000 */
[-C--:B------:R-:W-:Y:S01]  /*2060*/  ISETP.GE.AND P6, PT, R2, R21.reuse, PT ;  /* 0x000000150200720c */ /* 0x080fe20003fc6270 */
[----:B------:R-:W-:Y:S01]  /*2070*/  VIADD R2, R4, 0x100 ;  /* 0x0000010004027836 */ /* 0x000fe20000000000 */
[----:B------:R-:W-:Y:S01]  /*2080*/  @!P1 STG.E.U8 desc[UR8][R18.64+0x20], R53 ;  /* 0x0000203512009986 */ /* 0x000fe2000c101108 */
[----:B------:R-:W-:Y:S01]  /*2090*/  ISETP.GE.AND P1, PT, R20, R21, PT ;  /* 0x000000151400720c */ /* 0x000fe20003f26270 */
[----:B------:R-:W-:-:S02]  /*20a0*/  VIADD R20, R4, 0x120 ;  /* 0x0000012004147836 */ /* 0x000fc40000000000 */
[----:B------:R-:W-:Y:S01]  /*20b0*/  @!P2 STG.E.U8 desc[UR8][R18.64+0x40], R5 ;  /* 0x000040051200a986 */ /* 0x000fe2000c101108 */
[-C--:B------:R-:W-:Y:S01]  /*20c0*/  ISETP.GE.AND P2, PT, R2, R21.reuse, PT ;  /* 0x000000150200720c */ /* 0x080fe20003f46270 */
[----:B------:R-:W-:Y:S02]  /*20d0*/  VIADD R2, R4, 0x140 ;  /* 0x0000014004027836 */ /* 0x000fe40000000000 */
[----:B------:R0:W-:Y:S01]  /*20e0*/  @!P3 STG.E.U8 desc[UR8][R18.64+0x60], R6 ;  /* 0x000060061200b986 */ /* 0x0001e2000c101108 */
[-C--:B------:R-:W-:Y:S01]  /*20f0*/  ISETP.GE.AND P3, PT, R20, R21.reuse, PT ;  /* 0x000000151400720c */ /* 0x080fe20003f66270 */
[----:B------:R-:W-:Y:S02]  /*2100*/  VIADD R20, R4, 0x160 ;  /* 0x0000016004147836 */ /* 0x000fe40000000000 */
[----:B------:R1:W-:Y:S01]  /*2110*/  @!P4 STG.E.U8 desc[UR8][R18.64+0x80], R7 ;  /* 0x000080071200c986 */ /* 0x0003e2000c101108 */
[----:B------:R-:W-:Y:S01]  /*2120*/  ISETP.GE.AND P4, PT, R2, R21, PT ;  /* 0x000000150200720c */ /* 0x000fe20003f86270 */
[----:B------:R-:W-:-:S02]  /*2130*/  VIADD R2, R4, 0x180 ;  /* 0x0000018004027836 */ /* 0x000fc40000000000 */
[----:B------:R1:W-:Y:S01]  /*2140*/  @!P5 STG.E.U8 desc[UR8][R18.64+0xa0], R8 ;  /* 0x0000a0081200d986 */ /* 0x0003e2000c101108 */
[-C--:B------:R-:W-:Y:S01]  /*2150*/  ISETP.GE.AND P5, PT, R20, R21.reuse, PT ;  /* 0x000000151400720c */ /* 0x080fe20003fa6270 */
[----:B------:R-:W-:Y:S02]  /*2160*/  VIADD R20, R4, 0x1a0 ;  /* 0x000001a004147836 */ /* 0x000fe40000000000 */
[----:B------:R1:W-:Y:S01]  /*2170*/  @!P6 STG.E.U8 desc[UR8][R18.64+0xc0], R51 ;  /* 0x0000c0331200e986 */ /* 0x0003e2000c101108 */
[-C--:B------:R-:W-:Y:S01]  /*2180*/  ISETP.GE.AND P6, PT, R2, R21.reuse, PT ;  /* 0x000000150200720c */ /* 0x080fe20003fc6270 */
[C---:B------:R-:W-:Y:S02]  /*2190*/  VIADD R2, R4.reuse, 0x1c0 ;  /* 0x000001c004027836 */ /* 0x040fe40000000000 */
[----:B0-----:R-:W-:Y:S01]  /*21a0*/  VIADD R6, R4, 0x1e0 ;  /* 0x000001e004067836 */ /* 0x001fe20000000000 */
[----:B------:R1:W-:Y:S01]  /*21b0*/  @!P1 STG.E.U8 desc[UR8][R18.64+0xe0], R49 ;  /* 0x0000e03112009986 */ /* 0x0003e2000c101108 */
[----:B------:R-:W-:-:S03]  /*21c0*/  ISETP.GE.AND P1, PT, R20, R21, PT ;  /* 0x000000151400720c */ /* 0x000fc60003f26270 */
[----:B------:R1:W-:Y:S01]  /*21d0*/  @!P2 STG.E.U8 desc[UR8][R18.64+0x100], R48 ;  /* 0x000100301200a986 */ /* 0x0003e2000c101108 */
        /* <DEDUP_REMOVED lines=12> */
[----:B------:R-:W-:-:S03]  /*22a0*/  ISETP.GE.AND P6, PT, R2, R21, PT ;  /* 0x000000150200720c */ /* 0x000fc60003fc6270 */
[----:B------:R1:W-:Y:S01]  /*22b0*/  @!P1 STG.E.U8 desc[UR8][R18.64+0x1a0], R10 ;  /* 0x0001a00a12009986 */ /* 0x0003e2000c101108 */
[----:B------:R-:W-:-:S03]  /*22c0*/  ISETP.GE.AND P1, PT, R6, R21, PT ;  /* 0x000000150600720c */ /* 0x000fc60003f26270 */
[----:B------:R1:W-:Y:S04]  /*22d0*/  @!P2 STG.E.U8 desc[UR8][R18.64+0x1c0], R11 ;  /* 0x0001c00b1200a986 */ /* 0x0003e8000c101108 */
[----:B------:R1:W-:Y:S04]  /*22e0*/  @!P3 STG.E.U8 desc[UR8][R18.64+0x1e0], R12 ;  /* 0x0001e00c1200b986 */ /* 0x0003e8000c101108 */
[----:B------:R1:W-:Y:S04]  /*22f0*/  @!P4 STG.E.U8 desc[UR8][R18.64+0x200], R13 ;  /* 0x0002000d1200c986 */ /* 0x0003e8000c101108 */
[----:B------:R1:W-:Y:S04]  /*2300*/  @!P5 STG.E.U8 desc[UR8][R18.64+0x220], R14 ;  /* 0x0002200e1200d986 */ /* 0x0003e8000c101108 */
[----:B------:R1:W-:Y:S04]  /*2310*/  @!P6 STG.E.U8 desc[UR8][R18.64+0x240], R30 ;  /* 0x0002401e1200e986 */ /* 0x0003e8000c101108 */
[----:B------:R1:W-:Y:S02]  /*2320*/  @!P1 STG.E.U8 desc[UR8][R18.64+0x260], R15 ;  /* 0x0002600f12009986 */ /* 0x0003e4000c101108 */
.L_x_24:
[----:B------:R-:W-:Y:S05]  /*2330*/  @P0 BRA `(.L_x_25) ;  /* 0x0000000000540947 */ /* 0x000fea0003800000 */
[----:B01----:R0:W5:Y:S04]  /*2340*/  LDG.E.U8 R49, desc[UR8][R38.64+0x260] ;  /* 0x0002600826317981 */ /* 0x003168000c1e1100 */
        /* <DEDUP_REMOVED lines=20> */
.L_x_25:
[----:B------:R-:W-:Y:S02]  /*2490*/  IMAD.IADD R59, R0, 0x1, -R59 ;  /* 0x00000001003b7824 */ /* 0x000fe400078e0a3b */
[C---:B------:R-:W-:Y:S02]  /*24a0*/  VIADD R2, R4.reuse, 0x20 ;  /* 0x0000002004027836 */ /* 0x040fe40000000000 */
[C---:B0-----:R-:W-:Y:S01]  /*24b0*/  VIADD R6, R4.reuse, 0x40 ;  /* 0x0000004004067836 */ /* 0x041fe20000000000 */
[CC--:B------:R-:W-:Y:S01]  /*24c0*/  ISETP.GE.AND P6, PT, R4.reuse, R59.reuse, PT ;  /* 0x0000003b0400720c */ /* 0x0c0fe20003fc6270 */
[----:B-1----:R-:W-:Y:S01]  /*24d0*/  VIADD R8, R4, 0x80 ;  /* 0x0000008004087836 */ /* 0x002fe20000000000 */
[-C--:B------:R-:W-:Y:S01]  /*24e0*/  ISETP.GE.AND P1, PT, R2, R59.reuse, PT ;  /* 0x0000003b0200720c */ /* 0x080fe20003f26270 */
[----:B------:R-:W-:Y:S01]  /*24f0*/  VIADD R2, R4, 0x60 ;  /* 0x0000006004027836 */ /* 0x000fe20000000000 */
[-C--:B------:R-:W-:Y:S01]  /*2500*/  ISETP.GE.AND P2, PT, R6, R59.reuse, PT ;  /* 0x0000003b0600720c */ /* 0x080fe20003f46270 */
[----:B------:R-:W-:Y:S01]  /*2510*/  VIADD R6, R4, 0xa0 ;  /* 0x000000a004067836 */ /* 0x000fe20000000000 */
[----:B------:R-:W-:-:S02]  /*2520*/  ISETP.GE.AND P4, PT, R8, R59, PT ;  /* 0x0000003b0800720c */ /* 0x000fc40003f86270 */
[-C--:B------:R-:W-:Y:S01]  /*2530*/  ISETP.GE.AND P3, PT, R2, R59.reuse, PT ;  /* 0x0000003b0200720c */ /* 0x080fe20003f66270 */
[----:B------:R-:W-:Y:S01]  /*2540*/  VIADD R2, R4, 0xc0 ;  /* 0x000000c004027836 */ /* 0x000fe20000000000 */
[-C--:B------:R-:W-:Y:S01]  /*2550*/  ISETP.GE.AND P5, PT, R6, R59.reuse, PT ;  /* 0x0000003b0600720c */ /* 0x080fe20003fa6270 */
[----:B------:R-:W-:Y:S02]  /*2560*/  VIADD R6, R4, 0xe0 ;  /* 0x000000e004067836 */ /* 0x000fe40000000000 */
[----:B------:R1:W5:Y:S01]  /*2570*/  @!P6 LDG.E.U8 R7, desc[UR8][R38.64] ;  /* 0x000000082607e981 */ /* 0x000362000c1e1100 */
[-C--:B------:R-:W-:Y:S01]  /*2580*/  ISETP.GE.AND P6, PT, R2, R59.reuse, PT ;  /* 0x0000003b0200720c */ /* 0x080fe20003fc6270 */
[----:B------:R-:W-:Y:S02]  /*2590*/  VIADD R2, R4, 0x100 ;  /* 0x0000010004027836 */ /* 0x000fe40000000000 */
[----:B------:R1:W5:Y:S01]  /*25a0*/  @!P1 LDG.E.U8 R9, desc[UR8][R38.64+0x20] ;  /* 0x0000200826099981 */ /* 0x000362000c1e1100 */
[----:B------:R-:W-:Y:S01]  /*25b0*/  ISETP.GE.AND P1, PT, R6, R59, PT ;  /* 0x0000003b0600720c */ /* 0x000fe20003f26270 */
[----:B------:R-:W-:-:S02]  /*25c0*/  VIADD R6, R4, 0x120 ;  /* 0x0000012004067836 */ /* 0x000fc40000000000 */
[----:B------:R1:W5:Y:S01]  /*25d0*/  @!P2 LDG.E.U8 R11, desc[UR8][R38.64+0x40] ;  /* 0x00004008260ba981 */ /* 0x000362000c1e1100 */
        /* <DEDUP_REMOVED lines=30> */
[----:B------:R-:W-:-:S03]  /*27c0*/  ISETP.GE.AND P6, PT, R2, R59, PT ;  /* 0x0000003b0200720c */ /* 0x000fc60003fc6270 */
[----:B------:R1:W5:Y:S01]  /*27d0*/  @!P1 LDG.E.U8 R35, desc[UR8][R38.64+0x1a0] ;  /* 0x0001a00826239981 */ /* 0x000362000c1e1100 */
[----:B------:R-:W-:-:S03]  /*27e0*/  ISETP.GE.AND P1, PT, R6, R59, PT ;  /* 0x0000003b0600720c */ /* 0x000fc60003f26270 */
[----:B------:R1:W5:Y:S04]  /*27f0*/  @!P2 LDG.E.U8 R37, desc[UR8][R38.64+0x1c0] ;  /* 0x0001c0082625a981 */ /* 0x000368000c1e1100 */
[----:B------:R1:W5:Y:S04]  /*2800*/  @!P3 LDG.E.U8 R41, desc[UR8][R38.64+0x1e0] ;  /* 0x0001e0082629b981 */ /* 0x000368000c1e1100 */
[----:B------:R1:W5:Y:S04]  /*2810*/  @!P4 LDG.E.U8 R43, desc[UR8][R38.64+0x200] ;  /* 0x00020008262bc981 */ /* 0x000368000c1e1100 */
[----:B------:R1:W5:Y:S04]  /*2820*/  @!P5 LDG.E.U8 R45, desc[UR8][R38.64+0x220] ;  /* 0x00022008262dd981 */ /* 0x000368000c1e1100 */
[----:B------:R1:W5:Y:S04]  /*2830*/  @!P6 LDG.E.U8 R47, desc[UR8][R38.64+0x240] ;  /* 0x00024008262fe981 */ /* 0x000368000c1e1100 */
[----:B------:R1:W5:Y:S02]  /*2840*/  @!P1 LDG.E.U8 R49, desc[UR8][R38.64+0x260] ;  /* 0x0002600826319981 */ /* 0x000364000c1e1100 */
.L_x_26:
[----:B------:R-:W-:Y:S05]  /*2850*/  @P0 BRA `(.L_x_27) ;  /* 0x0000000000600947 */ /* 0x000fea0003800000 */
[----:B------:R-:W2:Y:S02]  /*2860*/  LDCU.64 UR4, c[0x0][0x3b0] ;  /* 0x00007600ff0477ac */ /* 0x000ea40008000a00 */
[----:B--2---:R-:W-:-:S04]  /*2870*/  IADD3 R4, P0, P1, R16, UR4, R4 ;  /* 0x0000000410047c10 */ /* 0x004fc8000f91e004 */
[----:B------:R-:W-:-:S05]  /*2880*/  IADD3.X R5, PT, PT, R17, UR5, RZ, P0, P1 ;  /* 0x0000000511057c10 */ /* 0x000fca00087e24ff */
[----:B-----5:R-:W-:Y:S04]  /*2890*/  STG.E.U8 desc[UR8][R4.64], R7 ;  /* 0x0000000704007986 */ /* 0x020fe8000c101108 */
[----:B------:R-:W-:Y:S04]  /*28a0*/  STG.E.U8 desc[UR8][R4.64+0x20], R9 ;  /* 0x0000200904007986 */ /* 0x000fe8000c101108 */
        /* <DEDUP_REMOVED lines=17> */
[----:B------:R-:W-:Y:S01]  /*29c0*/  STG.E.U8 desc[UR8][R4.64+0x260], R49 ;  /* 0x0002603104007986 */ /* 0x000fe2000c101108 */
[----:B------:R-:W-:Y:S05]  /*29d0*/  EXIT ;  /* 0x000000000000794d */ /* 0x000fea0003800000 */
.L_x_27:
[----:B------:R-:W2:Y:S01]  /*29e0*/  LDCU.64 UR4, c[0x0][0x3b0] ;  /* 0x00007600ff0477ac */ /* 0x000ea20008000a00 */
[----:B------:R-:W-:Y:S02]  /*29f0*/  IMAD R5, R3, -0x1e00, R0 ;  /* 0xffffe20003057824 */ /* 0x000fe400078e0200 */
[C---:B------:R-:W-:Y:S02]  /*2a00*/  VIADD R0, R4.reuse, 0x20 ;  /* 0x0000002004007836 */ /* 0x040fe40000000000 */
[C---:B------:R-:W-:Y:S01]  /*2a10*/  VIADD R2, R4.reuse, 0x40 ;  /* 0x0000004004027836 */ /* 0x040fe20000000000 */
[CC--:B------:R-:W-:Y:S01]  /*2a20*/  ISETP.GE.AND P1, PT, R4.reuse, R5.reuse, PT ;  /* 0x000000050400720c */ /* 0x0c0fe20003f26270 */
[----:B------:R-:W-:Y:S01]  /*2a30*/  VIADD R6, R4, 0x60 ;  /* 0x0000006004067836 */ /* 0x000fe20000000000 */
[-C--:B------:R-:W-:Y:S01]  /*2a40*/  ISETP.GE.AND P2, PT, R0, R5.reuse, PT ;  /* 0x000000050000720c */ /* 0x080fe20003f46270 */
[----:B------:R-:W-:Y:S01]  /*2a50*/  VIADD R0, R4, 0x80 ;  /* 0x0000008004007836 */ /* 0x000fe20000000000 */
[-C--:B------:R-:W-:Y:S01]  /*2a60*/  ISETP.GE.AND P3, PT, R2, R5.reuse, PT ;  /* 0x000000050200720c */ /* 0x080fe20003f66270 */
[----:B------:R-:W-:Y:S01]  /*2a70*/  VIADD R8, R4, 0xc0 ;  /* 0x000000c004087836 */ /* 0x000fe20000000000 */
[----:B------:R-:W-:Y:S01]  /*2a80*/  ISETP.GE.AND P4, PT, R6, R5, PT ;  /* 0x000000050600720c */ /* 0x000fe20003f86270 */
[----:B------:R-:W-:Y:S01]  /*2a90*/  VIADD R6, R4, 0xa0 ;  /* 0x000000a004067836 */ /* 0x000fe20000000000 */
[----:B--2---:R-:W-:-:S04]  /*2aa0*/  IADD3 R2, P0, P5, R16, UR4, R4 ;  /* 0x0000000410027c10 */ /* 0x004fc8000fd1e004 */
[-C--:B------:R-:W-:Y:S01]  /*2ab0*/  ISETP.GE.AND P6, PT, R6, R5.reuse, PT ;  /* 0x000000050600720c */ /* 0x080fe20003fc6270 */
[----:B------:R-:W-:Y:S01]  /*2ac0*/  VIADD R6, R4, 0x100 ;  /* 0x0000010004067836 */ /* 0x000fe20000000000 */
[----:B------:R-:W-:Y:S02]  /*2ad0*/  IADD3.X R3, PT, PT, R17, UR5, RZ, P0, P5 ;  /* 0x0000000511037c10 */ /* 0x000fe400087ea4ff */
[-C--:B------:R-:W-:Y:S01]  /*2ae0*/  ISETP.GE.AND P5, PT, R0, R5.reuse, PT ;  /* 0x000000050000720c */ /* 0x080fe20003fa6270 */
[----:B------:R-:W-:Y:S01]  /*2af0*/  VIADD R0, R4, 0xe0 ;  /* 0x000000e004007836 */ /* 0x000fe20000000000 */
[-C--:B------:R-:W-:Y:S01]  /*2b00*/  ISETP.GE.AND P0, PT, R8, R5.reuse, PT ;  /* 0x000000050800720c */ /* 0x080fe20003f06270 */
[----:B-----5:R2:W-:Y:S03]  /*2b10*/  @!P1 STG.E.U8 desc[UR8][R2.64], R7 ;  /* 0x0000000702009986 */ /* 0x0205e6000c101108 */
[-C--:B------:R-:W-:Y:S01]  /*2b20*/  ISETP.GE.AND P1, PT, R0, R5.reuse, PT ;  /* 0x000000050000720c */ /* 0x080fe20003f26270 */
[----:B------:R2:W-:Y:S01]  /*2b30*/  @!P2 STG.E.U8 desc[UR8][R2.64+0x20], R9 ;  /* 0x000020090200a986 */ /* 0x0005e2000c101108 */
[----:B------:R-:W-:Y:S01]  /*2b40*/  ISETP.GE.AND P2, PT, R6, R5, PT ;  /* 0x000000050600720c */ /* 0x000fe20003f46270 */
[----:B------:R-:W-:-:S02]  /*2b50*/  VIADD R0, R4, 0x120 ;  /* 0x0000012004007836 */ /* 0x000fc40000000000 */
[----:B------:R-:W-:Y:S01]  /*2b60*/  VIADD R6, R4, 0x140 ;  /* 0x0000014004067836 */ /* 0x000fe20000000000 */
[----:B------:R2:W-:Y:S02]  /*2b70*/  @!P3 STG.E.U8 desc[UR8][R2.64+0x40], R11 ;  /* 0x0000400b0200b986 */ /* 0x0005e4000c101108 */
[-C--:B------:R-:W-:Y:S01]  /*2b80*/  ISETP.GE.AND P3, PT, R0, R5.reuse, PT ;  /* 0x000000050000720c */ /* 0x080fe20003f66270 */
[----:B------:R-:W-:Y:S01]  /*2b90*/  VIADD R0, R4, 0x160 ;  /* 0x0000016004007836 */ /* 0x000fe20000000000 */
        /* <DEDUP_REMOVED lines=21> */
[----:B------:R-:W-:Y:S01]  /*2cf0*/  VIADD R4, R4, 0x260 ;  /* 0x0000026004047836 */ /* 0x000fe20000000000 */
[----:B------:R2:W-:Y:S01]  /*2d00*/  @!P4 STG.E.U8 desc[UR8][R2.64+0x140], R29 ;  /* 0x0001401d0200c986 */ /* 0x0005e2000c101108 */
[----:B------:R-:W-:-:S03]  /*2d10*/  ISETP.GE.AND P4, PT, R0, R5, PT ;  /* 0x000000050000720c */ /* 0x000fc60003f86270 */
        /* <DEDUP_REMOVED lines=9> */
[----:B------:R2:W-:Y:S01]  /*2db0*/  @!P5 STG.E.U8 desc[UR8][R2.64+0x240], R47 ;  /* 0x0002402f0200d986 */ /* 0x0005e2000c101108 */
[----:B------:R-:W-:Y:S05]  /*2dc0*/  @P6 EXIT ;  /* 0x000000000000694d */ /* 0x000fea0003800000 */
[----:B------:R-:W-:Y:S01]  /*2dd0*/  STG.E.U8 desc[UR8][R2.64+0x260], R49 ;  /* 0x0002603102007986 */ /* 0x000fe2000c101108 */
[----:B------:R-:W-:Y:S05]  /*2de0*/  EXIT ;  /* 0x000000000000794d */ /* 0x000fea0003800000 */
.L_x_14:
[----:B------:R-:W-:Y:S01]  /*2df0*/  IMAD.MOV.U32 R42, RZ, RZ, RZ ;  /* 0x000000ffff2a7224 */ /* 0x000fe200078e00ff */
[C---:B------:R-:W-:Y:S01]  /*2e00*/  ISETP.GT.U32.AND P0, PT, R43.reuse, 0x1f, PT ;  /* 0x0000001f2b00780c */ /* 0x040fe20003f04070 */
[----:B------:R-:W-:Y:S05]  /*2e10*/  WARPSYNC.ALL ;  /* 0x0000000000007948 */ /* 0x000fea0003800000 */
[----:B------:R-:W-:-:S04]  /*2e20*/  IMAD.HI.U32 R31, R43, 0x15555556, R42 ;  /* 0x155555562b1f7827 */ /* 0x000fc800078e002a */
[----:B------:R-:W-:-:S05]  /*2e30*/  IMAD R31, R31, 0x4, R2 ;  /* 0x000000041f1f7824 */ /* 0x000fca00078e0202 */
[----:B------:R0:W-:Y:S01]  /*2e40*/  STS [R31+0x3410], R26 ;  /* 0x0034101a1f007388 */ /* 0x0001e20000000800 */
[----:B------:R-:W-:Y:S06]  /*2e50*/  BAR.SYNC.DEFER_BLOCKING 0x0 ;  /* 0x0000000000007b1d */ /* 0x000fec0000010000 */
[----:B------:R-:W-:Y:S05]  /*2e60*/  @P0 BRA `(.L_x_28) ;  /* 0x0000000000dc0947 */ /* 0x000fea0003800000 */
[----:B------:R-:W-:Y:S01]  /*2e70*/  IMAD R30, R43, 0x34, R2 ;  /* 0x000000342b1e7824 */ /* 0x000fe200078e0202 */
[----:B------:R-:W-:-:S04]  /*2e80*/  UMOV UR6, 0xffffffff ;  /* 0xffffffff00067882 */ /* 0x000fc80000000000 */
[----:B------:R-:W-:Y:S04]  /*2e90*/  LDS R57, [R30+0x3410] ;  /* 0x003410001e397984 */ /* 0x000fe80000000800 */
[----:B------:R-:W-:Y:S04]  /*2ea0*/  LDS R32, [R30+0x3414] ;  /* 0x003414001e207984 */ /* 0x000fe80000000800 */
[----:B------:R-:W1:Y:S04]  /*2eb0*/  LDS R33, [R30+0x3418] ;  /* 0x003418001e217984 */ /* 0x000e680000000800 */
[----:B------:R-:W-:Y:S04]  /*2ec0*/  LDS R48, [R30+0x341c] ;  /* 0x00341c001e307984 */ /* 0x000fe80000000800 */
[----:B------:R-:W2:Y:S04]  /*2ed0*/  LDS R49, [R30+0x3420] ;  /* 0x003420001e317984 */ /* 0x000ea80000000800 */
[----:B------:R-:W-:Y:S04]  /*2ee0*/  LDS R51, [R30+0x3424] ;  /* 0x003424001e337984 */ /* 0x000fe80000000800 */
[----:B------:R-:W3:Y:S04]  /*2ef0*/  LDS R64, [R30+0x3428] ;  /* 0x003428001e407984 */ /* 0x000ee80000000800 */
[----:B------:R-:W-:Y:S04]  /*2f00*/  LDS R53, [R30+0x342c] ;  /* 0x00342c001e357984 */ /* 0x000fe80000000800 */
[----:B------:R-:W4:Y:S04]  /*2f10*/  LDS R72, [R30+0x3430] ;  /* 0x003430001e487984 */ /* 0x000f280000000800 */
[----:B------:R-:W-:Y:S04]  /*2f20*/  LDS R55, [R30+0x3434] ;  /* 0x003434001e377984 */ /* 0x000fe80000000800 */
[----:B------:R-:W5:Y:S04]  /*2f30*/  LDS R76, [R30+0x3438] ;  /* 0x003438001e4c7984 */ /* 0x000f680000000800 */
[----:B------:R-:W0:Y:S01]  /*2f40*/  LDS R59, [R30+0x343c] ;  /* 0x00343c001e3b7984 */ /* 0x000e220000000800 */
[----:B-1----:R-:W-:-:S04]  /*2f50*/  IADD3 R61, PT, PT, R33, R32, R57 ;  /* 0x00000020213d7210 */ /* 0x002fc80007ffe039 */
[----:B--2---:R-:W-:-:S04]  /*2f60*/  IADD3 R61, PT, PT, R49, R61, R48 ;  /* 0x0000003d313d7210 */ /* 0x004fc80007ffe030 */
[----:B---3--:R-:W-:-:S04]  /*2f70*/  IADD3 R61, PT, PT, R64, R61, R51 ;  /* 0x0000003d403d7210 */ /* 0x008fc80007ffe033 */
[----:B----4-:R-:W-:-:S04]  /*2f80*/  IADD3 R61, PT, PT, R72, R61, R53 ;  /* 0x0000003d483d7210 */ /* 0x010fc80007ffe035 */
[----:B-----5:R-:W-:-:S05]  /*2f90*/  IADD3 R61, PT, PT, R76, R61, R55 ;  /* 0x0000003d4c3d7210 */ /* 0x020fca0007ffe037 */
[----:B0-----:R-:W-:Y:S01]  /*2fa0*/  IMAD.IADD R59, R59, 0x1, R61 ;  /* 0x000000013b3b7824 */ /* 0x001fe200078e023d */
[----:B------:R-:W-:Y:S06]  /*2fb0*/  BRA.DIV UR6, `(.L_x_29) ;  /* 0x0000007e06f47947 */ /* 0x000fec000b800000 */
[----:B------:R-:W0:Y:S02]  /*2fc0*/  SHFL.UP P0, R69, R59, 0x1, RZ ;  /* 0x042000003b457989 */ /* 0x000e2400000000ff */
[----:B0-----:R-:W-:-:S05]  /*2fd0*/  @P0 IMAD.IADD R69, R59, 0x1, R69 ;  /* 0x000000013b450824 */ /* 0x001fca00078e0245 */
[----:B------:R-:W0:Y:S02]  /*2fe0*/  SHFL.UP P0, R71, R69, 0x2, RZ ;  /* 0x0440000045477989 */ /* 0x000e2400000000ff */
[----:B0-----:R-:W-:-:S05]  /*2ff0*/  @P0 IMAD.IADD R71, R69, 0x1, R71 ;  /* 0x0000000145470824 */ /* 0x001fca00078e0247 */
[----:B------:R-:W0:Y:S02]  /*3000*/  SHFL.UP P0, R73, R71, 0x4, RZ ;  /* 0x0480000047497989 */ /* 0x000e2400000000ff */
[----:B0-----:R-:W-:-:S05]  /*3010*/  @P0 IMAD.IADD R73, R71, 0x1, R73 ;  /* 0x0000000147490824 */ /* 0x001fca00078e0249 */
[----:B------:R-:W0:Y:S02]  /*3020*/  SHFL.UP P0, R75, R73, 0x8, RZ ;  /* 0x05000000494b7989 */ /* 0x000e2400000000ff */
[----:B0-----:R-:W-:-:S05]  /*3030*/  @P0 IMAD.IADD R75, R73, 0x1, R75 ;  /* 0x00000001494b0824 */ /* 0x001fca00078e024b */
[----:B------:R0:W1:Y:S02]  /*3040*/  SHFL.UP P0, R77, R75, 0x10, RZ ;  /* 0x060000004b4d7989 */ /* 0x00006400000000ff */
.L_x_130:
[----:B-1----:R-:W-:-:S04]  /*3050*/  @P0 IMAD.IADD R77, R75, 0x1, R77 ;  /* 0x000000014b4d0824 */ /* 0x002fc800078e024d */
[----:B------:R-:W-:-:S04]  /*3060*/  IMAD.IADD R59, R77, 0x1, -R59 ;  /* 0x000000014d3b7824 */ /* 0x000fc800078e0a3b */
[----:B------:R-:W-:Y:S01]  /*3070*/  IMAD.IADD R57, R57, 0x1, R59 ;  /* 0x0000000139397824 */ /* 0x000fe200078e023b */
[----:B------:R1:W-:Y:S03]  /*3080*/  STS [R30+0x3410], R59 ;  /* 0x0034103b1e007388 */ /* 0x0003e60000000800 */
        /* <DEDUP_REMOVED lines=19> */
[----:B------:R1:W-:Y:S04]  /*31c0*/  STS [R30+0x3438], R55 ;  /* 0x003438371e007388 */ /* 0x0003e80000000800 */
[----:B------:R1:W-:Y:S02]  /*31d0*/  STS [R30+0x343c], R61 ;  /* 0x00343c3d1e007388 */ /* 0x0003e40000000800 */
.L_x_28:
[----:B------:R-:W-:Y:S05]  /*31e0*/  WARPSYNC.ALL ;  /* 0x0000000000007948 */ /* 0x000fea0003800000 */
[----:B------:R-:W-:Y:S01]  /*31f0*/  BAR.SYNC.DEFER_BLOCKING 0x0 ;  /* 0x0000000000007b1d */ /* 0x000fe20000010000 */
[----:B-1----:R-:W-:Y:S02]  /*3200*/  LOP3.LUT R30, R28, 0xff, RZ, 0xc0, !PT ;  /* 0x000000ff1c1e7812 */ /* 0x002fe400078ec0ff */
[----:B------:R-:W-:Y:S02]  /*3210*/  ISETP.NE.AND P0, PT, R29, RZ, PT ;  /* 0x000000ff1d00720c */ /* 0x000fe40003f05270 */
[----:B------:R-:W-:Y:S01]  /*3220*/  SHF.R.U32.HI R30, RZ, UR5, R30 ;  /* 0x00000005ff1e7c19 */ /* 0x000fe2000801161e */
[----:B------:R-:W-:Y:S03]  /*3230*/  BSSY.RECONVERGENT B0, `(.L_x_30) ;  /* 0x0000028000007945 */ /* 0x000fe60003800200 */
[----:B------:R-:W-:-:S02]  /*3240*/  LOP3.LUT R32, R30, UR4, RZ, 0x30, !PT ;  /* 0x000000041e207c12 */ /* 0x000fc4000f8e30ff */
[----:B------:R1:W2:Y:S05]  /*3250*/  LDS R30, [R31+0x3410] ;  /* 0x003410001f1e7984 */ /* 0x0002aa0000000800 */
[----:B------:R-:W-:Y:S05]  /*3260*/  @P0 BRA `(.L_x_31) ;  /* 0x0000000000900947 */ /* 0x000fea0003800000 */
[----:B------:R-:W2:Y:S04]  /*3270*/  LDS R53, [R25] ;  /* 0x0000000019357984 */ /* 0x000ea80000000800 */
[----:B------:R-:W3:Y:S04]  /*3280*/  LDS R55, [R25+0x400] ;  /* 0x0004000019377984 */ /* 0x000ee80000000800 */
[----:B------:R-:W4:Y:S04]  /*3290*/  LDS R57, [R25+0x800] ;  /* 0x0008000019397984 */ /* 0x000f280000000800 */
[----:B------:R-:W5:Y:S04]  /*32a0*/  LDS R59, [R25+0xc00] ;  /* 0x000c0000193b7984 */ /* 0x000f680000000800 */
[----:B------:R-:W5:Y:S04]  /*32b0*/  LDS R61, [R25+0x1000] ;  /* 0x00100000193d7984 */ /* 0x000f680000000800 */
[----:B------:R-:W5:Y:S04]  /*32c0*/  LDS R65, [R25+0x1400] ;  /* 0x0014000019417984 */ /* 0x000f680000000800 */
[----:B------:R-:W5:Y:S04]  /*32d0*/  LDS R67, [R25+0x1800] ;  /* 0x0018000019437984 */ /* 0x000f680000000800 */
[----:B------:R-:W5:Y:S04]  /*32e0*/  LDS R69, [R25+0x1c00] ;  /* 0x001c000019457984 */ /* 0x000f680000000800 */
[----:B------:R-:W5:Y:S04]  /*32f0*/  LDS R51, [R25+0x2000] ;  /* 0x0020000019337984 */ /* 0x000f680000000800 */
[----:B------:R-:W5:Y:S04]  /*3300*/  LDS R49, [R25+0x2400] ;  /* 0x0024000019317984 */ /* 0x000f680000000800 */
[----:B------:R-:W5:Y:S01]  /*3310*/  LDS R33, [R25+0x2800] ;  /* 0x0028000019217984 */ /* 0x000f620000000800 */
[----:B--2---:R-:W-:-:S03]  /*3320*/  IMAD.IADD R48, R30, 0x1, R53 ;  /* 0x000000011e307824 */ /* 0x004fc600078e0235 */
[----:B01----:R-:W0:Y:S01]  /*3330*/  LDS R31, [R25+0x2c00] ;  /* 0x002c0000191f7984 */ /* 0x003e220000000800 */
[----:B---3--:R-:W-:-:S03]  /*3340*/  IMAD.IADD R64, R30, 0x1, R55 ;  /* 0x000000011e407824 */ /* 0x008fc600078e0237 */
[----:B------:R1:W-:Y:S01]  /*3350*/  STS [R25], R48 ;  /* 0x0000003019007388 */ /* 0x0003e20000000800 */
[----:B----4-:R-:W-:-:S03]  /*3360*/  IMAD.IADD R72, R30, 0x1, R57 ;  /* 0x000000011e487824 */ /* 0x010fc600078e0239 */
[----:B------:R2:W-:Y:S01]  /*3370*/  STS [R25+0x400], R64 ;  /* 0x0004004019007388 */ /* 0x0005e20000000800 */
[C---:B-----5:R-:W-:Y:S02]  /*3380*/  IMAD.IADD R76, R30.reuse, 0x1, R59 ;  /* 0x000000011e4c7824 */ /* 0x060fe400078e023b */
[C---:B------:R-:W-:Y:S01]  /*3390*/  IMAD.IADD R61, R30.reuse, 0x1, R61 ;  /* 0x000000011e3d7824 */ /* 0x040fe200078e023d */
[----:B------:R3:W-:Y:S01]  /*33a0*/  STS [R25+0x800], R72 ;  /* 0x0008004819007388 */ /* 0x0007e20000000800 */
[----:B------:R-:W-:-:S03]  /*33b0*/  IMAD.IADD R65, R30, 0x1, R65 ;  /* 0x000000011e417824 */ /* 0x000fc600078e0241 */
[----:B------:R3:W-:Y:S01]  /*33c0*/  STS [R25+0xc00], R76 ;  /* 0x000c004c19007388 */ /* 0x0007e20000000800 */
[----:B------:R-:W-:-:S03]  /*33d0*/  IMAD.IADD R67, R30, 0x1, R67 ;  /* 0x000000011e437824 */ /* 0x000fc600078e0243 */
[----:B------:R3:W-:Y:S01]  /*33e0*/  STS [R25+0x1000], R61 ;  /* 0x0010003d19007388 */ /* 0x0007e20000000800 */
[----:B-1----:R-:W-:-:S03]  /*33f0*/  IMAD.IADD R48, R30, 0x1, R69 ;  /* 0x000000011e307824 */ /* 0x002fc600078e0245 */
[----:B------:R3:W-:Y:S01]  /*3400*/  STS [R25+0x1400], R65 ;  /* 0x0014004119007388 */ /* 0x0007e20000000800 */
[----:B--2---:R-:W-:-:S03]  /*3410*/  IMAD.IADD R64, R30, 0x1, R51 ;  /* 0x000000011e407824 */ /* 0x004fc600078e0233 */
[----:B------:R3:W-:Y:S01]  /*3420*/  STS [R25+0x1800], R67 ;  /* 0x0018004319007388 */ /* 0x0007e20000000800 */
[----:B------:R-:W-:-:S03]  /*3430*/  IMAD.IADD R49, R30, 0x1, R49 ;  /* 0x000000011e317824 */ /* 0x000fc600078e0231 */
[----:B------:R3:W-:Y:S01]  /*3440*/  STS [R25+0x1c00], R48 ;  /* 0x001c003019007388 */ /* 0x0007e20000000800 */
[----:B------:R-:W-:-:S03]  /*3450*/  IMAD.IADD R33, R30, 0x1, R33 ;  /* 0x000000011e217824 */ /* 0x000fc600078e0221 */
[----:B------:R3:W-:Y:S01]  /*3460*/  STS [R25+0x2000], R64 ;  /* 0x0020004019007388 */ /* 0x0007e20000000800 */
[----:B0-----:R-:W-:-:S03]  /*3470*/  IMAD.IADD R31, R30, 0x1, R31 ;  /* 0x000000011e1f7824 */ /* 0x001fc600078e021f */
[----:B------:R3:W-:Y:S04]  /*3480*/  STS [R25+0x2400], R49 ;  /* 0x0024003119007388 */ /* 0x0007e80000000800 */
[----:B------:R3:W-:Y:S04]  /*3490*/  STS [R25+0x2800], R33 ;  /* 0x0028002119007388 */ /* 0x0007e80000000800 */
[----:B------:R3:W-:Y:S02]  /*34a0*/  STS [R25+0x2c00], R31 ;  /* 0x002c001f19007388 */ /* 0x0007e40000000800 */
.L_x_31:
[----:B------:R-:W-:Y:S05]  /*34b0*/  BSYNC.RECONVERGENT B0 ;  /* 0x0000000000007941 */ /* 0x000fea0003800200 */
.L_x_30:
[----:B------:R-:W-:Y:S01]  /*34c0*/  BAR.SYNC.DEFER_BLOCKING 0x0 ;  /* 0x0000000000007b1d */ /* 0x000fe20000010000 */
[----:B------:R-:W-:-:S05]  /*34d0*/  R2P PR, R32, 0x7f ;  /* 0x0000007f20007804 */ /* 0x000fca0000000000 */
[----:B------:R-:W-:Y:S01]  /*34e0*/  BSSY.RECONVERGENT B0, `(.L_x_32) ;  /* 0x0000023000007945 */ /* 0x000fe20003800200 */
[----:B------:R-:W4:Y:S01]  /*34f0*/  S2R R77, SR_LEMASK ;  /* 0x00000000004d7919 */ /* 0x000f220000003a00 */
[----:B------:R-:W5:Y:S06]  /*3500*/  S2R R69, SR_LANEID ;  /* 0x0000000000457919 */ /* 0x000f6c0000000000 */
[----:B01-3--:R-:W-:Y:S02]  /*3510*/  VOTE.ANY R31, PT, P0 ;  /* 0x00000000001f7806 */ /* 0x00bfe400000e0100 */
[----:B------:R-:W-:-:S02]  /*3520*/  VOTE.ANY R48, PT, P1 ;  /* 0x0000000000307806 */ /* 0x000fc400008e0100 */
[----:B------:R-:W-:Y:S02]  /*3530*/  @!P0 LOP3.LUT R31, RZ, R31, RZ, 0x33, !PT ;  /* 0x0000001fff1f8212 */ /* 0x000fe400078e33ff */
[----:B------:R-:W-:Y:S02]  /*3540*/  VOTE.ANY R64, PT, P2 ;  /* 0x0000000000407806 */ /* 0x000fe400010e0100 */
[----:B------:R-:W-:Y:S02]  /*3550*/  @!P1 LOP3.LUT R48, RZ, R48, RZ, 0x33, !PT ;  /* 0x00000030ff309212 */ /* 0x000fe400078e33ff */
[----:B------:R-:W-:Y:S02]  /*3560*/  VOTE.ANY R72, PT, P3 ;  /* 0x0000000000487806 */ /* 0x000fe400018e0100 */
[----:B------:R-:W-:Y:S02]  /*3570*/  @!P2 LOP3.LUT R64, RZ, R64, RZ, 0x33, !PT ;  /* 0x00000040ff40a212 */ /* 0x000fe400078e33ff */
[----:B------:R-:W-:-:S02]  /*3580*/  LOP3.LUT R31, R48, R31, RZ, 0xc0, !PT ;  /* 0x0000001f301f7212 */ /* 0x000fc400078ec0ff */
[----:B------:R-:W-:Y:S02]  /*3590*/  @!P3 LOP3.LUT R72, RZ, R72, RZ, 0x33, !PT ;  /* 0x00000048ff48b212 */ /* 0x000fe400078e33ff */
[----:B------:R-:W-:Y:S02]  /*35a0*/  LOP3.LUT R31, R64, R31, RZ, 0xc0, !PT ;  /* 0x0000001f401f7212 */ /* 0x000fe400078ec0ff */
[----:B------:R-:W-:Y:S02]  /*35b0*/  VOTE.ANY R48, PT, P4 ;  /* 0x0000000000307806 */ /* 0x000fe400020e0100 */
[----:B------:R-:W-:Y:S02]  /*35c0*/  LOP3.LUT P0, RZ, R32, 0x80, RZ, 0xc0, !PT ;  /* 0x0000008020ff7812 */ /* 0x000fe4000780c0ff */
[----:B------:R-:W-:Y:S02]  /*35d0*/  LOP3.LUT R31, R72, R31, RZ, 0xc0, !PT ;  /* 0x0000001f481f7212 */ /* 0x000fe400078ec0ff */
[----:B------:R-:W-:-:S02]  /*35e0*/  VOTE.ANY R64, PT, P5 ;  /* 0x0000000000407806 */ /* 0x000fc400028e0100 */
[----:B------:R-:W-:Y:S02]  /*35f0*/  @!P4 LOP3.LUT R48, RZ, R48, RZ, 0x33, !PT ;  /* 0x00000030ff30c212 */ /* 0x000fe400078e33ff */
[----:B------:R-:W-:Y:S02]  /*3600*/  @!P5 LOP3.LUT R64, RZ, R64, RZ, 0x33, !PT ;  /* 0x00000040ff40d212 */ /* 0x000fe400078e33ff */
[----:B------:R-:W-:Y:S02]  /*3610*/  LOP3.LUT R31, R48, R31, RZ, 0xc0, !PT ;  /* 0x0000001f301f7212 */ /* 0x000fe400078ec0ff */
[----:B------:R-:W-:Y:S02]  /*3620*/  VOTE.ANY R48, PT, P6 ;  /* 0x0000000000307806 */ /* 0x000fe400030e0100 */
[----:B------:R-:W-:Y:S02]  /*3630*/  LOP3.LUT R31, R64, R31, RZ, 0xc0, !PT ;  /* 0x0000001f401f7212 */ /* 0x000fe400078ec0ff */
[----:B------:R-:W-:-:S02]  /*3640*/  VOTE.ANY R64, PT, P0 ;  /* 0x0000000000407806 */ /* 0x000fc400000e0100 */
[----:B------:R-:W-:Y:S02]  /*3650*/  @!P6 LOP3.LUT R48, RZ, R48, RZ, 0x33, !PT ;  /* 0x00000030ff30e212 */ /* 0x000fe400078e33ff */
[----:B------:R-:W-:Y:S02]  /*3660*/  @!P0 LOP3.LUT R64, RZ, R64, RZ, 0x33, !PT ;  /* 0x00000040ff408212 */ /* 0x000fe400078e33ff */
[----:B------:R-:W-:Y:S01]  /*3670*/  LOP3.LUT R31, R48, R31, RZ, 0xc0, !PT ;  /* 0x0000001f301f7212 */ /* 0x000fe200078ec0ff */
[----:B------:R-:W-:-:S03]  /*3680*/  IMAD.MOV.U32 R48, RZ, RZ, RZ ;  /* 0x000000ffff307224 */ /* 0x000fc600078e00ff */
[----:B------:R-:W-:-:S04]  /*3690*/  LOP3.LUT R64, R64, R31, RZ, 0xc0, !PT ;  /* 0x0000001f40407212 */ /* 0x000fc800078ec0ff */
[----:B------:R-:W5:Y:S01]  /*36a0*/  FLO.U32 R33, R64 ;  /* 0x0000004000217300 */ /* 0x000f6200000e0000 */
[----:B----4-:R-:W-:-:S07]  /*36b0*/  LOP3.LUT R31, R77, R64, RZ, 0xc0, !PT ;  /* 0x000000404d1f7212 */ /* 0x010fce00078ec0ff */
[----:B------:R-:W0:Y:S01]  /*36c0*/  POPC R31, R31 ;  /* 0x0000001f001f7309 */ /* 0x000e220000000000 */
[----:B-----5:R-:W-:-:S13]  /*36d0*/  ISETP.NE.AND P0, PT, R69, R33, PT ;  /* 0x000000214500720c */ /* 0x020fda0003f05270 */
[----:B0-----:R-:W-:Y:S05]  /*36e0*/  @P0 BRA `(.L_x_33) ;  /* 0x0000000000080947 */ /* 0x001fea0003800000 */
[----:B------:R-:W-:-:S05]  /*36f0*/  IMAD R32, R32, 0x4, R23 ;  /* 0x0000000420207824 */ /* 0x000fca00078e0217 */
[----:B------:R0:W1:Y:S02]  /*3700*/  ATOMS.ADD R48, [R32], R31 ;  /* 0x0000001f2030738c */ /* 0x0000640000000000 */
.L_x_33:
[----:B------:R-:W-:Y:S05]  /*3710*/  BSYNC.RECONVERGENT B0 ;  /* 0x0000000000007941 */ /* 0x000fea0003800200 */
.L_x_32:
[----:B------:R-:W-:Y:S01]  /*3720*/  R2P PR, R44, 0x7f ;  /* 0x0000007f2c007804 */ /* 0x000fe20000000000 */
[----:B-1----:R-:W1:Y:S01]  /*3730*/  SHFL.IDX PT, R33, R48, R33, 0x1f ;  /* 0x00001f2130217589 */ /* 0x002e6200000e0000 */
[----:B------:R-:W-:Y:S01]  /*3740*/  LOP3.LUT R63, R63, 0xff, RZ, 0xc0, !PT ;  /* 0x000000ff3f3f7812 */ /* 0x000fe200078ec0ff */
[----:B------:R-:W-:Y:S01]  /*3750*/  BSSY.RECONVERGENT B0, `(.L_x_34) ;  /* 0x0000024000007945 */ /* 0x000fe20003800200 */
[----:B------:R-:W-:Y:S02]  /*3760*/  IMAD.MOV.U32 R72, RZ, RZ, RZ ;  /* 0x000000ffff487224 */ /* 0x000fe400078e00ff */
[----:B------:R-:W-:-:S04]  /*3770*/  SHF.R.U32.HI R63, RZ, UR5, R63 ;  /* 0x00000005ff3f7c19 */ /* 0x000fc8000801163f */
[----:B------:R-:W-:-:S03]  /*3780*/  LOP3.LUT R64, R63, UR4, RZ, 0x30, !PT ;  /* 0x000000043f407c12 */ /* 0x000fc6000f8e30ff */
[----:B0-----:R-:W-:Y:S02]  /*3790*/  VOTE.ANY R32, PT, P0 ;  /* 0x0000000000207806 */ /* 0x001fe400000e0100 */
[----:B------:R-:W-:Y:S02]  /*37a0*/  VOTE.ANY R49, PT, P1 ;  /* 0x0000000000317806 */ /* 0x000fe400008e0100 */
[----:B------:R-:W-:Y:S02]  /*37b0*/  @!P0 LOP3.LUT R32, RZ, R32, RZ, 0x33, !PT ;  /* 0x00000020ff208212 */ /* 0x000fe400078e33ff */
[----:B------:R-:W-:Y:S02]  /*37c0*/  VOTE.ANY R51, PT, P2 ;  /* 0x0000000000337806 */ /* 0x000fe400010e0100 */
[----:B------:R-:W-:Y:S02]  /*37d0*/  @!P1 LOP3.LUT R49, RZ, R49, RZ, 0x33, !PT ;  /* 0x00000031ff319212 */ /* 0x000fe400078e33ff */
[----:B------:R-:W-:-:S02]  /*37e0*/  @!P2 LOP3.LUT R51, RZ, R51, RZ, 0x33, !PT ;  /* 0x00000033ff33a212 */ /* 0x000fc400078e33ff */
[----:B------:R-:W-:Y:S01]  /*37f0*/  LOP3.LUT R32, R49, R32, RZ, 0xc0, !PT ;  /* 0x0000002031207212 */ /* 0x000fe200078ec0ff */
[----:B-1----:R0:W-:Y:S01]  /*3800*/  STL [R1+0xc], R33 ;  /* 0x00000c2101007387 */ /* 0x0021e20000100800 */
[----:B------:R-:W-:Y:S02]  /*3810*/  VOTE.ANY R49, PT, P3 ;  /* 0x0000000000317806 */ /* 0x000fe400018e0100 */
[----:B------:R-:W-:Y:S02]  /*3820*/  LOP3.LUT R32, R51, R32, RZ, 0xc0, !PT ;  /* 0x0000002033207212 */ /* 0x000fe400078ec0ff */
[----:B------:R-:W-:Y:S02]  /*3830*/  LOP3.LUT P0, RZ, R44, 0x80, RZ, 0xc0, !PT ;  /* 0x000000802cff7812 */ /* 0x000fe4000780c0ff */
[----:B------:R-:W-:Y:S02]  /*3840*/  VOTE.ANY R51, PT, P4 ;  /* 0x0000000000337806 */ /* 0x000fe400020e0100 */
[----:B------:R-:W-:-:S02]  /*3850*/  @!P3 LOP3.LUT R49, RZ, R49, RZ, 0x33, !PT ;  /* 0x00000031ff31b212 */ /* 0x000fc400078e33ff */
[----:B------:R-:W-:Y:S02]  /*3860*/  @!P4 LOP3.LUT R51, RZ, R51, RZ, 0x33, !PT ;  /* 0x00000033ff33c212 */ /* 0x000fe400078e33ff */
[----:B------:R-:W-:Y:S02]  /*3870*/  LOP3.LUT R32, R49, R32, RZ, 0xc0, !PT ;  /* 0x0000002031207212 */ /* 0x000fe400078ec0ff */
[----:B------:R-:W-:Y:S02]  /*3880*/  VOTE.ANY R49, PT, P5 ;  /* 0x0000000000317806 */ /* 0x000fe400028e0100 */
[----:B------:R-:W-:Y:S02]  /*3890*/  LOP3.LUT R32, R51, R32, RZ, 0xc0, !PT ;  /* 0x0000002033207212 */ /* 0x000fe400078ec0ff */
[----:B------:R-:W-:Y:S02]  /*38a0*/  VOTE.ANY R51, PT, P6 ;  /* 0x0000000000337806 */ /* 0x000fe400030e0100 */
[----:B------:R-:W-:-:S02]  /*38b0*/  @!P5 LOP3.LUT R49, RZ, R49, RZ, 0x33, !PT ;  /* 0x00000031ff31d212 */ /* 0x000fc400078e33ff */
[----:B------:R-:W-:Y:S02]  /*38c0*/  VOTE.ANY R53, PT, P0 ;  /* 0x0000000000357806 */ /* 0x000fe400000e0100 */
[----:B------:R-:W-:Y:S02]  /*38d0*/  @!P6 LOP3.LUT R51, RZ, R51, RZ, 0x33, !PT ;  /* 0x00000033ff33e212 */ /* 0x000fe400078e33ff */
[----:B------:R-:W-:Y:S02]  /*38e0*/  LOP3.LUT R32, R49, R32, RZ, 0xc0, !PT ;  /* 0x0000002031207212 */ /* 0x000fe400078ec0ff */
[----:B------:R-:W-:Y:S02]  /*38f0*/  @!P0 LOP3.LUT R53, RZ, R53, RZ, 0x33, !PT ;  /* 0x00000035ff358212 */ /* 0x000fe400078e33ff */
[----:B------:R-:W-:-:S04]  /*3900*/  LOP3.LUT R32, R51, R32, RZ, 0xc0, !PT ;  /* 0x0000002033207212 */ /* 0x000fc800078ec0ff */
[----:B------:R-:W-:-:S04]  /*3910*/  LOP3.LUT R53, R53, R32, RZ, 0xc0, !PT ;  /* 0x0000002035357212 */ /* 0x000fc800078ec0ff */
[----:B------:R-:W1:Y:S01]  /*3920*/  FLO.U32 R49, R53 ;  /* 0x0000003500317300 */ /* 0x000e6200000e0000 */
[----:B------:R-:W-:-:S07]  /*3930*/  LOP3.LUT R32, R77, R53, RZ, 0xc0, !PT ;  /* 0x000000354d207212 */ /* 0x000fce00078ec0ff */
[----:B------:R-:W3:Y:S01]  /*3940*/  POPC R32, R32 ;  /* 0x0000002000207309 */ /* 0x000ee20000000000 */
[----:B-1----:R-:W-:-:S13]  /*3950*/  ISETP.NE.AND P0, PT, R69, R49, PT ;  /* 0x000000314500720c */ /* 0x002fda0003f05270 */
[----:B0--3--:R-:W-:Y:S05]  /*3960*/  @P0 BRA `(.L_x_35) ;  /* 0x0000000000080947 */ /* 0x009fea0003800000 */
[----:B------:R-:W-:-:S05]  /*3970*/  IMAD R33, R44, 0x4, R23 ;  /* 0x000000042c217824 */ /* 0x000fca00078e0217 */
[----:B------:R0:W1:Y:S02]  /*3980*/  ATOMS.ADD R72, [R33], R32 ;  /* 0x000000202148738c */ /* 0x0000640000000000 */
.L_x_35:
[----:B------:R-:W-:Y:S05]  /*3990*/  BSYNC.RECONVERGENT B0 ;  /* 0x0000000000007941 */ /* 0x000fea0003800200 */
.L_x_34:
[----:B------:R-:W-:Y:S01]  /*39a0*/  R2P PR, R64, 0x7f ;  /* 0x0000007f40007804 */ /* 0x000fe20000000000 */
[----:B------:R-:W-:Y:S01]  /*39b0*/  BSSY.RECONVERGENT B0, `(.L_x_36) ;  /* 0x0000023000007945 */ /* 0x000fe20003800200 */
[----:B------:R-:W-:-:S11]  /*39c0*/  IMAD.MOV.U32 R51, RZ, RZ, RZ ;  /* 0x000000ffff337224 */ /* 0x000fd600078e00ff */
[----:B0-----:R-:W-:Y:S02]  /*39d0*/  VOTE.ANY R33, PT, P0 ;  /* 0x0000000000217806 */ /* 0x001fe400000e0100 */
[----:B------:R-:W-:Y:S02]  /*39e0*/  VOTE.ANY R44, PT, P1 ;  /* 0x00000000002c7806 */ /* 0x000fe400008e0100 */
[----:B------:R-:W-:Y:S02]  /*39f0*/  @!P0 LOP3.LUT R33, RZ, R33, RZ, 0x33, !PT ;  /* 0x00000021ff218212 */ /* 0x000fe400078e33ff */
[----:B------:R-:W-:Y:S02]  /*3a00*/  @!P1 LOP3.LUT R44, RZ, R44, RZ, 0x33, !PT ;  /* 0x0000002cff2c9212 */ /* 0x000fe400078e33ff */
[----:B------:R-:W-:Y:S02]  /*3a10*/  VOTE.ANY R48, PT, P2 ;  /* 0x0000000000307806 */ /* 0x000fe400010e0100 */
[----:B------:R-:W-:-:S02]  /*3a20*/  LOP3.LUT R33, R44, R33, RZ, 0xc0, !PT ;  /* 0x000000212c217212 */ /* 0x000fc400078ec0ff */
[----:B------:R-:W-:Y:S02]  /*3a30*/  @!P2 LOP3.LUT R48, RZ, R48, RZ, 0x33, !PT ;  /* 0x00000030ff30a212 */ /* 0x000fe400078e33ff */
[----:B------:R-:W-:Y:S02]  /*3a40*/  VOTE.ANY R44, PT, P3 ;  /* 0x00000000002c7806 */ /* 0x000fe400018e0100 */
[----:B------:R-:W-:Y:S02]  /*3a50*/  LOP3.LUT R33, R48, R33, RZ, 0xc0, !PT ;  /* 0x0000002130217212 */ /* 0x000fe400078ec0ff */
[----:B------:R-:W-:Y:S02]  /*3a60*/  @!P3 LOP3.LUT R44, RZ, R44, RZ, 0x33, !PT ;  /* 0x0000002cff2cb212 */ /* 0x000fe400078e33ff */
[----:B------:R-:W-:Y:S02]  /*3a70*/  VOTE.ANY R48, PT, P4 ;  /* 0x0000000000307806 */ /* 0x000fe400020e0100 */
[----:B------:R-:W-:-:S02]  /*3a80*/  LOP3.LUT P0, RZ, R64, 0x80, RZ, 0xc0, !PT ;  /* 0x0000008040ff7812 */ /* 0x000fc4000780c0ff */
[----:B------:R-:W-:Y:S02]  /*3a90*/  LOP3.LUT R33, R44, R33, RZ, 0xc0, !PT ;  /* 0x000000212c217212 */ /* 0x000fe400078ec0ff */
[----:B------:R-:W-:Y:S02]  /*3aa0*/  VOTE.ANY R44, PT, P5 ;  /* 0x00000000002c7806 */ /* 0x000fe400028e0100 */
[----:B------:R-:W-:Y:S02]  /*3ab0*/  @!P4 LOP3.LUT R48, RZ, R48, RZ, 0x33, !PT ;  /* 0x00000030ff30c212 */ /* 0x000fe400078e33ff */
[----:B------:R-:W-:Y:S02]  /*3ac0*/  @!P5 LOP3.LUT R44, RZ, R44, RZ, 0x33, !PT ;  /* 0x0000002cff2cd212 */ /* 0x000fe400078e33ff */
[----:B------:R-:W-:Y:S02]  /*3ad0*/  LOP3.LUT R33, R48, R33, RZ, 0xc0, !PT ;  /* 0x0000002130217212 */ /* 0x000fe400078ec0ff */
[----:B------:R-:W-:-:S02]  /*3ae0*/  VOTE.ANY R48, PT, P6 ;  /* 0x0000000000307806 */ /* 0x000fc400030e0100 */
[----:B------:R-:W-:Y:S02]  /*3af0*/  LOP3.LUT R33, R44, R33, RZ, 0xc0, !PT ;  /* 0x000000212c217212 */ /* 0x000fe400078ec0ff */
[----:B-1----:R-:W0:Y:S01]  /*3b00*/  SHFL.IDX PT, R44, R72, R49, 0x1f ;  /* 0x00001f31482c7589 */ /* 0x002e2200000e0000 */
[----:B------:R-:W-:Y:S02]  /*3b10*/  VOTE.ANY R76, PT, P0 ;  /* 0x00000000004c7806 */ /* 0x000fe400000e0100 */
[----:B------:R-:W-:Y:S02]  /*3b20*/  @!P6 LOP3.LUT R48, RZ, R48, RZ, 0x33, !PT ;  /* 0x00000030ff30e212 */ /* 0x000fe400078e33ff */
[----:B------:R-:W-:Y:S02]  /*3b30*/  @!P0 LOP3.LUT R76, RZ, R76, RZ, 0x33, !PT ;  /* 0x0000004cff4c8212 */ /* 0x000fe400078e33ff */
[----:B------:R-:W-:-:S04]  /*3b40*/  LOP3.LUT R33, R48, R33, RZ, 0xc0, !PT ;  /* 0x0000002130217212 */ /* 0x000fc800078ec0ff */
[----:B------:R-:W-:-:S04]  /*3b50*/  LOP3.LUT R76, R76, R33, RZ, 0xc0, !PT ;  /* 0x000000214c4c7212 */ /* 0x000fc800078ec0ff */
[----:B------:R-:W1:Y:S01]  /*3b60*/  FLO.U32 R48, R76 ;  /* 0x0000004c00307300 */ /* 0x000e6200000e0000 */
[----:B------:R-:W-:-:S07]  /*3b70*/  LOP3.LUT R33, R77, R76, RZ, 0xc0, !PT ;  /* 0x0000004c4d217212 */ /* 0x000fce00078ec0ff */
[----:B------:R-:W3:Y:S01]  /*3b80*/  POPC R33, R33 ;  /* 0x0000002100217309 */ /* 0x000ee20000000000 */
[----:B0-----:R0:W-:Y:S01]  /*3b90*/  STL [R1+0x8], R44 ;  /* 0x0000082c01007387 */ /* 0x0011e20000100800 */
[----:B-1----:R-:W-:-:S13]  /*3ba0*/  ISETP.NE.AND P0, PT, R69, R48, PT ;  /* 0x000000304500720c */ /* 0x002fda0003f05270 */
[----:B0--3--:R-:W-:Y:S05]  /*3bb0*/  @P0 BRA `(.L_x_37) ;  /* 0x0000000000080947 */ /* 0x009fea0003800000 */
[----:B------:R-:W-:-:S05]  /*3bc0*/  IMAD R64, R64, 0x4, R23 ;  /* 0x0000000440407824 */ /* 0x000fca00078e0217 */
[----:B------:R0:W1:Y:S02]  /*3bd0*/  ATOMS.ADD R51, [R64], R33 ;  /* 0x000000214033738c */ /* 0x0000640000000000 */
.L_x_37:
[----:B------:R-:W-:Y:S05]  /*3be0*/  BSYNC.RECONVERGENT B0 ;  /* 0x0000000000007941 */ /* 0x000fea0003800200 */
.L_x_36:
[----:B------:R-:W-:Y:S01]  /*3bf0*/  R2P PR, R46, 0x7f ;  /* 0x0000007f2e007804 */ /* 0x000fe20000000000 */
[----:B-1----:R-:W1:Y:S01]  /*3c00*/  SHFL.IDX PT, R48, R51, R48, 0x1f ;  /* 0x00001f3033307589 */ /* 0x002e6200000e0000 */
[----:B------:R-:W-:Y:S01]  /*3c10*/  LOP3.LUT R47, R47, 0xff, RZ, 0xc0, !PT ;  /* 0x000000ff2f2f7812 */ /* 0x000fe200078ec0ff */
[----:B------:R-:W-:Y:S01]  /*3c20*/  BSSY.RECONVERGENT B0, `(.L_x_38) ;  /* 0x0000024000007945 */ /* 0x000fe20003800200 */
[----:B------:R-:W-:Y:S02]  /*3c30*/  IMAD.MOV.U32 R72, RZ, RZ, RZ ;  /* 0x000000ffff487224 */ /* 0x000fe400078e00ff */
[----:B------:R-:W-:-:S04]  /*3c40*/  SHF.R.U32.HI R47, RZ, UR5, R47 ;  /* 0x00000005ff2f7c19 */ /* 0x000fc8000801162f */
[----:B0-----:R-:W-:-:S03]  /*3c50*/  LOP3.LUT R64, R47, UR4, RZ, 0x30, !PT ;  /* 0x000000042f407c12 */ /* 0x001fc6000f8e30ff */
[----:B------:R-:W-:Y:S02]  /*3c60*/  VOTE.ANY R44, PT, P0 ;  /* 0x00000000002c7806 */ /* 0x000fe400000e0100 */
        /* <DEDUP_REMOVED lines=31> */
.L_x_39:
[----:B------:R-:W-:Y:S05]  /*3e60*/  BSYNC.RECONVERGENT B0 ;  /* 0x0000000000007941 */ /* 0x000fea0003800200 */
.L_x_38:
[----:B------:R-:W-:Y:S01]  /*3e70*/  R2P PR, R64, 0x7f ;  /* 0x0000007f40007804 */ /* 0x000fe20000000000 */
[----:B------:R-:W-:Y:S01]  /*3e80*/  BSSY.RECONVERGENT B0, `(.L_x_40) ;  /* 0x0000026000007945 */ /* 0x000fe20003800200 */
[----:B------:R-:W-:-:S04]  /*3e90*/  LOP3.LUT R45, R45, 0xff, RZ, 0xc0, !PT ;  /* 0x000000ff2d2d7812 */ /* 0x000fc800078ec0ff */
[----:B------:R-:W-:-:S04]  /*3ea0*/  SHF.R.U32.HI R48, RZ, UR5, R45 ;  /* 0x00000005ff307c19 */ /* 0x000fc8000801162d */
[----:B------:R-:W-:-:S03]  /*3eb0*/  LOP3.LUT R48, R48, UR4, RZ, 0x30, !PT ;  /* 0x0000000430307c12 */ /* 0x000fc6000f8e30ff */
[----:B------:R-:W-:Y:S02]  /*3ec0*/  VOTE.ANY R46, PT, P0 ;  /* 0x00000000002e7806 */ /* 0x000fe400000e0100 */
[----:B0-----:R-:W-:Y:S02]  /*3ed0*/  VOTE.ANY R47, PT, P1 ;  /* 0x00000000002f7806 */ /* 0x001fe400008e0100 */
        /* <DEDUP_REMOVED lines=21> */
[----:B------:R-:W-:Y:S01]  /*4030*/  LOP3.LUT R46, R51, R46, RZ, 0xc0, !PT ;  /* 0x0000002e332e7212 */ /* 0x000fe200078ec0ff */
[----:B------:R-:W-:-:S03]  /*4040*/  IMAD.MOV.U32 R51, RZ, RZ, RZ ;  /* 0x000000ffff337224 */ /* 0x000fc600078e00ff */
[----:B------:R-:W-:-:S04]  /*4050*/  LOP3.LUT R53, R53, R46, RZ, 0xc0, !PT ;  /* 0x0000002e35357212 */ /* 0x000fc800078ec0ff */
[----:B------:R-:W1:Y:S01]  /*4060*/  FLO.U32 R46, R53 ;  /* 0x00000035002e7300 */ /* 0x000e6200000e0000 */
[----:B------:R-:W-:-:S07]  /*4070*/  LOP3.LUT R45, R77, R53, RZ, 0xc0, !PT ;  /* 0x000000354d2d7212 */ /* 0x000fce00078ec0ff */
[----:B------:R-:W3:Y:S01]  /*4080*/  POPC R45, R45 ;  /* 0x0000002d002d7309 */ /* 0x000ee20000000000 */
[----:B0-----:R0:W-:Y:S01]  /*4090*/  STL [R1], R47 ;  /* 0x0000002f01007387 */ /* 0x0011e20000100800 */
[----:B-1----:R-:W-:-:S13]  /*40a0*/  ISETP.NE.AND P0, PT, R69, R46, PT ;  /* 0x0000002e4500720c */ /* 0x002fda0003f05270 */
[----:B0--3--:R-:W-:Y:S05]  /*40b0*/  @P0 BRA `(.L_x_41) ;  /* 0x0000000000080947 */ /* 0x009fea0003800000 */
[----:B------:R-:W-:-:S05]  /*40c0*/  IMAD R64, R64, 0x4, R23 ;  /* 0x0000000440407824 */ /* 0x000fca00078e0217 */
[----:B------:R0:W1:Y:S02]  /*40d0*/  ATOMS.ADD R51, [R64], R45 ;  /* 0x0000002d4033738c */ /* 0x0000640000000000 */
.L_x_41:
[----:B------:R-:W-:Y:S05]  /*40e0*/  BSYNC.RECONVERGENT B0 ;  /* 0x0000000000007941 */ /* 0x000fea0003800200 */
.L_x_40:
[----:B------:R-:W-:Y:S01]  /*40f0*/  R2P PR, R48, 0x7f ;  /* 0x0000007f30007804 */ /* 0x000fe20000000000 */
[----:B-1----:R1:W3:Y:S01]  /*4100*/  SHFL.IDX PT, R46, R51, R46, 0x1f ;  /* 0x00001f2e332e7589 */ /* 0x0022e200000e0000 */
[----:B------:R-:W-:Y:S11]  /*4110*/  BSSY.RECONVERGENT B0, `(.L_x_42) ;  /* 0x0000021000007945 */ /* 0x000ff60003800200 */
[----:B------:R-:W-:-:S02]  /*4120*/  VOTE.ANY R47, PT, P0 ;  /* 0x00000000002f7806 */ /* 0x000fc400000e0100 */
[----:B0-----:R-:W-:Y:S02]  /*4130*/  VOTE.ANY R64, PT, P1 ;  /* 0x0000000000407806 */ /* 0x001fe400008e0100 */
[----:B------:R-:W-:Y:S02]  /*4140*/  @!P0 LOP3.LUT R47, RZ, R47, RZ, 0x33, !PT ;  /* 0x0000002fff2f8212 */ /* 0x000fe400078e33ff */
[----:B------:R-:W-:Y:S02]  /*4150*/  VOTE.ANY R72, PT, P2 ;  /* 0x0000000000487806 */ /* 0x000fe400010e0100 */
[----:B------:R-:W-:Y:S02]  /*4160*/  @!P1 LOP3.LUT R64, RZ, R64, RZ, 0x33, !PT ;  /* 0x00000040ff409212 */ /* 0x000fe400078e33ff */
[----:B------:R-:W-:Y:S02]  /*4170*/  @!P2 LOP3.LUT R72, RZ, R72, RZ, 0x33, !PT ;  /* 0x00000048ff48a212 */ /* 0x000fe400078e33ff */
[----:B------:R-:W-:-:S02]  /*4180*/  LOP3.LUT R47, R64, R47, RZ, 0xc0, !PT ;  /* 0x0000002f402f7212 */ /* 0x000fc400078ec0ff */
[----:B------:R-:W-:Y:S02]  /*4190*/  VOTE.ANY R64, PT, P3 ;  /* 0x0000000000407806 */ /* 0x000fe400018e0100 */
[----:B------:R-:W-:Y:S02]  /*41a0*/  LOP3.LUT R47, R72, R47, RZ, 0xc0, !PT ;  /* 0x0000002f482f7212 */ /* 0x000fe400078ec0ff */
[----:B------:R-:W-:Y:S02]  /*41b0*/  LOP3.LUT P0, RZ, R48, 0x80, RZ, 0xc0, !PT ;  /* 0x0000008030ff7812 */ /* 0x000fe4000780c0ff */
[----:B------:R-:W-:Y:S02]  /*41c0*/  VOTE.ANY R72, PT, P4 ;  /* 0x0000000000487806 */ /* 0x000fe400020e0100 */
[----:B------:R-:W-:Y:S02]  /*41d0*/  @!P3 LOP3.LUT R64, RZ, R64, RZ, 0x33, !PT ;  /* 0x00000040ff40b212 */ /* 0x000fe400078e33ff */
[----:B------:R-:W-:-:S02]  /*41e0*/  @!P4 LOP3.LUT R72, RZ, R72, RZ, 0x33, !PT ;  /* 0x00000048ff48c212 */ /* 0x000fc400078e33ff */
[----:B------:R-:W-:Y:S02]  /*41f0*/  LOP3.LUT R47, R64, R47, RZ, 0xc0, !PT ;  /* 0x0000002f402f7212 */ /* 0x000fe400078ec0ff */
[----:B------:R-:W-:Y:S02]  /*4200*/  VOTE.ANY R64, PT, P5 ;  /* 0x0000000000407806 */ /* 0x000fe400028e0100 */
[----:B------:R-:W-:Y:S02]  /*4210*/  LOP3.LUT R47, R72, R47, RZ, 0xc0, !PT ;  /* 0x0000002f482f7212 */ /* 0x000fe400078ec0ff */
[----:B------:R-:W-:Y:S02]  /*4220*/  VOTE.ANY R72, PT, P6 ;  /* 0x0000000000487806 */ /* 0x000fe400030e0100 */
[----:B------:R-:W-:Y:S02]  /*4230*/  @!P5 LOP3.LUT R64, RZ, R64, RZ, 0x33, !PT ;  /* 0x00000040ff40d212 */ /* 0x000fe400078e33ff */
[----:B------:R-:W-:-:S02]  /*4240*/  VOTE.ANY R76, PT, P0 ;  /* 0x00000000004c7806 */ /* 0x000fc400000e0100 */
[----:B------:R-:W-:Y:S02]  /*4250*/  @!P6 LOP3.LUT R72, RZ, R72, RZ, 0x33, !PT ;  /* 0x00000048ff48e212 */ /* 0x000fe400078e33ff */
[----:B------:R-:W-:Y:S01]  /*4260*/  LOP3.LUT R47, R64, R47, RZ, 0xc0, !PT ;  /* 0x0000002f402f7212 */ /* 0x000fe200078ec0ff */
[----:B------:R-:W-:Y:S01]  /*4270*/  IMAD.MOV.U32 R64, RZ, RZ, RZ ;  /* 0x000000ffff407224 */ /* 0x000fe200078e00ff */
[----:B------:R-:W-:Y:S02]  /*4280*/  @!P0 LOP3.LUT R76, RZ, R76, RZ, 0x33, !PT ;  /* 0x0000004cff4c8212 */ /* 0x000fe400078e33ff */
[----:B------:R-:W-:-:S04]  /*4290*/  LOP3.LUT R47, R72, R47, RZ, 0xc0, !PT ;  /* 0x0000002f482f7212 */ /* 0x000fc800078ec0ff */
[----:B------:R-:W-:-:S04]  /*42a0*/  LOP3.LUT R76, R76, R47, RZ, 0xc0, !PT ;  /* 0x0000002f4c4c7212 */ /* 0x000fc800078ec0ff */
[----:B------:R-:W0:Y:S01]  /*42b0*/  FLO.U32 R53, R76 ;  /* 0x0000004c00357300 */ /* 0x000e2200000e0000 */
[----:B------:R-:W-:-:S07]  /*42c0*/  LOP3.LUT R47, R77, R76, RZ, 0xc0, !PT ;  /* 0x0000004c4d2f7212 */ /* 0x000fce00078ec0ff */
[----:B------:R-:W4:Y:S01]  /*42d0*/  POPC R47, R47 ;  /* 0x0000002f002f7309 */ /* 0x000f220000000000 */
[----:B0-----:R-:W-:-:S13]  /*42e0*/  ISETP.NE.AND P0, PT, R69, R53, PT ;  /* 0x000000354500720c */ /* 0x001fda0003f05270 */
[----:B-1-34-:R-:W-:Y:S05]  /*42f0*/  @P0 BRA `(.L_x_43) ;  /* 0x0000000000080947 */ /* 0x01afea0003800000 */
[----:B------:R-:W-:-:S05]  /*4300*/  IMAD R48, R48, 0x4, R23 ;  /* 0x0000000430307824 */ /* 0x000fca00078e0217 */
[----:B------:R0:W1:Y:S02]  /*4310*/  ATOMS.ADD R64, [R48], R47 ;  /* 0x0000002f3040738c */ /* 0x0000640000000000 */
.L_x_43:
[----:B------:R-:W-:Y:S05]  /*4320*/  BSYNC.RECONVERGENT B0 ;  /* 0x0000000000007941 */ /* 0x000fea0003800200 */
.L_x_42:
[----:B------:R-:W-:Y:S01]  /*4330*/  R2P PR, R50, 0x7f ;  /* 0x0000007f32007804 */ /* 0x000fe20000000000 */
[----:B------:R-:W-:Y:S01]  /*4340*/  BSSY.RECONVERGENT B0, `(.L_x_44) ;  /* 0x0000022000007945 */ /* 0x000fe20003800200 */
[----:B------:R-:W-:-:S11]  /*4350*/  IMAD.MOV.U32 R72, RZ, RZ, RZ ;  /* 0x000000ffff487224 */ /* 0x000fd600078e00ff */
[----:B0-----:R-:W-:Y:S02]  /*4360*/  VOTE.ANY R48, PT, P0 ;  /* 0x0000000000307806 */ /* 0x001fe400000e0100 */
[----:B------:R-:W-:Y:S02]  /*4370*/  VOTE.ANY R49, PT, P1 ;  /* 0x0000000000317806 */ /* 0x000fe400008e0100 */
[----:B------:R-:W-:Y:S02]  /*4380*/  @!P0 LOP3.LUT R48, RZ, R48, RZ, 0x33, !PT ;  /* 0x00000030ff308212 */ /* 0x000fe400078e33ff */
[----:B------:R-:W-:Y:S02]  /*4390*/  VOTE.ANY R51, PT, P2 ;  /* 0x0000000000337806 */ /* 0x000fe400010e0100 */
[----:B------:R-:W-:Y:S02]  /*43a0*/  @!P1 LOP3.LUT R49, RZ, R49, RZ, 0x33, !PT ;  /* 0x00000031ff319212 */ /* 0x000fe400078e33ff */
[----:B------:R-:W-:-:S02]  /*43b0*/  @!P2 LOP3.LUT R51, RZ, R51, RZ, 0x33, !PT ;  /* 0x00000033ff33a212 */ /* 0x000fc400078e33ff */
[----:B------:R-:W-:Y:S02]  /*43c0*/  LOP3.LUT R48, R49, R48, RZ, 0xc0, !PT ;  /* 0x0000003031307212 */ /* 0x000fe400078ec0ff */
        /* <DEDUP_REMOVED lines=16> */
[----:B------:R-:W-:Y:S02]  /*44d0*/  LOP3.LUT R51, R55, R48, RZ, 0xc0, !PT ;  /* 0x0000003037337212 */ /* 0x000fe400078ec0ff */
[----:B-1----:R0:W1:Y:S02]  /*44e0*/  SHFL.IDX PT, R48, R64, R53, 0x1f ;  /* 0x00001f3540307589 */ /* 0x00206400000e0000 */
[----:B------:R-:W3:Y:S01]  /*44f0*/  FLO.U32 R55, R51 ;  /* 0x0000003300377300 */ /* 0x000ee200000e0000 */
[----:B------:R-:W-:-:S07]  /*4500*/  LOP3.LUT R49, R77, R51, RZ, 0xc0, !PT ;  /* 0x000000334d317212 */ /* 0x000fce00078ec0ff */
[----:B------:R-:W4:Y:S01]  /*4510*/  POPC R49, R49 ;  /* 0x0000003100317309 */ /* 0x000f220000000000 */
[----:B---3--:R-:W-:-:S13]  /*4520*/  ISETP.NE.AND P0, PT, R69, R55, PT ;  /* 0x000000374500720c */ /* 0x008fda0003f05270 */
[----:B01--4-:R-:W-:Y:S05]  /*4530*/  @P0 BRA `(.L_x_45) ;  /* 0x0000000000080947 */ /* 0x013fea0003800000 */
[----:B------:R-:W-:-:S05]  /*4540*/  IMAD R50, R50, 0x4, R23 ;  /* 0x0000000432327824 */ /* 0x000fca00078e0217 */
[----:B------:R0:W1:Y:S02]  /*4550*/  ATOMS.ADD R72, [R50], R49 ;  /* 0x000000313248738c */ /* 0x0000640000000000 */
.L_x_45:
[----:B------:R-:W-:Y:S05]  /*4560*/  BSYNC.RECONVERGENT B0 ;  /* 0x0000000000007941 */ /* 0x000fea0003800200 */
.L_x_44:
        /* <DEDUP_REMOVED lines=35> */
.L_x_47:
[----:B------:R-:W-:Y:S05]  /*47a0*/  BSYNC.RECONVERGENT B0 ;  /* 0x0000000000007941 */ /* 0x000fea0003800200 */
.L_x_46:
        /* <DEDUP_REMOVED lines=35> */
.L_x_49:
[----:B------:R-:W-:Y:S05]  /*49e0*/  BSYNC.RECONVERGENT B0 ;  /* 0x0000000000007941 */ /* 0x000fea0003800200 */
.L_x_48:
        /* <DEDUP_REMOVED lines=35> */
.L_x_51:
[----:B------:R-:W-:Y:S05]  /*4c20*/  BSYNC.RECONVERGENT B0 ;  /* 0x0000000000007941 */ /* 0x000fea0003800200 */
.L_x_50:
        /* <DEDUP_REMOVED lines=35> */
.L_x_53:
[----:B------:R-:W-:Y:S05]  /*4e60*/  BSYNC.RECONVERGENT B0 ;  /* 0x0000000000007941 */ /* 0x000fea0003800200 */
.L_x_52:
        /* <DEDUP_REMOVED lines=35> */
.L_x_55:
[----:B------:R-:W-:Y:S05]  /*50a0*/  BSYNC.RECONVERGENT B0 ;  /* 0x0000000000007941 */ /* 0x000fea0003800200 */
.L_x_54:
[----:B------:R-:W-:Y:S01]  /*50b0*/  R2P PR, R62, 0x7f ;  /* 0x0000007f3e007804 */ /* 0x000fe20000000000 */
[----:B------:R-:W-:-:S12]  /*50c0*/  BSSY.RECONVERGENT B0, `(.L_x_56) ;  /* 0x0000022000007945 */ /* 0x000fd80003800200 */
        /* <DEDUP_REMOVED lines=8> */
[----:B------:R-:W-:Y:S02]  /*5150*/  LOP3.LUT P0, RZ, R62, 0x80, RZ, 0xc0, !PT ;  /* 0x000000803eff7812 */ /* 0x000fe4000780c0ff */
[----:B------:R-:W-:Y:S02]  /*5160*/  LOP3.LUT R60, R65, R60, RZ, 0xc0, !PT ;  /* 0x0000003c413c7212 */ /* 0x000fe400078ec0ff */
        /* <DEDUP_REMOVED lines=11> */
[----:B------:R-:W-:Y:S01]  /*5220*/  @!P0 LOP3.LUT R61, RZ, R61, RZ, 0x33, !PT ;  /* 0x0000003dff3d8212 */ /* 0x000fe200078e33ff */
[----:B-1----:R0:W1:Y:S01]  /*5230*/  SHFL.IDX PT, R60, R64, R63, 0x1f ;  /* 0x00001f3f403c7589 */ /* 0x00206200000e0000 */
[----:B------:R-:W-:-:S04]  /*5240*/  LOP3.LUT R72, R72, R65, RZ, 0xc0, !PT ;  /* 0x0000004148487212 */ /* 0x000fc800078ec0ff */
[----:B------:R-:W-:Y:S01]  /*5250*/  LOP3.LUT R65, R61, R72, RZ, 0xc0, !PT ;  /* 0x000000483d417212 */ /* 0x000fe200078ec0ff */
[----:B------:R-:W-:-:S03]  /*5260*/  IMAD.MOV.U32 R72, RZ, RZ, RZ ;  /* 0x000000ffff487224 */ /* 0x000fc600078e00ff */
[----:B------:R-:W3:Y:S01]  /*5270*/  FLO.U32 R67, R65 ;  /* 0x0000004100437300 */ /* 0x000ee200000e0000 */
[----:B------:R-:W-:-:S07]  /*5280*/  LOP3.LUT R61, R77, R65, RZ, 0xc0, !PT ;  /* 0x000000414d3d7212 */ /* 0x000fce00078ec0ff */
[----:B------:R-:W4:Y:S01]  /*5290*/  POPC R61, R61 ;  /* 0x0000003d003d7309 */ /* 0x000f220000000000 */
[----:B---3--:R-:W-:-:S13]  /*52a0*/  ISETP.NE.AND P0, PT, R69, R67, PT ;  /* 0x000000434500720c */ /* 0x008fda0003f05270 */
[----:B01--4-:R-:W-:Y:S05]  /*52b0*/  @P0 BRA `(.L_x_57) ;  /* 0x0000000000080947 */ /* 0x013fea0003800000 */
[----:B------:R-:W-:-:S05]  /*52c0*/  IMAD R62, R62, 0x4, R23 ;  /* 0x000000043e3e7824 */ /* 0x000fca00078e0217 */
[----:B------:R0:W1:Y:S02]  /*52d0*/  ATOMS.ADD R72, [R62], R61 ;  /* 0x0000003d3e48738c */ /* 0x0000640000000000 */
.L_x_57:
[----:B------:R-:W-:Y:S05]  /*52e0*/  BSYNC.RECONVERGENT B0 ;  /* 0x0000000000007941 */ /* 0x000fea0003800200 */
.L_x_56:
[----:B------:R-:W-:Y:S01]  /*52f0*/  R2P PR, R66, 0x7f ;  /* 0x0000007f42007804 */ /* 0x000fe20000000000 */
[----:B------:R-:W-:-:S12]  /*5300*/  BSSY.RECONVERGENT B0, `(.L_x_58) ;  /* 0x0000023000007945 */ /* 0x000fd80003800200 */
[----:B------:R-:W-:Y:S02]  /*5310*/  VOTE.ANY R63, PT, P0 ;  /* 0x00000000003f7806 */ /* 0x000fe400000e0100 */
[----:B------:R-:W-:Y:S02]  /*5320*/  VOTE.ANY R64, PT, P1 ;  /* 0x0000000000407806 */ /* 0x000fe400008e0100 */
[----:B------:R-:W-:Y:S02]  /*5330*/  @!P0 LOP3.LUT R63, RZ, R63, RZ, 0x33, !PT ;  /* 0x0000003fff3f8212 */ /* 0x000fe400078e33ff */
[----:B0-----:R-:W-:Y:S02]  /*5340*/  VOTE.ANY R62, PT, P2 ;  /* 0x00000000003e7806 */ /* 0x001fe400010e0100 */
[----:B------:R-:W-:Y:S02]  /*5350*/  @!P1 LOP3.LUT R64, RZ, R64, RZ, 0x33, !PT ;  /* 0x00000040ff409212 */ /* 0x000fe400078e33ff */
[----:B------:R-:W-:-:S02]  /*5360*/  @!P2 LOP3.LUT R62, RZ, R62, RZ, 0x33, !PT ;  /* 0x0000003eff3ea212 */ /* 0x000fc400078e33ff */
[----:B------:R-:W-:Y:S02]  /*5370*/  LOP3.LUT R65, R64, R63, RZ, 0xc0, !PT ;  /* 0x0000003f40417212 */ /* 0x000fe400078ec0ff */
[----:B------:R-:W-:Y:S02]  /*5380*/  VOTE.ANY R63, PT, P3 ;  /* 0x00000000003f7806 */ /* 0x000fe400018e0100 */
[----:B------:R-:W-:Y:S02]  /*5390*/  LOP3.LUT R64, R62, R65, RZ, 0xc0, !PT ;  /* 0x000000413e407212 */ /* 0x000fe400078ec0ff */
[----:B------:R-:W-:Y:S02]  /*53a0*/  VOTE.ANY R62, PT, P4 ;  /* 0x00000000003e7806 */ /* 0x000fe400020e0100 */
[----:B------:R-:W-:Y:S02]  /*53b0*/  @!P3 LOP3.LUT R63, RZ, R63, RZ, 0x33, !PT ;  /* 0x0000003fff3fb212 */ /* 0x000fe400078e33ff */
[----:B------:R-:W-:-:S02]  /*53c0*/  @!P4 LOP3.LUT R62, RZ, R62, RZ, 0x33, !PT ;  /* 0x0000003eff3ec212 */ /* 0x000fc400078e33ff */
[----:B------:R-:W-:Y:S02]  /*53d0*/  LOP3.LUT R65, R63, R64, RZ, 0xc0, !PT ;  /* 0x000000403f417212 */ /* 0x000fe400078ec0ff */
[----:B------:R-:W-:Y:S02]  /*53e0*/  VOTE.ANY R63, PT, P5 ;  /* 0x00000000003f7806 */ /* 0x000fe400028e0100 */
[----:B------:R-:W-:Y:S02]  /*53f0*/  LOP3.LUT P0, RZ, R66, 0x80, RZ, 0xc0, !PT ;  /* 0x0000008042ff7812 */ /* 0x000fe4000780c0ff */
[----:B------:R-:W-:Y:S02]  /*5400*/  LOP3.LUT R76, R62, R65, RZ, 0xc0, !PT ;  /* 0x000000413e4c7212 */ /* 0x000fe400078ec0ff */
[----:B------:R-:W-:Y:S02]  /*5410*/  @!P5 LOP3.LUT R63, RZ, R63, RZ, 0x33, !PT ;  /* 0x0000003fff3fd212 */ /* 0x000fe400078e33ff */
[----:B------:R-:W-:-:S02]  /*5420*/  VOTE.ANY R64, PT, P6 ;  /* 0x0000000000407806 */ /* 0x000fc400030e0100 */
[----:B------:R-:W-:Y:S02]  /*5430*/  LOP3.LUT R63, R63, R76, RZ, 0xc0, !PT ;  /* 0x0000004c3f3f7212 */ /* 0x000fe400078ec0ff */
[----:B------:R-:W0:Y:S01]  /*5440*/  S2R R76, SR_LANEID ;  /* 0x00000000004c7919 */ /* 0x000e220000000000 */
[----:B------:R-:W-:Y:S02]  /*5450*/  @!P6 LOP3.LUT R64, RZ, R64, RZ, 0x33, !PT ;  /* 0x00000040ff40e212 */ /* 0x000fe400078e33ff */
[----:B------:R-:W-:Y:S02]  /*5460*/  VOTE.ANY R62, PT, P0 ;  /* 0x00000000003e7806 */ /* 0x000fe400000e0100 */
[----:B------:R-:W-:Y:S01]  /*5470*/  LOP3.LUT R63, R64, R63, RZ, 0xc0, !PT ;  /* 0x0000003f403f7212 */ /* 0x000fe200078ec0ff */
[----:B------:R-:W-:Y:S01]  /*5480*/  IMAD.MOV.U32 R64, RZ, RZ, RZ ;  /* 0x000000ffff407224 */ /* 0x000fe200078e00ff */
[----:B------:R-:W-:-:S04]  /*5490*/  @!P0 LOP3.LUT R62, RZ, R62, RZ, 0x33, !PT ;  /* 0x0000003eff3e8212 */ /* 0x000fc800078e33ff */
[----:B------:R-:W-:Y:S02]  /*54a0*/  LOP3.LUT R69, R62, R63, RZ, 0xc0, !PT ;  /* 0x0000003f3e457212 */ /* 0x000fe400078ec0ff */
[----:B-1----:R1:W3:Y:S02]  /*54b0*/  SHFL.IDX PT, R62, R72, R67, 0x1f ;  /* 0x00001f43483e7589 */ /* 0x0022e400000e0000 */
[----:B------:R-:W0:Y:S01]  /*54c0*/  FLO.U32 R65, R69 ;  /* 0x0000004500417300 */ /* 0x000e2200000e0000 */
[----:B------:R-:W-:-:S07]  /*54d0*/  LOP3.LUT R63, R77, R69, RZ, 0xc0, !PT ;  /* 0x000000454d3f7212 */ /* 0x000fce00078ec0ff */
[----:B------:R-:W4:Y:S01]  /*54e0*/  POPC R63, R63 ;  /* 0x0000003f003f7309 */ /* 0x000f220000000000 */
[----:B0-----:R-:W-:-:S13]  /*54f0*/  ISETP.NE.AND P0, PT, R76, R65, PT ;  /* 0x000000414c00720c */ /* 0x001fda0003f05270 */
[----:B-1-34-:R-:W-:Y:S05]  /*5500*/  @P0 BRA `(.L_x_59) ;  /* 0x0000000000080947 */ /* 0x01afea0003800000 */
[----:B------:R-:W-:-:S06]  /*5510*/  IMAD R64, R66, 0x4, R23 ;  /* 0x0000000442407824 */ /* 0x000fcc00078e0217 */
[----:B------:R0:W1:Y:S02]  /*5520*/  ATOMS.ADD R64, [R64], R63 ;  /* 0x0000003f4040738c */ /* 0x0000640000000000 */
.L_x_59:
[----:B------:R-:W-:Y:S05]  /*5530*/  BSYNC.RECONVERGENT B0 ;  /* 0x0000000000007941 */ /* 0x000fea0003800200 */
.L_x_58:
[----:B------:R-:W-:Y:S01]  /*5540*/  R2P PR, R68, 0x7f ;  /* 0x0000007f44007804 */ /* 0x000fe20000000000 */
[----:B-1----:R1:W3:Y:S01]  /*5550*/  SHFL.IDX PT, R64, R64, R65, 0x1f ;  /* 0x00001f4140407589 */ /* 0x0022e200000e0000 */
[----:B------:R-:W-:Y:S11]  /*5560*/  BSSY.RECONVERGENT B0, `(.L_x_60) ;  /* 0x0000021000007945 */ /* 0x000ff60003800200 */
[----:B------:R-:W-:-:S02]  /*5570*/  VOTE.ANY R67, PT, P0 ;  /* 0x0000000000437806 */ /* 0x000fc400000e0100 */
[----:B------:R-:W-:Y:S02]  /*5580*/  VOTE.ANY R72, PT, P1 ;  /* 0x0000000000487806 */ /* 0x000fe400008e0100 */
        /* <DEDUP_REMOVED lines=18> */
[----:B------:R-:W-:Y:S02]  /*56b0*/  LOP3.LUT R66, R66, R67, RZ, 0xc0, !PT ;  /* 0x0000004342427212 */ /* 0x000fe400078ec0ff */
[----:B------:R-:W-:Y:S02]  /*56c0*/  @!P0 LOP3.LUT R71, RZ, R71, RZ, 0x33, !PT ;  /* 0x00000047ff478212 */ /* 0x000fe400078e33ff */
[----:B------:R-:W-:-:S04]  /*56d0*/  LOP3.LUT R66, R69, R66, RZ, 0xc0, !PT ;  /* 0x0000004245427212 */ /* 0x000fc800078ec0ff */
[----:B------:R-:W-:Y:S01]  /*56e0*/  LOP3.LUT R71, R71, R66, RZ, 0xc0, !PT ;  /* 0x0000004247477212 */ /* 0x000fe200078ec0ff */
[----:B------:R-:W-:-:S03]  /*56f0*/  IMAD.MOV.U32 R66, RZ, RZ, RZ ;  /* 0x000000ffff427224 */ /* 0x000fc600078e00ff */
[----:B------:R-:W4:Y:S01]  /*5700*/  FLO.U32 R67, R71 ;  /* 0x0000004700437300 */ /* 0x000f2200000e0000 */
[----:B------:R-:W-:-:S07]  /*5710*/  LOP3.LUT R69, R77, R71, RZ, 0xc0, !PT ;  /* 0x000000474d457212 */ /* 0x000fce00078ec0ff */
[----:B-1----:R1:W0:Y:S01]  /*5720*/  POPC R65, R69 ;  /* 0x0000004500417309 */ /* 0x0022220000000000 */
[----:B----4-:R-:W-:-:S13]  /*5730*/  ISETP.NE.AND P0, PT, R76, R67, PT ;  /* 0x000000434c00720c */ /* 0x010fda0003f05270 */
[----:B01-3--:R-:W-:Y:S05]  /*5740*/  @P0 BRA `(.L_x_61) ;  /* 0x0000000000080947 */ /* 0x00bfea0003800000 */
[----:B------:R-:W-:-:S06]  /*5750*/  IMAD R66, R68, 0x4, R23 ;  /* 0x0000000444427824 */ /* 0x000fcc00078e0217 */
[----:B------:R0:W1:Y:S02]  /*5760*/  ATOMS.ADD R66, [R66], R65 ;  /* 0x000000414242738c */ /* 0x0000640000000000 */
.L_x_61:
[----:B------:R-:W-:Y:S05]  /*5770*/  BSYNC.RECONVERGENT B0 ;  /* 0x0000000000007941 */ /* 0x000fea0003800200 */
.L_x_60:
        /* <DEDUP_REMOVED lines=28> */
[----:B------:R-:W4:Y:S01]  /*5940*/  FLO.U32 R69, R72 ;  /* 0x0000004800457300 */ /* 0x000f2200000e0000 */
[----:B------:R-:W-:-:S07]  /*5950*/  LOP3.LUT R71, R77, R72, RZ, 0xc0, !PT ;  /* 0x000000484d477212 */ /* 0x000fce00078ec0ff */
[----:B-1----:R1:W0:Y:S01]  /*5960*/  POPC R67, R71 ;  /* 0x0000004700437309 */ /* 0x0022220000000000 */
[----:B----4-:R-:W-:-:S13]  /*5970*/  ISETP.NE.AND P0, PT, R76, R69, PT ;  /* 0x000000454c00720c */ /* 0x010fda0003f05270 */
[----:B01-3--:R-:W-:Y:S05]  /*5980*/  @P0 BRA `(.L_x_63) ;  /* 0x0000000000080947 */ /* 0x00bfea0003800000 */
[----:B------:R-:W-:-:S06]  /*5990*/  IMAD R68, R70, 0x4, R23 ;  /* 0x0000000446447824 */ /* 0x000fcc00078e0217 */
[----:B------:R0:W1:Y:S02]  /*59a0*/  ATOMS.ADD R68, [R68], R67 ;  /* 0x000000434444738c */ /* 0x0000640000000000 */
.L_x_63:
[----:B------:R-:W-:Y:S05]  /*59b0*/  BSYNC.RECONVERGENT B0 ;  /* 0x0000000000007941 */ /* 0x000fea0003800200 */
.L_x_62:
        /* <DEDUP_REMOVED lines=28> */
[----:B------:R4:W5:Y:S02]  /*5b80*/  FLO.U32 R72, R71 ;  /* 0x0000004700487300 */ /* 0x00096400000e0000 */
[----:B----4-:R-:W-:-:S06]  /*5b90*/  LOP3.LUT R71, R77, R71, RZ, 0xc0, !PT ;  /* 0x000000474d477212 */ /* 0x010fcc00078ec0ff */
[----:B-1----:R1:W4:Y:S01]  /*5ba0*/  POPC R69, R71 ;  /* 0x0000004700457309 */ /* 0x0023220000000000 */
[----:B-----5:R-:W-:-:S13]  /*5bb0*/  ISETP.NE.AND P0, PT, R76, R72, PT ;  /* 0x000000484c00720c */ /* 0x020fda0003f05270 */
[----:B-1-3--:R-:W-:Y:S05]  /*5bc0*/  @P0 BRA `(.L_x_65) ;  /* 0x0000000000080947 */ /* 0x00afea0003800000 */
[----:B------:R-:W-:-:S05]  /*5bd0*/  IMAD R0, R0, 0x4, R23 ;  /* 0x0000000400007824 */ /* 0x000fca00078e0217 */
[----:B----4-:R1:W3:Y:S02]  /*5be0*/  ATOMS.ADD R70, [R0], R69 ;  /* 0x000000450046738c */ /* 0x0102e40000000000 */
.L_x_65:
[----:B------:R-:W-:Y:S05]  /*5bf0*/  BSYNC.RECONVERGENT B0 ;  /* 0x0000000000007941 */ /* 0x000fea0003800200 */
.L_x_64:
[----:B------:R-:W-:Y:S01]  /*5c00*/  R2P PR, R74, 0x7f ;  /* 0x0000007f4a007804 */ /* 0x000fe20000000000 */
[----:B---3--:R3:W0:Y:S01]  /*5c10*/  SHFL.IDX PT, R70, R70, R72, 0x1f ;  /* 0x00001f4846467589 */ /* 0x00862200000e0000 */
[----:B------:R-:W-:Y:S01]  /*5c20*/  BSSY.RECONVERGENT B0, `(.L_x_66) ;  /* 0x0000024000007945 */ /* 0x000fe20003800200 */
[----:B---3--:R-:W-:-:S10]  /*5c30*/  IMAD.MOV.U32 R72, RZ, RZ, RZ ;  /* 0x000000ffff487224 */ /* 0x008fd400078e00ff */
[----:B-1----:R-:W-:Y:S02]  /*5c40*/  VOTE.ANY R0, PT, P0 ;  /* 0x0000000000007806 */ /* 0x002fe400000e0100 */
        /* <DEDUP_REMOVED lines=21> */
[----:B------:R-:W-:Y:S02]  /*5da0*/  LOP3.LUT R71, R73, R71, RZ, 0xc0, !PT ;  /* 0x0000004749477212 */ /* 0x000fe400078ec0ff */
[----:B------:R-:W-:-:S02]  /*5db0*/  LOP3.LUT R0, R27, 0xff, RZ, 0xc0, !PT ;  /* 0x000000ff1b007812 */ /* 0x000fc400078ec0ff */
[----:B------:R-:W-:Y:S02]  /*5dc0*/  LOP3.LUT R71, R75, R71, RZ, 0xc0, !PT ;  /* 0x000000474b477212 */ /* 0x000fe400078ec0ff */
[----:B------:R-:W-:Y:S02]  /*5dd0*/  SHF.R.U32.HI R0, RZ, UR5, R0 ;  /* 0x00000005ff007c19 */ /* 0x000fe40008011600 */
[----:B------:R1:W3:Y:S02]  /*5de0*/  FLO.U32 R73, R71 ;  /* 0x0000004700497300 */ /* 0x0002e400000e0000 */
[----:B------:R-:W-:Y:S02]  /*5df0*/  LOP3.LUT R0, R0, UR4, RZ, 0x30, !PT ;  /* 0x0000000400007c12 */ /* 0x000fe4000f8e30ff */
[----:B-1----:R-:W-:Y:S02]  /*5e00*/  LOP3.LUT R71, R77, R71, RZ, 0xc0, !PT ;  /* 0x000000474d477212 */ /* 0x002fe400078ec0ff */
[----:B---3--:R-:W-:-:S04]  /*5e10*/  ISETP.NE.AND P0, PT, R76, R73, PT ;  /* 0x000000494c00720c */ /* 0x008fc80003f05270 */
[----:B------:R-:W1:Y:S09]  /*5e20*/  POPC R71, R71 ;  /* 0x0000004700477309 */ /* 0x000e720000000000 */
[----:B0-----:R-:W-:Y:S05]  /*5e30*/  @P0 BRA `(.L_x_67) ;  /* 0x0000000000080947 */ /* 0x001fea0003800000 */
[----:B------:R-:W-:-:S06]  /*5e40*/  IMAD R72, R74, 0x4, R23 ;  /* 0x000000044a487824 */ /* 0x000fcc00078e0217 */
[----:B-1----:R0:W3:Y:S02]  /*5e50*/  ATOMS.ADD R72, [R72], R71 ;  /* 0x000000474848738c */ /* 0x0020e40000000000 */
.L_x_67:
[----:B------:R-:W-:Y:S05]  /*5e60*/  BSYNC.RECONVERGENT B0 ;  /* 0x0000000000007941 */ /* 0x000fea0003800200 */
.L_x_66:
[----:B------:R-:W-:Y:S01]  /*5e70*/  R2P PR, R0, 0x7f ;  /* 0x0000007f00007804 */ /* 0x000fe20000000000 */
[----:B---3--:R3:W0:Y:S01]  /*5e80*/  SHFL.IDX PT, R72, R72, R73, 0x1f ;  /* 0x00001f4948487589 */ /* 0x00862200000e0000 */
        /* <DEDUP_REMOVED lines=9> */
[----:B------:R-:W-:Y:S02]  /*5f20*/  LOP3.LUT P0, RZ, R0, 0x80, RZ, 0xc0, !PT ;  /* 0x0000008000ff7812 */ /* 0x000fe4000780c0ff */
[----:B------:R-:W-:Y:S02]  /*5f30*/  LOP3.LUT R76, R75, R76, RZ, 0xc0, !PT ;  /* 0x0000004c4b4c7212 */ /* 0x000fe400078ec0ff */
        /* <DEDUP_REMOVED lines=12> */
[----:B------:R-:W-:Y:S02]  /*6000*/  LOP3.LUT R75, R76, R75, RZ, 0xc0, !PT ;  /* 0x0000004b4c4b7212 */ /* 0x000fe400078ec0ff */
[----:B------:R-:W5:Y:S02]  /*6010*/  S2R R76, SR_LEMASK ;  /* 0x00000000004c7919 */ /* 0x000f640000003a00 */
[----:B------:R-:W-:-:S02]  /*6020*/  LOP3.LUT R75, R77, R75, RZ, 0xc0, !PT ;  /* 0x0000004b4d4b7212 */ /* 0x000fc400078ec0ff */
[----:B------:R-:W1:Y:S02]  /*6030*/  S2R R77, SR_LANEID ;  /* 0x00000000004d7919 */ /* 0x000e640000000000 */
[----:B------:R2:W1:Y:S01]  /*6040*/  FLO.U32 R74, R75 ;  /* 0x0000004b004a7300 */ /* 0x00046200000e0000 */
[----:B-----5:R-:W-:Y:S01]  /*6050*/  LOP3.LUT R76, R76, R75, RZ, 0xc0, !PT ;  /* 0x0000004b4c4c7212 */ /* 0x020fe200078ec0ff */
[----:B--2---:R-:W-:Y:S01]  /*6060*/  IMAD.MOV.U32 R75, RZ, RZ, RZ ;  /* 0x000000ffff4b7224 */ /* 0x004fe200078e00ff */
[----:B-1----:R-:W-:-:S05]  /*6070*/  ISETP.NE.AND P0, PT, R77, R74, PT ;  /* 0x0000004a4d00720c */ /* 0x002fca0003f05270 */
[----:B---3--:R1:W2:Y:S08]  /*6080*/  POPC R73, R76 ;  /* 0x0000004c00497309 */ /* 0x0082b00000000000 */
[----:B0-----:R-:W-:Y:S05]  /*6090*/  @P0 BRA `(.L_x_69) ;  /* 0x0000000000080947 */ /* 0x001fea0003800000 */
[----:B------:R-:W-:-:S05]  /*60a0*/  IMAD R0, R0, 0x4, R23 ;  /* 0x0000000400007824 */ /* 0x000fca00078e0217 */
[----:B--2---:R0:W3:Y:S02]  /*60b0*/  ATOMS.ADD R75, [R0], R73 ;  /* 0x00000049004b738c */ /* 0x0040e40000000000 */
.L_x_69:
[----:B------:R-:W-:Y:S05]  /*60c0*/  BSYNC.RECONVERGENT B0 ;  /* 0x0000000000007941 */ /* 0x000fea0003800200 */
.L_x_68:
[----:B------:R-:W-:Y:S01]  /*60d0*/  R2P PR, R24, 0x7f ;  /* 0x0000007f18007804 */ /* 0x000fe20000000000 */
[----:B------:R2:W-:-:S12]  /*60e0*/  STL [R1+0x10], R2 ;  /* 0x0000100201007387 */ /* 0x0005d80000100800 */
[----:B0-----:R-:W-:Y:S02]  /*60f0*/  VOTE.ANY R0, PT, P0 ;  /* 0x0000000000007806 */ /* 0x001fe400000e0100 */
[----:B------:R-:W-:Y:S02]  /*6100*/  VOTE.ANY R77, PT, P1 ;  /* 0x00000000004d7806 */ /* 0x000fe400008e0100 */
[----:B------:R-:W-:Y:S02]  /*6110*/  @!P0 LOP3.LUT R0, RZ, R0, RZ, 0x33, !PT ;  /* 0x00000000ff008212 */ /* 0x000fe400078e33ff */
[----:B-1----:R-:W-:Y:S02]  /*6120*/  VOTE.ANY R76, PT, P2 ;  /* 0x00000000004c7806 */ /* 0x002fe400010e0100 */
        /* <DEDUP_REMOVED lines=11> */
[----:B--2---:R-:W-:Y:S02]  /*61e0*/  LOP3.LUT R2, R76, R77, RZ, 0xc0, !PT ;  /* 0x0000004d4c027212 */ /* 0x004fe400078ec0ff */
[----:B------:R-:W-:Y:S02]  /*61f0*/  @!P5 LOP3.LUT R0, RZ, R0, RZ, 0x33, !PT ;  /* 0x00000000ff00d212 */ /* 0x000fe400078e33ff */
[----:B------:R-:W-:-:S02]  /*6200*/  VOTE.ANY R76, PT, P6 ;  /* 0x00000000004c7806 */ /* 0x000fc400030e0100 */
[----:B------:R-:W-:Y:S02]  /*6210*/  LOP3.LUT R0, R0, R2, RZ, 0xc0, !PT ;  /* 0x0000000200007212 */ /* 0x000fe400078ec0ff */
[----:B------:R-:W0:Y:S01]  /*6220*/  S2R R2, SR_LANEID ;  /* 0x0000000000027919 */ /* 0x000e220000000000 */
[----:B------:R-:W-:Y:S02]  /*6230*/  @!P6 LOP3.LUT R76, RZ, R76, RZ, 0x33, !PT ;  /* 0x0000004cff4ce212 */ /* 0x000fe400078e33ff */
[----:B------:R-:W-:Y:S02]  /*6240*/  VOTE.ANY R77, PT, P0 ;  /* 0x00000000004d7806 */ /* 0x000fe400000e0100 */
[----:B------:R-:W-:Y:S02]  /*6250*/  LOP3.LUT R0, R76, R0, RZ, 0xc0, !PT ;  /* 0x000000004c007212 */ /* 0x000fe400078ec0ff */
[----:B------:R-:W-:-:S04]  /*6260*/  @!P0 LOP3.LUT R77, RZ, R77, RZ, 0x33, !PT ;  /* 0x0000004dff4d8212 */ /* 0x000fc800078e33ff */
[----:B------:R-:W-:Y:S02]  /*6270*/  LOP3.LUT R76, R77, R0, RZ, 0xc0, !PT ;  /* 0x000000004d4c7212 */ /* 0x000fe400078ec0ff */
[----:B------:R-:W1:Y:S02]  /*6280*/  S2R R77, SR_LEMASK ;  /* 0x00000000004d7919 */ /* 0x000e640000003a00 */
[----:B------:R-:W0:Y:S02]  /*6290*/  FLO.U32 R0, R76 ;  /* 0x0000004c00007300 */ /* 0x000e2400000e0000 */
[----:B0-----:R-:W-:Y:S02]  /*62a0*/  ISETP.NE.AND P0, PT, R2, R0, PT ;  /* 0x000000000200720c */ /* 0x001fe40003f05270 */
[----:B------:R0:W5:Y:S01]  /*62b0*/  LDL.LU R2, [R1+0x10] ;  /* 0x0000100001027983 */ /* 0x0001620000300800 */
[----:B------:R-:W-:Y:S03]  /*62c0*/  BSSY.RECONVERGENT B0, `(.L_x_70) ;  /* 0x0000008000007945 */ /* 0x000fe60003800200 */
[----:B---3--:R2:W3:Y:S01]  /*62d0*/  SHFL.IDX PT, R75, R75, R74, 0x1f ;  /* 0x00001f4a4b4b7589 */ /* 0x0084e200000e0000 */
[----:B-1----:R-:W-:Y:S01]  /*62e0*/  LOP3.LUT R76, R77, R76, RZ, 0xc0, !PT ;  /* 0x0000004c4d4c7212 */ /* 0x002fe200078ec0ff */
[----:B--2---:R-:W-:-:S05]  /*62f0*/  IMAD.MOV.U32 R74, RZ, RZ, RZ ;  /* 0x000000ffff4a7224 */ /* 0x004fca00078e00ff */
[----:B------:R-:W1:Y:S01]  /*6300*/  POPC R76, R76 ;  /* 0x0000004c004c7309 */ /* 0x000e620000000000 */
[----:B0-----:R-:W-:Y:S05]  /*6310*/  @P0 BRA `(.L_x_71) ;  /* 0x0000000000080947 */ /* 0x001fea0003800000 */
[----:B------:R-:W-:-:S05]  /*6320*/  IMAD R23, R24, 0x4, R23 ;  /* 0x0000000418177824 */ /* 0x000fca00078e0217 */
[----:B-1----:R0:W2:Y:S02]  /*6330*/  ATOMS.ADD R74, [R23], R76 ;  /* 0x0000004c174a738c */ /* 0x0020a40000000000 */
.L_x_71:
[----:B------:R-:W-:Y:S05]  /*6340*/  BSYNC.RECONVERGENT B0 ;  /* 0x0000000000007941 */ /* 0x000fea0003800200 */
.L_x_70:
[----:B------:R-:W3:Y:S01]  /*6350*/  LDL.LU R77, [R1+0x4] ;  /* 0x00000400014d7983 */ /* 0x000ee20000300800 */
[----:B------:R-:W-:-:S03]  /*6360*/  ISETP.NE.AND P0, PT, R29, RZ, PT ;  /* 0x000000ff1d00720c */ /* 0x000fc60003f05270 */
[----:B------:R-:W3:Y:S04]  /*6370*/  LDL.LU R24, [R1] ;  /* 0x0000000001187983 */ /* 0x000ee80000300800 */
[----:B------:R-:W3:Y:S04]  /*6380*/  LDL.LU R29, [R1+0x8] ;  /* 0x00000800011d7983 */ /* 0x000ee80000300800 */
[----:B0-2---:R0:W1:Y:S04]  /*6390*/  SHFL.IDX PT, R23, R74, R0, 0x1f ;  /* 0x00001f004a177589 */ /* 0x00506800000e0000 */
[----:B0-----:R-:W2:Y:S01]  /*63a0*/  LDL.LU R0, [R1+0xc] ;  /* 0x00000c0001007983 */ /* 0x001ea20000300800 */
[C---:B-----5:R-:W-:Y:S01]  /*63b0*/  IADD3 R48, PT, PT, R2.reuse, R47, R48 ;  /* 0x0000002f02307210 */ /* 0x060fe20007ffe030 */
[----:B------:R-:W-:Y:S01]  /*63c0*/  BSSY B1, `(.L_x_72) ;  /* 0x000005f000017945 */ /* 0x000fe20003800000 */
[----:B------:R-:W-:-:S02]  /*63d0*/  IADD3 R46, PT, PT, R2, R45, R46 ;  /* 0x0000002d022e7210 */ /* 0x000fc40007ffe02e */
[----:B------:R-:W-:Y:S02]  /*63e0*/  LOP3.LUT R47, R6, 0xff80, RZ, 0x3c, !PT ;  /* 0x0000ff80062f7812 */ /* 0x000fe400078e3cff */
[----:B------:R-:W-:Y:S02]  /*63f0*/  LOP3.LUT R45, R7, 0xff80, RZ, 0x3c, !PT ;  /* 0x0000ff80072d7812 */ /* 0x000fe400078e3cff */
[----:B------:R-:W-:Y:S02]  /*6400*/  LOP3.LUT R7, R8, 0xff80, RZ, 0x3c, !PT ;  /* 0x0000ff8008077812 */ /* 0x000fe400078e3cff */
[C---:B------:R-:W-:Y:S02]  /*6410*/  IADD3 R50, PT, PT, R2.reuse, R49, R50 ;  /* 0x0000003102327210 */ /* 0x040fe40007ffe032 */
[C---:B------:R-:W-:Y:S02]  /*6420*/  IADD3 R51, PT, PT, R2.reuse, R51, R52 ;  /* 0x0000003302337210 */ /* 0x040fe40007ffe034 */
[----:B------:R-:W-:-:S02]  /*6430*/  IADD3 R54, PT, PT, R2, R53, R54 ;  /* 0x0000003502367210 */ /* 0x000fc40007ffe036 */
[C---:B------:R-:W-:Y:S02]  /*6440*/  IADD3 R55, PT, PT, R2.reuse, R55, R56 ;  /* 0x0000003702377210 */ /* 0x040fe40007ffe038 */
[C---:B------:R-:W-:Y:S02]  /*6450*/  IADD3 R58, PT, PT, R2.reuse, R57, R58 ;  /* 0x00000039023a7210 */ /* 0x040fe40007ffe03a */
[C---:B------:R-:W-:Y:S02]  /*6460*/  IADD3 R59, PT, PT, R2.reuse, R59, R60 ;  /* 0x0000003b023b7210 */ /* 0x040fe40007ffe03c */
[C---:B------:R-:W-:Y:S02]  /*6470*/  IADD3 R62, PT, PT, R2.reuse, R61, R62 ;  /* 0x0000003d023e7210 */ /* 0x040fe40007ffe03e */
[----:B------:R-:W-:Y:S02]  /*6480*/  LOP3.LUT R9, R9, 0xff80, RZ, 0x3c, !PT ;  /* 0x0000ff8009097812 */ /* 0x000fe400078e3cff */
[----:B------:R-:W-:-:S02]  /*6490*/  IADD3 R64, PT, PT, R2, R63, R64 ;  /* 0x0000003f02407210 */ /* 0x000fc40007ffe040 */
[C---:B------:R-:W-:Y:S02]  /*64a0*/  IADD3 R66, PT, PT, R2.reuse, R65, R66 ;  /* 0x0000004102427210 */ /* 0x040fe40007ffe042 */
[----:B------:R-:W-:Y:S02]  /*64b0*/  LOP3.LUT R11, R11, 0xff80, RZ, 0x3c, !PT ;  /* 0x0000ff800b0b7812 */ /* 0x000fe400078e3cff */
[C---:B------:R-:W-:Y:S02]  /*64c0*/  IADD3 R68, PT, PT, R2.reuse, R67, R68 ;  /* 0x0000004302447210 */ /* 0x040fe40007ffe044 */
[C---:B----4-:R-:W-:Y:S02]  /*64d0*/  IADD3 R70, PT, PT, R2.reuse, R69, R70 ;  /* 0x0000004502467210 */ /* 0x050fe40007ffe046 */
[C---:B------:R-:W-:Y:S02]  /*64e0*/  IADD3 R72, PT, PT, R2.reuse, R71, R72 ;  /* 0x0000004702487210 */ /* 0x040fe40007ffe048 */
[----:B-1----:R-:W-:-:S02]  /*64f0*/  IADD3 R23, PT, PT, R2, R76, R23 ;  /* 0x0000004c02177210 */ /* 0x002fc40007ffe017 */
[----:B------:R-:W-:Y:S02]  /*6500*/  LOP3.LUT R6, R15, 0xff80, RZ, 0x3c, !PT ;  /* 0x0000ff800f067812 */ /* 0x000fe400078e3cff */
[----:B------:R-:W-:Y:S01]  /*6510*/  SHF.R.S32.HI R15, RZ, 0x1f, R30 ;  /* 0x0000001fff0f7819 */ /* 0x000fe2000001141e */
[----:B------:R-:W-:Y:S01]  /*6520*/  BAR.SYNC.DEFER_BLOCKING 0x0 ;  /* 0x0000000000007b1d */ /* 0x000fe20000010000 */
[C---:B---3--:R-:W-:Y:S02]  /*6530*/  IADD3 R33, PT, PT, R2.reuse, R33, R77 ;  /* 0x0000002102217210 */ /* 0x048fe40007ffe04d */
[C---:B------:R-:W-:Y:S02]  /*6540*/  IADD3 R44, PT, PT, R2.reuse, R44, R24 ;  /* 0x0000002c022c7210 */ /* 0x040fe40007ffe018 */
[----:B------:R-:W-:Y:S02]  /*6550*/  LOP3.LUT R24, R5, 0xff80, RZ, 0x3c, !PT ;  /* 0x0000ff8005187812 */ /* 0x000fe400078e3cff */
[----:B------:R-:W-:-:S02]  /*6560*/  IADD3 R29, PT, PT, R2, R32, R29 ;  /* 0x00000020021d7210 */ /* 0x000fc40007ffe01d */
[----:B------:R-:W-:Y:S02]  /*6570*/  LOP3.LUT R5, R10, 0xff80, RZ, 0x3c, !PT ;  /* 0x0000ff800a057812 */ /* 0x000fe400078e3cff */
[C---:B--2---:R-:W-:Y:S02]  /*6580*/  IADD3 R31, PT, PT, R2.reuse, R31, R0 ;  /* 0x0000001f021f7210 */ /* 0x044fe40007ffe000 */
[----:B------:R-:W-:-:S03]  /*6590*/  IADD3 R0, PT, PT, R2, R73, R75 ;  /* 0x0000004902007210 */ /* 0x000fc60007ffe04b */
[----:B------:R-:W-:Y:S04]  /*65a0*/  STS.U8 [R31+-0x1], R28 ;  /* 0xffffff1c1f007388 */ /* 0x000fe80000000000 */
[----:B------:R-:W-:Y:S04]  /*65b0*/  STS.U8 [R29+-0x1], R16 ;  /* 0xffffff101d007388 */ /* 0x000fe80000000000 */
[----:B------:R-:W-:Y:S04]  /*65c0*/  STS.U8 [R33+-0x1], R24 ;  /* 0xffffff1821007388 */ /* 0x000fe80000000000 */
[----:B------:R-:W-:Y:S04]  /*65d0*/  STS.U8 [R44+-0x1], R47 ;  /* 0xffffff2f2c007388 */ /* 0x000fe80000000000 */
[----:B------:R-:W-:Y:S04]  /*65e0*/  STS.U8 [R46+-0x1], R45 ;  /* 0xffffff2d2e007388 */ /* 0x000fe80000000000 */
[----:B------:R0:W-:Y:S04]  /*65f0*/  STS.U8 [R48+-0x1], R7 ;  /* 0xffffff0730007388 */ /* 0x0001e80000000000 */
[----:B------:R1:W-:Y:S04]  /*6600*/  STS.U8 [R50+-0x1], R17 ;  /* 0xffffff1132007388 */ /* 0x0003e80000000000 */
[----:B------:R-:W-:Y:S01]  /*6610*/  STS.U8 [R51+-0x1], R18 ;  /* 0xffffff1233007388 */ /* 0x000fe20000000000 */
[----:B0-----:R-:W-:-:S03]  /*6620*/  LOP3.LUT R7, R12, 0xff80, RZ, 0x3c, !PT ;  /* 0x0000ff800c077812 */ /* 0x001fc600078e3cff */
[----:B------:R0:W-:Y:S01]  /*6630*/  STS.U8 [R54+-0x1], R19 ;  /* 0xffffff1336007388 */ /* 0x0001e20000000000 */
[----:B-1----:R-:W-:Y:S01]  /*6640*/  LOP3.LUT R17, R13, 0xff80, RZ, 0x3c, !PT ;  /* 0x0000ff800d117812 */ /* 0x002fe200078e3cff */
[----:B------:R-:W-:Y:S02]  /*6650*/  IMAD R13, R43, 0x8, R2 ;  /* 0x000000082b0d7824 */ /* 0x000fe400078e0202 */
[----:B------:R1:W-:Y:S04]  /*6660*/  STS.U8 [R55+-0x1], R20 ;  /* 0xffffff1437007388 */ /* 0x0003e80000000000 */
[----:B------:R1:W-:Y:S01]  /*6670*/  STS.U8 [R58+-0x1], R21 ;  /* 0xffffff153a007388 */ /* 0x0003e20000000000 */
[----:B0-----:R-:W-:-:S03]  /*6680*/  LOP3.LUT R19, R14, 0xff80, RZ, 0x3c, !PT ;  /* 0x0000ff800e137812 */ /* 0x001fc600078e3cff */
[----:B------:R1:W-:Y:S04]  /*6690*/  STS.U8 [R59+-0x1], R22 ;  /* 0xffffff163b007388 */ /* 0x0003e80000000000 */
[----:B------:R1:W-:Y:S04]  /*66a0*/  STS.U8 [R62+-0x1], R9 ;  /* 0xffffff093e007388 */ /* 0x0003e80000000000 */
[----:B------:R1:W-:Y:S04]  /*66b0*/  STS.U8 [R64+-0x1], R5 ;  /* 0xffffff0540007388 */ /* 0x0003e80000000000 */
[----:B------:R1:W-:Y:S04]  /*66c0*/  STS.U8 [R66+-0x1], R11 ;  /* 0xffffff0b42007388 */ /* 0x0003e80000000000 */
[----:B------:R1:W-:Y:S04]  /*66d0*/  STS.U8 [R68+-0x1], R7 ;  /* 0xffffff0744007388 */ /* 0x0003e80000000000 */
[----:B------:R1:W-:Y:S04]  /*66e0*/  STS.U8 [R70+-0x1], R17 ;  /* 0xffffff1146007388 */ /* 0x0003e80000000000 */
[----:B------:R1:W-:Y:S04]  /*66f0*/  STS.U8 [R72+-0x1], R19 ;  /* 0xffffff1348007388 */ /* 0x0003e80000000000 */
[----:B------:R1:W-:Y:S04]  /*6700*/  STS.U8 [R0+-0x1], R27 ;  /* 0xffffff1b00007388 */ /* 0x0003e80000000000 */
[----:B------:R1:W-:Y:S01]  /*6710*/  STS.U8 [R23+-0x1], R6 ;  /* 0xffffff0617007388 */ /* 0x0003e20000000000 */
[----:B------:R-:W-:Y:S05]  /*6720*/  @P0 BRA `(.L_x_73) ;  /* 0x0000000000a00947 */ /* 0x000fea0003800000 */
[----:B------:R-:W2:Y:S01]  /*6730*/  LDG.E.64 R34, desc[UR8][R34.64] ;  /* 0x0000000822227981 */ /* 0x000ea2000c1e1b00 */
[----:B-1----:R-:W-:Y:S01]  /*6740*/  IMAD.MOV.U32 R5, RZ, RZ, R26 ;  /* 0x000000ffff057224 */ /* 0x002fe200078e001a */
[----:B--2---:R-:W-:-:S05]  /*6750*/  IADD3 R6, P0, PT, -R30, R34, RZ ;  /* 0x000000221e067210 */ /* 0x004fca0007f1e1ff */
[----:B------:R-:W-:Y:S01]  /*6760*/  IMAD.X R7, R35, 0x1, ~R15, P0 ;  /* 0x0000000123077824 */ /* 0x000fe200000e0e0f */
[----:B------:R-:W-:-:S04]  /*6770*/  ISETP.GE.AND P0, PT, R3, 0x1, PT ;  /* 0x000000010300780c */ /* 0x000fc80003f06270 */
[----:B------:R0:W-:Y:S09]  /*6780*/  STS.64 [R13+0x3aa0], R6 ;  /* 0x003aa0060d007388 */ /* 0x0001f20000000a00 */
[----:B------:R-:W-:Y:S05]  /*6790*/  @!P0 BRA `(.L_x_74) ;  /* 0x00000000006c8947 */ /* 0x000fea0003800000 */
[----:B------:R-:W-:Y:S01]  /*67a0*/  BSSY B0, `(.L_x_75) ;  /* 0x0000019000007945 */ /* 0x000fe20003800000 */
[----:B------:R-:W-:Y:S02]  /*67b0*/  IMAD.MOV.U32 R2, RZ, RZ, -0x1 ;  /* 0xffffffffff027424 */ /* 0x000fe400078e00ff */
[----:B------:R-:W-:Y:S02]  /*67c0*/  IMAD.MOV.U32 R8, RZ, RZ, R3 ;  /* 0x000000ffff087224 */ /* 0x000fe400078e0003 */
[----:B------:R-:W-:-:S07]  /*67d0*/  IMAD.MOV.U32 R5, RZ, RZ, R26 ;  /* 0x000000ffff057224 */ /* 0x000fce00078e001a */
.L_x_79:
[----:B0-----:R-:W0:Y:S01]  /*67e0*/  LDC.64 R6, c[0x0][0x380] ;  /* 0x0000e000ff067b82 */ /* 0x001e220000000a00 */
[----:B------:R-:W-:Y:S01]  /*67f0*/  VIADD R11, R8, 0xffffffff ;  /* 0xffffffff080b7836 */ /* 0x000fe20000000000 */
[----:B------:R-:W-:Y:S03]  /*6800*/  BSSY B2, `(.L_x_76) ;  /* 0x0000008000027945 */ /* 0x000fe60003800000 */
[----:B------:R-:W-:-:S04]  /*6810*/  IMAD R9, R11, 0x100, R43 ;  /* 0x000001000b097824 */ /* 0x000fc800078e022b */
[----:B0-----:R-:W-:-:S07]  /*6820*/  IMAD.WIDE R6, R9, 0x4, R6 ;  /* 0x0000000409067825 */ /* 0x001fce00078e0206 */
.L_x_77:
[----:B------:R-:W-:Y:S05]  /*6830*/  YIELD ;  /* 0x0000000000007946 */ /* 0x000fea0003800000 */
[----:B------:R0:W-:Y:S06]  /*6840*/  MEMBAR.SC.CTA ;  /* 0x0000000000007992 */ /* 0x0001ec0000000000 */
[----:B0-----:R-:W2:Y:S02]  /*6850*/  LDG.E.STRONG.SYS R9, desc[UR8][R6.64] ;  /* 0x0000000806097981 */ /* 0x001ea4000c1f5900 */
[----:B--2---:R-:W-:-:S13]  /*6860*/  ISETP.NE.AND P0, PT, R9, RZ, PT ;  /* 0x000000ff0900720c */ /* 0x004fda0003f05270 */
[----:B------:R-:W-:Y:S05]  /*6870*/  @!P0 BRA `(.L_x_77) ;  /* 0xfffffffc00ec8947 */ /* 0x000fea000383ffff */
[----:B------:R-:W-:Y:S05]  /*6880*/  BSYNC B2 ;  /* 0x0000000000027941 */ /* 0x000fea0003800000 */
.L_x_76:
[----:B------:R-:W-:Y:S01]  /*6890*/  BSSY.RECONVERGENT B2, `(.L_x_78) ;  /* 0x0000006000027945 */ /* 0x000fe20003800200 */
[C---:B------:R-:W-:Y:S02]  /*68a0*/  ISETP.GT.AND P0, PT, R9.reuse, -0x1, PT ;  /* 0xffffffff0900780c */ /* 0x040fe40003f04270 */
[----:B------:R-:W-:Y:S01]  /*68b0*/  LOP3.LUT R6, R9, 0x3fffffff, RZ, 0xc0, !PT ;  /* 0x3fffffff09067812 */ /* 0x000fe200078ec0ff */
[----:B------:R-:W-:Y:S05]  /*68c0*/  WARPSYNC.EXCLUSIVE R2 ;  /* 0x0000000002007348 */ /* 0x000fea0003a00000 */
[----:B------:R-:W-:-:S05]  /*68d0*/  IMAD.IADD R5, R6, 0x1, R5 ;  /* 0x0000000106057824 */ /* 0x000fca00078e0205 */
[----:B------:R-:W-:-:S07]  /*68e0*/  VOTE.ANY R2, PT, P0 ;  /* 0x0000000000027806 */ /* 0x000fce00000e0100 */
[----:B------:R-:W-:Y:S05]  /*68f0*/  BSYNC.RECONVERGENT B2 ;  /* 0x0000000000027941 */ /* 0x000fea0003800200 */
.L_x_78:
[----:B------:R-:W-:Y:S01]  /*6900*/  ISETP.GT.U32.AND P1, PT, R8, 0x1, PT ;  /* 0x000000010800780c */ /* 0x000fe20003f24070 */
[----:B------:R-:W-:-:S12]  /*6910*/  IMAD.MOV.U32 R8, RZ, RZ, R11 ;  /* 0x000000ffff087224 */ /* 0x000fd800078e000b */
[----:B------:R-:W-:Y:S05]  /*6920*/  @P0 BRA P1, `(.L_x_79) ;  /* 0xfffffffc00ac0947 */ /* 0x000fea000083ffff */
[----:B------:R-:W-:Y:S05]  /*6930*/  BSYNC B0 ;  /* 0x0000000000007941 */ /* 0x000fea0003800000 */
.L_x_75:
[----:B------:R1:W2:Y:S02]  /*6940*/  LDS.64 R6, [R13+0x3aa0] ;  /* 0x003aa0000d067984 */ /* 0x0002a40000000a00 */
.L_x_74:
[C---:B------:R-:W-:Y:S01]  /*6950*/  IMAD.IADD R9, R5.reuse, 0x1, -R26 ;  /* 0x0000000105097824 */ /* 0x040fe200078e0a1a */
[----:B------:R-:W-:-:S04]  /*6960*/  LOP3.LUT R5, R5, 0x80000000, RZ, 0xfc, !PT ;  /* 0x8000000005057812 */ /* 0x000fc800078efcff */
[C---:B0-2---:R-:W-:Y:S01]  /*6970*/  IADD3 R6, P0, PT, R9.reuse, R6, RZ ;  /* 0x0000000609067210 */ /* 0x045fe20007f1e0ff */
[----:B------:R0:W-:Y:S03]  /*6980*/  STG.E.STRONG.SYS desc[UR8][R40.64], R5 ;  /* 0x0000000528007986 */ /* 0x0001e6000c115908 */
[----:B------:R-:W-:-:S05]  /*6990*/  LEA.HI.X.SX32 R7, R9, R7, 0x1, P0 ;  /* 0x0000000709077211 */ /* 0x000fca00000f0eff */
[----:B------:R0:W-:Y:S04]  /*69a0*/  STS.64 [R13+0x3aa0], R6 ;  /* 0x003aa0060d007388 */ /* 0x0001e80000000a00 */
.L_x_73:
[----:B------:R-:W-:Y:S05]  /*69b0*/  BSYNC B1 ;  /* 0x0000000000017941 */ /* 0x000fea0003800000 */
.L_x_72:
[----:B01----:R-:W0:Y:S01]  /*69c0*/  LDC.64 R6, c[0x0][0x390] ;  /* 0x0000e400ff067b82 */ /* 0x003e220000000a00 */
[----:B------:R-:W-:Y:S01]  /*69d0*/  IMAD R5, R3, 0x1e00, RZ ;  /* 0x00001e0003057824 */ /* 0x000fe200078e02ff */
[----:B------:R-:W-:Y:S05]  /*69e0*/  WARPSYNC.ALL ;  /* 0x0000000000007948 */ /* 0x000fea0003800000 */
[----:B------:R-:W-:Y:S01]  /*69f0*/  VIADD R11, R5, 0x1e00 ;  /* 0x00001e00050b7836 */ /* 0x000fe20000000000 */
[----:B------:R-:W1:Y:S01]  /*6a00*/  LDC R2, c[0x0][0x3c0] ;  /* 0x0000f000ff027b82 */ /* 0x000e620000000800 */
[----:B------:R-:W-:Y:S01]  /*6a10*/  IMAD R25, R43, -0x3, R25 ;  /* 0xfffffffd2b197824 */ /* 0x000fe200078e0219 */
[----:B0-----:R-:W-:-:S02]  /*6a20*/  ISETP.EQ.U32.AND P1, PT, R6, RZ, PT ;  /* 0x000000ff0600720c */ /* 0x001fc40003f22070 */
[----:B-1----:R-:W-:-:S04]  /*6a30*/  ISETP.GE.AND P0, PT, R11, R2, PT ;  /* 0x000000020b00720c */ /* 0x002fc80003f06270 */
[----:B------:R-:W-:-:S04]  /*6a40*/  ISETP.EQ.OR.EX P0, PT, R7, RZ, !P0, P1 ;  /* 0x000000ff0700720c */ /* 0x000fc80004702710 */
[----:B------:R-:W-:-:S13]  /*6a50*/  ISETP.GT.U32.OR P0, PT, R43, 0xff, P0 ;  /* 0x000000ff2b00780c */ /* 0x000fda0000704470 */
[----:B------:R-:W0:Y:S01]  /*6a60*/  @!P0 LDS.64 R6, [R13+0x3aa0] ;  /* 0x003aa0000d068984 */ /* 0x000e220000000a00 */
[--C-:B------:R-:W-:Y:S02]  /*6a70*/  @!P0 SHF.R.S32.HI R9, RZ, 0x1f, R26.reuse ;  /* 0x0000001fff098819 */ /* 0x100fe4000001141a */
[----:B0-----:R-:W-:-:S04]  /*6a80*/  @!P0 IADD3 R26, P1, P2, R6, R30, R26 ;  /* 0x0000001e061a8210 */ /* 0x001fc80007a3e01a */
[----:B------:R-:W-:-:S05]  /*6a90*/  @!P0 IADD3.X R27, PT, PT, R7, R15, R9, P1, P2 ;  /* 0x0000000f071b8210 */ /* 0x000fca0000fe4409 */
[----:B------:R0:W-:Y:S01]  /*6aa0*/  @!P0 STG.E.64 desc[UR8][R36.64], R26 ;  /* 0x0000001a24008986 */ /* 0x0001e2000c101b08 */
[----:B------:R-:W-:Y:S01]  /*6ab0*/  BAR.SYNC.DEFER_BLOCKING 0x0 ;  /* 0x0000000000007b1d */ /* 0x000fe20000010000 */
[----:B------:R-:W-:-:S13]  /*6ac0*/  ISETP.GT.AND P0, PT, R11, R2, PT ;  /* 0x000000020b00720c */ /* 0x000fda0003f04270 */
[----:B0-----:R-:W-:Y:S05]  /*6ad0*/  @P0 BRA `(.L_x_80) ;  /* 0x0000000c00340947 */ /* 0x001fea0003800000 */
[----:B------:R-:W0:Y:S01]  /*6ae0*/  LDS.U8 R10, [R25] ;  /* 0x00000000190a7984 */ /* 0x000e220000000000 */
[----:B------:R-:W1:Y:S01]  /*6af0*/  S2UR UR7, SR_CgaCtaId ;  /* 0x00000000000779c3 */ /* 0x000e620000008800 */
[----:B------:R-:W-:Y:S01]  /*6b00*/  UMOV UR6, 0x400 ;  /* 0x0000040000067882 */ /* 0x000fe20000000000 */
[----:B------:R-:W2:Y:S01]  /*6b10*/  LDCU.64 UR10, c[0x0][0x3a0] ;  /* 0x00007400ff0a77ac */ /* 0x000ea20008000a00 */
[----:B-1----:R-:W-:Y:S01]  /*6b20*/  ULEA UR6, UR7, UR6, 0x18 ;  /* 0x0000000607067291 */ /* 0x002fe2000f8ec0ff */
[----:B0-----:R-:W-:Y:S02]  /*6b30*/  SHF.R.U32.HI R6, RZ, UR5, R10 ;  /* 0x00000005ff067c19 */ /* 0x001fe4000801160a */
[----:B------:R-:W-:Y:S02]  /*6b40*/  LOP3.LUT R13, R10, 0x80, RZ, 0x3c, !PT ;  /* 0x000000800a0d7812 */ /* 0x000fe400078e3cff */
[----:B------:R-:W-:-:S04]  /*6b50*/  LOP3.LUT R6, R6, UR4, RZ, 0x30, !PT ;  /* 0x0000000406067c12 */ /* 0x000fc8000f8e30ff */
[----:B------:R-:W-:-:S06]  /*6b60*/  LEA R7, R6, UR6, 0x3 ;  /* 0x0000000606077c11 */ /* 0x000fcc000f8e18ff */
[----:B------:R-:W2:Y:S02]  /*6b70*/  LDS.64 R6, [R7+0x3aa0] ;  /* 0x003aa00007067984 */ /* 0x000ea40000000a00 */
[----:B--2---:R-:W-:-:S04]  /*6b80*/  IADD3 R8, P1, P2, R6, UR10, R43 ;  /* 0x0000000a06087c10 */ /* 0x004fc8000fa3e02b */
[----:B------:R-:W-:-:S05]  /*6b90*/  IADD3.X R9, PT, PT, R7, UR11, RZ, P1, P2 ;  /* 0x0000000b07097c10 */ /* 0x000fca0008fe44ff */
[----:B------:R-:W-:Y:S01]  /*6ba0*/  STG.E.U8 desc[UR8][R8.64], R13 ;  /* 0x0000000d08007986 */ /* 0x000fe2000c101108 */
[----:B------:R-:W-:-:S03]  /*6bb0*/  NOP ;  /* 0x0000000000007918 */ /* 0x000fc60000000000 */
[----:B------:R-:W0:Y:S02]  /*6bc0*/  LDS.U8 R12, [R25+0x180] ;  /* 0x00018000190c7984 */ /* 0x000e240000000000 */
[----:B0-----:R-:W-:Y:S02]  /*6bd0*/  SHF.R.U32.HI R6, RZ, UR5, R12 ;  /* 0x00000005ff067c19 */ /* 0x001fe4000801160c */
[----:B------:R-:W-:Y:S02]  /*6be0*/  LOP3.LUT R15, R12, 0x80, RZ, 0x3c, !PT ;  /* 0x000000800c0f7812 */ /* 0x000fe400078e3cff */
[----:B------:R-:W-:-:S04]  /*6bf0*/  LOP3.LUT R6, R6, UR4, RZ, 0x30, !PT ;  /* 0x0000000406067c12 */ /* 0x000fc8000f8e30ff */
[----:B------:R-:W-:-:S05]  /*6c00*/  LEA R14, R6, UR6, 0x3 ;  /* 0x00000006060e7c11 */ /* 0x000fca000f8e18ff */
[----:B------:R-:W0:Y:S02]  /*6c10*/  LDS.64 R6, [R14+0x3aa0] ;  /* 0x003aa0000e067984 */ /* 0x000e240000000a00 */
[----:B0-----:R-:W-:-:S04]  /*6c20*/  IADD3 R10, P1, P2, R6, UR10, R43 ;  /* 0x0000000a060a7c10 */ /* 0x001fc8000fa3e02b */
        /* <DEDUP_REMOVED lines=181> */
[----:B------:R0:W-:Y:S01]  /*7780*/  STG.E.U8 desc[UR8][R6.64+0x1c80], R11 ;  /* 0x001c800b06007986 */ /* 0x0001e2000c101108 */
[----:B------:R-:W-:Y:S01]  /*7790*/  NOP ;  /* 0x0000000000007918 */ /* 0x000fe20000000000 */
[----:B------:R-:W-:Y:S05]  /*77a0*/  BRA `(.L_x_81) ;  /* 0x0000001400f07947 */ /* 0x000fea0003800000 */
.L_x_80:
[----:B------:R-:W-:Y:S01]  /*77b0*/  IMAD R7, R3, -0x1e00, R2 ;  /* 0xffffe20003077824 */ /* 0x000fe200078e0202 */
[----:B------:R-:W-:Y:S01]  /*77c0*/  BSSY.RECONVERGENT B0, `(.L_x_82) ;  /* 0x0000019000007945 */ /* 0x000fe20003800200 */
[C---:B------:R-:W-:Y:S02]  /*77d0*/  VIADD R6, R43.reuse, 0x180 ;  /* 0x000001802b067836 */ /* 0x040fe40000000000 */
[C---:B------:R-:W-:Y:S01]  /*77e0*/  VIADD R8, R43.reuse, 0x300 ;  /* 0x000003002b087836 */ /* 0x040fe20000000000 */
[CC--:B------:R-:W-:Y:S01]  /*77f0*/  ISETP.GE.AND P2, PT, R43.reuse, R7.reuse, PT ;  /* 0x000000072b00720c */ /* 0x0c0fe20003f46270 */
[C---:B------:R-:W-:Y:S01]  /*7800*/  VIADD R10, R43.reuse, 0x480 ;  /* 0x000004802b0a7836 */ /* 0x040fe20000000000 */
[-C--:B------:R-:W-:Y:S01]  /*7810*/  ISETP.GE.AND P1, PT, R6, R7.reuse, PT ;  /* 0x000000070600720c */ /* 0x080fe20003f26270 */
[C---:B------:R-:W-:Y:S01]  /*7820*/  VIADD R6, R43.reuse, 0x600 ;  /* 0x000006002b067836 */ /* 0x040fe20000000000 */
[-C--:B------:R-:W-:Y:S01]  /*7830*/  ISETP.GE.AND P5, PT, R8, R7.reuse, PT ;  /* 0x000000070800720c */ /* 0x080fe20003fa6270 */
[----:B------:R-:W-:Y:S01]  /*7840*/  VIADD R12, R43, 0x780 ;  /* 0x000007802b0c7836 */ /* 0x000fe20000000000 */
[----:B------:R-:W-:-:S02]  /*7850*/  ISETP.GE.AND P4, PT, R10, R7, PT ;  /* 0x000000070a00720c */ /* 0x000fc40003f86270 */
[----:B------:R-:W-:-:S05]  /*7860*/  ISETP.GE.AND P3, PT, R6, R7, PT ;  /* 0x000000070600720c */ /* 0x000fca0003f66270 */
[----:B------:R-:W-:Y:S08]  /*7870*/  @P2 BRA `(.L_x_83) ;  /* 0x0000000000342947 */ /* 0x000ff00003800000 */
[----:B------:R-:W0:Y:S01]  /*7880*/  LDS.U8 R6, [R25] ;  /* 0x0000000019067984 */ /* 0x000e220000000000 */
[----:B------:R-:W1:Y:S01]  /*7890*/  S2UR UR7, SR_CgaCtaId ;  /* 0x00000000000779c3 */ /* 0x000e620000008800 */
[----:B------:R-:W-:Y:S02]  /*78a0*/  UMOV UR6, 0x400 ;  /* 0x0000040000067882 */ /* 0x000fe40000000000 */
[----:B-1----:R-:W-:Y:S01]  /*78b0*/  ULEA UR6, UR7, UR6, 0x18 ;  /* 0x0000000607067291 */ /* 0x002fe2000f8ec0ff */
[----:B0-----:R-:W-:Y:S02]  /*78c0*/  SHF.R.U32.HI R8, RZ, UR5, R6 ;  /* 0x00000005ff087c19 */ /* 0x001fe40008011606 */
[----:B------:R-:W-:Y:S02]  /*78d0*/  LOP3.LUT R11, R6, 0x80, RZ, 0x3c, !PT ;  /* 0x00000080060b7812 */ /* 0x000fe400078e3cff */
[----:B------:R-:W-:-:S04]  /*78e0*/  LOP3.LUT R8, R8, UR4, RZ, 0x30, !PT ;  /* 0x0000000408087c12 */ /* 0x000fc8000f8e30ff */
[----:B------:R-:W-:Y:S02]  /*78f0*/  LEA R10, R8, UR6, 0x3 ;  /* 0x00000006080a7c11 */ /* 0x000fe4000f8e18ff */
[----:B------:R-:W0:Y:S03]  /*7900*/  LDCU.64 UR6, c[0x0][0x3a0] ;  /* 0x00007400ff0677ac */ /* 0x000e260008000a00 */
[----:B------:R-:W0:Y:S02]  /*7910*/  LDS.64 R8, [R10+0x3aa0] ;  /* 0x003aa0000a087984 */ /* 0x000e240000000a00 */
[----:B0-----:R-:W-:-:S04]  /*7920*/  IADD3 R8, P2, P6, R8, UR6, R43 ;  /* 0x0000000608087c10 */ /* 0x001fc8000fe5e02b */
[----:B------:R-:W-:-:S05]  /*7930*/  IADD3.X R9, PT, PT, R9, UR7, RZ, P2, P6 ;  /* 0x0000000709097c10 */ /* 0x000fca00097ec4ff */
[----:B------:R0:W-:Y:S04]  /*7940*/  STG.E.U8 desc[UR8][R8.64], R11 ;  /* 0x0000000b08007986 */ /* 0x0001e8000c101108 */
.L_x_83:
[----:B------:R-:W-:Y:S05]  /*7950*/  BSYNC.RECONVERGENT B0 ;  /* 0x0000000000007941 */ /* 0x000fea0003800200 */
.L_x_82:
[----:B------:R-:W-:Y:S01]  /*7960*/  NOP ;  /* 0x0000000000007918 */ /* 0x000fe20000000000 */
[----:B------:R-:W-:Y:S01]  /*7970*/  BSSY.RECONVERGENT B0, `(.L_x_84) ;  /* 0x0000011000007945 */ /* 0x000fe20003800200 */
[----:B------:R-:W-:Y:S01]  /*7980*/  ISETP.GE.AND P2, PT, R12, R7, PT ;  /* 0x000000070c00720c */ /* 0x000fe20003f46270 */
[----:B------:R-:W-:Y:S02]  /*7990*/  VIADD R12, R43, 0x900 ;  /* 0x000009002b0c7836 */ /* 0x000fe40000000000 */
[----:B------:R-:W-:Y:S10]  /*79a0*/  @P1 BRA `(.L_x_85) ;  /* 0x0000000000341947 */ /* 0x000ff40003800000 */
[----:B------:R-:W0:Y:S01]  /*79b0*/  LDS.U8 R6, [R25+0x180] ;  /* 0x0001800019067984 */ /* 0x000e220000000000 */
        /* <DEDUP_REMOVED lines=12> */
.L_x_85:
[----:B------:R-:W-:Y:S05]  /*7a80*/  BSYNC.RECONVERGENT B0 ;  /* 0x0000000000007941 */ /* 0x000fea0003800200 */
.L_x_84:
[----:B------:R-:W-:Y:S01]  /*7a90*/  NOP ;  /* 0x0000000000007918 */ /* 0x000fe20000000000 */
[----:B------:R-:W-:Y:S01]  /*7aa0*/  BSSY.RECONVERGENT B0, `(.L_x_86) ;  /* 0x0000011000007945 */ /* 0x000fe20003800200 */
[----:B------:R-:W-:Y:S01]  /*7ab0*/  ISETP.GE.AND P1, PT, R12, R7, PT ;  /* 0x000000070c00720c */ /* 0x000fe20003f26270 */
[----:B------:R-:W-:Y:S02]  /*7ac0*/  VIADD R12, R43, 0xa80 ;  /* 0x00000a802b0c7836 */ /* 0x000fe40000000000 */
[----:B------:R-:W-:Y:S10]  /*7ad0*/  @P5 BRA `(.L_x_87) ;  /* 0x0000000000345947 */ /* 0x000ff40003800000 */
[----:B------:R-:W0:Y:S01]  /*7ae0*/  LDS.U8 R6, [R25+0x300] ;  /* 0x0003000019067984 */ /* 0x000e220000000000 */
[----:B------:R-:W2:Y:S01]  /*7af0*/  S2UR UR7, SR_CgaCtaId ;  /* 0x00000000000779c3 */ /* 0x000ea20000008800 */
[----:B------:R-:W-:Y:S02]  /*7b00*/  UMOV UR6, 0x400 ;  /* 0x0000040000067882 */ /* 0x000fe40000000000 */
[----:B--2---:R-:W-:Y:S01]  /*7b10*/  ULEA UR6, UR7, UR6, 0x18 ;  /* 0x0000000607067291 */ /* 0x004fe2000f8ec0ff */
[----:B01----:R-:W-:Y:S02]  /*7b20*/  SHF.R.U32.HI R8, RZ, UR5, R6 ;  /* 0x00000005ff087c19 */ /* 0x003fe40008011606 */
        /* <DEDUP_REMOVED lines=8> */
.L_x_87:
[----:B------:R-:W-:Y:S05]  /*7bb0*/  BSYNC.RECONVERGENT B0 ;  /* 0x0000000000007941 */ /* 0x000fea0003800200 */
.L_x_86:
[----:B------:R-:W-:Y:S01]  /*7bc0*/  NOP ;  /* 0x0000000000007918 */ /* 0x000fe20000000000 */
[----:B------:R-:W-:Y:S01]  /*7bd0*/  BSSY.RECONVERGENT B0, `(.L_x_88) ;  /* 0x0000011000007945 */ /* 0x000fe20003800200 */
[----:B------:R-:W-:Y:S02]  /*7be0*/  ISETP.GE.AND P5, PT, R12, R7, PT ;  /* 0x000000070c00720c */ /* 0x000fe40003fa6270 */
[----:B------:R-:W-:Y:S01]  /*7bf0*/  LOP3.LUT R12, R43, 0xc00, RZ, 0xfc, !PT ;  /* 0x00000c002b0c7812 */ /* 0x000fe200078efcff */
[----:B------:R-:W-:Y:S10]  /*7c00*/  @P4 BRA `(.L_x_89) ;  /* 0x0000000000344947 */ /* 0x000ff40003800000 */
[----:B------:R-:W0:Y:S01]  /*7c10*/  LDS.U8 R6, [R25+0x480] ;  /* 0x0004800019067984 */ /* 0x000e220000000000 */
[----:B------:R-:W3:Y:S01]  /*7c20*/  S2UR UR7, SR_CgaCtaId ;  /* 0x00000000000779c3 */ /* 0x000ee20000008800 */
[----:B------:R-:W-:Y:S02]  /*7c30*/  UMOV UR6, 0x400 ;  /* 0x0000040000067882 */ /* 0x000fe40000000000 */
[----:B---3--:R-:W-:Y:S01]  /*7c40*/  ULEA UR6, UR7, UR6, 0x18 ;  /* 0x0000000607067291 */ /* 0x008fe2000f8ec0ff */
[----:B012---:R-:W-:Y:S02]  /*7c50*/  SHF.R.U32.HI R8, RZ, UR5, R6 ;  /* 0x00000005ff087c19 */ /* 0x007fe40008011606 */
        /* <DEDUP_REMOVED lines=8> */
.L_x_89:
[----:B------:R-:W-:Y:S05]  /*7ce0*/  BSYNC.RECONVERGENT B0 ;  /* 0x0000000000007941 */ /* 0x000fea0003800200 */
.L_x_88:
[----:B------:R-:W-:Y:S01]  /*7cf0*/  NOP ;  /* 0x0000000000007918 */ /* 0x000fe20000000000 */
[----:B------:R-:W-:Y:S01]  /*7d00*/  BSSY.RECONVERGENT B0, `(.L_x_90) ;  /* 0x0000011000007945 */ /* 0x000fe20003800200 */
[----:B------:R-:W-:Y:S01]  /*7d10*/  ISETP.GE.AND P4, PT, R12, R7, PT ;  /* 0x000000070c00720c */ /* 0x000fe20003f86270 */
[----:B------:R-:W-:Y:S02]  /*7d20*/  VIADD R12, R43, 0xd80 ;  /* 0x00000d802b0c7836 */ /* 0x000fe40000000000 */
[----:B------:R-:W-:Y:S10]  /*7d30*/  @P3 BRA `(.L_x_91) ;  /* 0x0000000000343947 */ /* 0x000ff40003800000 */
[----:B------:R-:W0:Y:S01]  /*7d40*/  LDS.U8 R6, [R25+0x600] ;  /* 0x0006000019067984 */ /* 0x000e220000000000 */
[----:B------:R-:W4:Y:S01]  /*7d50*/  S2UR UR7, SR_CgaCtaId ;  /* 0x00000000000779c3 */ /* 0x000f220000008800 */
[----:B------:R-:W-:Y:S02]  /*7d60*/  UMOV UR6, 0x400 ;  /* 0x0000040000067882 */ /* 0x000fe40000000000 */
[----:B----4-:R-:W-:Y:S01]  /*7d70*/  ULEA UR6, UR7, UR6, 0x18 ;  /* 0x0000000607067291 */ /* 0x010fe2000f8ec0ff */
[----:B0123--:R-:W-:Y:S02]  /*7d80*/  SHF.R.U32.HI R8, RZ, UR5, R6 ;  /* 0x00000005ff087c19 */ /* 0x00ffe40008011606 */
        /* <DEDUP_REMOVED lines=8> */
.L_x_91:
[----:B------:R-:W-:Y:S05]  /*7e10*/  BSYNC.RECONVERGENT B0 ;  /* 0x0000000000007941 */ /* 0x000fea0003800200 */
.L_x_90:
[----:B------:R-:W-:Y:S01]  /*7e20*/  NOP ;  /* 0x0000000000007918 */ /* 0x000fe20000000000 */
[----:B------:R-:W-:Y:S01]  /*7e30*/  BSSY.RECONVERGENT B0, `(.L_x_92) ;  /* 0x0000011000007945 */ /* 0x000fe20003800200 */
[----:B------:R-:W-:Y:S01]  /*7e40*/  ISETP.GE.AND P3, PT, R12, R7, PT ;  /* 0x000000070c00720c */ /* 0x000fe20003f66270 */
[----:B------:R-:W-:Y:S02]  /*7e50*/  VIADD R12, R43, 0xf00 ;  /* 0x00000f002b0c7836 */ /* 0x000fe40000000000 */
[----:B------:R-:W-:Y:S10]  /*7e60*/  @P2 BRA `(.L_x_93) ;  /* 0x0000000000342947 */ /* 0x000ff40003800000 */
[----:B------:R-:W0:Y:S01]  /*7e70*/  LDS.U8 R6, [R25+0x780] ;  /* 0x0007800019067984 */ /* 0x000e220000000000 */
[----:B------:R-:W5:Y:S01]  /*7e80*/  S2UR UR7, SR_CgaCtaId ;  /* 0x00000000000779c3 */ /* 0x000f620000008800 */
[----:B------:R-:W-:Y:S02]  /*7e90*/  UMOV UR6, 0x400 ;  /* 0x0000040000067882 */ /* 0x000fe40000000000 */
[----:B-----5:R-:W-:Y:S01]  /*7ea0*/  ULEA UR6, UR7, UR6, 0x18 ;  /* 0x0000000607067291 */ /* 0x020fe2000f8ec0ff */
[----:B01234-:R-:W-:Y:S02]  /*7eb0*/  SHF.R.U32.HI R8, RZ, UR5, R6 ;  /* 0x00000005ff087c19 */ /* 0x01ffe40008011606 */
        /* <DEDUP_REMOVED lines=8> */
.L_x_93:
[----:B------:R-:W-:Y:S05]  /*7f40*/  BSYNC.RECONVERGENT B0 ;  /* 0x0000000000007941 */ /* 0x000fea0003800200 */
.L_x_92:
        /* <DEDUP_REMOVED lines=18> */
.L_x_95:
[----:B------:R-:W-:Y:S05]  /*8070*/  BSYNC.RECONVERGENT B0 ;  /* 0x0000000000007941 */ /* 0x000fea0003800200 */
.L_x_94:
        /* <DEDUP_REMOVED lines=18> */
.L_x_97:
[----:B------:R-:W-:Y:S05]  /*81a0*/  BSYNC.RECONVERGENT B0 ;  /* 0x0000000000007941 */ /* 0x000fea0003800200 */
.L_x_96:
        /* <DEDUP_REMOVED lines=18> */
.L_x_99:
[----:B------:R-:W-:Y:S05]  /*82d0*/  BSYNC.RECONVERGENT B0 ;  /* 0x0000000000007941 */ /* 0x000fea0003800200 */
.L_x_98:
        /* <DEDUP_REMOVED lines=18> */
.L_x_101:
[----:B------:R-:W-:Y:S05]  /*8400*/  BSYNC.RECONVERGENT B0 ;  /* 0x0000000000007941 */ /* 0x000fea0003800200 */
.L_x_100:
        /* <DEDUP_REMOVED lines=18> */
.L_x_103:
[----:B------:R-:W-:Y:S05]  /*8530*/  BSYNC.RECONVERGENT B0 ;  /* 0x0000000000007941 */ /* 0x000fea0003800200 */
.L_x_102:
[----:B------:R-:W-:Y:S01]  /*8540*/  NOP ;  /* 0x0000000000007918 */ /* 0x000fe20000000000 */
[----:B------:R-:W-:Y:S01]  /*8550*/  BSSY.RECONVERGENT B0, `(.L_x_104) ;  /* 0x0000011000007945 */ /* 0x000fe20003800200 */
[----:B------:R-:W-:Y:S02]  /*8560*/  ISETP.GE.AND P2, PT, R12, R7, PT ;  /* 0x000000070c00720c */ /* 0x000fe40003f46270 */
[----:B------:R-:W-:Y:S01]  /*8570*/  LOP3.LUT R12, R43, 0x1800, RZ, 0xfc, !PT ;  /* 0x000018002b0c7812 */ /* 0x000fe200078efcff */
        /* <DEDUP_REMOVED lines=14> */
.L_x_105:
[----:B------:R-:W-:Y:S05]  /*8660*/  BSYNC.RECONVERGENT B0 ;  /* 0x0000000000007941 */ /* 0x000fea0003800200 */
.L_x_104:
        /* <DEDUP_REMOVED lines=18> */
.L_x_107:
[----:B------:R-:W-:Y:S05]  /*8790*/  BSYNC.RECONVERGENT B0 ;  /* 0x0000000000007941 */ /* 0x000fea0003800200 */
.L_x_106:
        /* <DEDUP_REMOVED lines=18> */
.L_x_109:
[----:B------:R-:W-:Y:S05]  /*88c0*/  BSYNC.RECONVERGENT B0 ;  /* 0x0000000000007941 */ /* 0x000fea0003800200 */
.L_x_108:
        /* <DEDUP_REMOVED lines=18> */
.L_x_111:
[----:B------:R-:W-:Y:S05]  /*89f0*/  BSYNC.RECONVERGENT B0 ;  /* 0x0000000000007941 */ /* 0x000fea0003800200 */
.L_x_110:
[----:B------:R-:W-:Y:S01]  /*8a00*/  NOP ;  /* 0x0000000000007918 */ /* 0x000fe20000000000 */
[----:B------:R-:W-:Y:S01]  /*8a10*/  BSSY.RECONVERGENT B0, `(.L_x_112) ;  /* 0x0000010000007945 */ /* 0x000fe20003800200 */
[----:B------:R-:W-:-:S03]  /*8a20*/  ISETP.GE.AND P3, PT, R12, R7, PT ;  /* 0x000000070c00720c */ /* 0x000fc60003f66270 */
[----:B------:R-:W-:Y:S10]  /*8a30*/  @P2 BRA `(.L_x_113) ;  /* 0x0000000000342947 */ /* 0x000ff40003800000 */
[----:B01234-:R-:W0:Y:S01]  /*8a40*/  LDS.U8 R8, [R25+0x1680] ;  /* 0x0016800019087984 */ /* 0x01fe220000000000 */
        /* <DEDUP_REMOVED lines=12> */
.L_x_113:
[----:B------:R-:W-:Y:S05]  /*8b10*/  BSYNC.RECONVERGENT B0 ;  /* 0x0000000000007941 */ /* 0x000fea0003800200 */
.L_x_112:
[----:B------:R-:W-:Y:S01]  /*8b20*/  NOP ;  /* 0x0000000000007918 */ /* 0x000fe20000000000 */
[----:B------:R-:W-:Y:S04]  /*8b30*/  BSSY.RECONVERGENT B0, `(.L_x_114) ;  /* 0x000000f000007945 */ /* 0x000fe80003800200 */
[----:B------:R-:W-:Y:S05]  /*8b40*/  @P1 BRA `(.L_x_115) ;  /* 0x0000000000341947 */ /* 0x000fea0003800000 */
        /* <DEDUP_REMOVED lines=13> */
.L_x_115:
[----:B------:R-:W-:Y:S05]  /*8c20*/  BSYNC.RECONVERGENT B0 ;  /* 0x0000000000007941 */ /* 0x000fea0003800200 */
.L_x_114:
        /* <DEDUP_REMOVED lines=16> */
.L_x_117:
[----:B------:R-:W-:Y:S05]  /*8d30*/  BSYNC.RECONVERGENT B0 ;  /* 0x0000000000007941 */ /* 0x000fea0003800200 */
.L_x_116:
        /* <DEDUP_REMOVED lines=16> */
.L_x_119:
[----:B------:R-:W-:Y:S05]  /*8e40*/  BSYNC.RECONVERGENT B0 ;  /* 0x0000000000007941 */ /* 0x000fea0003800200 */
.L_x_118:
        /* <DEDUP_REMOVED lines=16> */
.L_x_121:
[----:B------:R-:W-:Y:S05]  /*8f50*/  BSYNC.RECONVERGENT B0 ;  /* 0x0000000000007941 */ /* 0x000fea0003800200 */
.L_x_120:
[----:B------:R-:W-:Y:S01]  /*8f60*/  NOP ;  /* 0x0000000000007918 */ /* 0x000fe20000000000 */
.L_x_81:
[----:B0-----:R-:W0:Y:S04]  /*8f70*/  LDS.U8 R6, [R25] ;  /* 0x0000000019067984 */ /* 0x001e280000000000 */
[----:B------:R-:W5:Y:S04]  /*8f80*/  LDS.U8 R7, [R25+0x180] ;  /* 0x0001800019077984 */ /* 0x000f680000000000 */
[----:B-1234-:R-:W1:Y:S04]  /*8f90*/  LDS.U8 R8, [R25+0x300] ;  /* 0x0003000019087984 */ /* 0x01ee680000000000 */
[----:B------:R-:W2:Y:S04]  /*8fa0*/  LDS.U8 R9, [R25+0x480] ;  /* 0x0004800019097984 */ /* 0x000ea80000000000 */
[----:B------:R-:W3:Y:S04]  /*8fb0*/  LDS.U8 R10, [R25+0x600] ;  /* 0x00060000190a7984 */ /* 0x000ee80000000000 */
[----:B------:R-:W4:Y:S04]  /*8fc0*/  LDS.U8 R11, [R25+0x780] ;  /* 0x00078000190b7984 */ /* 0x000f280000000000 */
[----:B------:R-:W4:Y:S04]  /*8fd0*/  LDS.U8 R12, [R25+0x900] ;  /* 0x00090000190c7984 */ /* 0x000f280000000000 */
[----:B------:R-:W4:Y:S04]  /*8fe0*/  LDS.U8 R13, [R25+0xa80] ;  /* 0x000a8000190d7984 */ /* 0x000f280000000000 */
[----:B------:R-:W4:Y:S04]  /*8ff0*/  LDS.U8 R14, [R25+0xc00] ;  /* 0x000c0000190e7984 */ /* 0x000f280000000000 */
[----:B------:R-:W4:Y:S04]  /*9000*/  LDS.U8 R15, [R25+0xd80] ;  /* 0x000d8000190f7984 */ /* 0x000f280000000000 */
[----:B------:R-:W4:Y:S01]  /*9010*/  LDS.U8 R16, [R25+0xf00] ;  /* 0x000f000019107984 */ /* 0x000f220000000000 */
[----:B0-----:R-:W-:-:S03]  /*9020*/  SHF.R.U32.HI R6, RZ, UR5, R6 ;  /* 0x00000005ff067c19 */ /* 0x001fc60008011606 */
[----:B------:R-:W0:Y:S01]  /*9030*/  LDS.U8 R17, [R25+0x1080] ;  /* 0x0010800019117984 */ /* 0x000e220000000000 */
[----:B-----5:R-:W-:-:S03]  /*9040*/  SHF.R.U32.HI R7, RZ, UR5, R7 ;  /* 0x00000005ff077c19 */ /* 0x020fc60008011607 */
[----:B------:R-:W5:Y:S01]  /*9050*/  LDS.U8 R18, [R25+0x1200] ;  /* 0x0012000019127984 */ /* 0x000f620000000000 */
[----:B-1----:R-:W-:-:S03]  /*9060*/  SHF.R.U32.HI R8, RZ, UR5, R8 ;  /* 0x00000005ff087c19 */ /* 0x002fc60008011608 */
[----:B------:R-:W1:Y:S01]  /*9070*/  LDS.U8 R19, [R25+0x1380] ;  /* 0x0013800019137984 */ /* 0x000e620000000000 */
[----:B--2---:R-:W-:-:S03]  /*9080*/  SHF.R.U32.HI R9, RZ, UR5, R9 ;  /* 0x00000005ff097c19 */ /* 0x004fc60008011609 */
[----:B------:R-:W2:Y:S01]  /*9090*/  LDS.U8 R20, [R25+0x1500] ;  /* 0x0015000019147984 */ /* 0x000ea20000000000 */
[----:B---3--:R-:W-:-:S03]  /*90a0*/  SHF.R.U32.HI R10, RZ, UR5, R10 ;  /* 0x00000005ff0a7c19 */ /* 0x008fc6000801160a */
[----:B------:R-:W3:Y:S01]  /*90b0*/  LDS.U8 R21, [R25+0x1680] ;  /* 0x0016800019157984 */ /* 0x000ee20000000000 */
[----:B----4-:R-:W-:-:S03]  /*90c0*/  SHF.R.U32.HI R11, RZ, UR5, R11 ;  /* 0x00000005ff0b7c19 */ /* 0x010fc6000801160b */
[----:B------:R-:W4:Y:S01]  /*90d0*/  LDS.U8 R22, [R25+0x1800] ;  /* 0x0018000019167984 */ /* 0x000f220000000000 */
[----:B------:R-:W-:-:S03]  /*90e0*/  SHF.R.U32.HI R12, RZ, UR5, R12 ;  /* 0x00000005ff0c7c19 */ /* 0x000fc6000801160c */
[----:B------:R-:W4:Y:S01]  /*90f0*/  LDS.U8 R24, [R25+0x1980] ;  /* 0x0019800019187984 */ /* 0x000f220000000000 */
[----:B------:R-:W-:-:S03]  /*9100*/  SHF.R.U32.HI R13, RZ, UR5, R13 ;  /* 0x00000005ff0d7c19 */ /* 0x000fc6000801160d */
[----:B------:R-:W4:Y:S01]  /*9110*/  LDS.U8 R26, [R25+0x1b00] ;  /* 0x001b0000191a7984 */ /* 0x000f220000000000 */
[----:B------:R-:W-:-:S03]  /*9120*/  SHF.R.U32.HI R14, RZ, UR5, R14 ;  /* 0x00000005ff0e7c19 */ /* 0x000fc6000801160e */
[----:B------:R-:W4:Y:S01]  /*9130*/  LDS.U8 R27, [R25+0x1c80] ;  /* 0x001c8000191b7984 */ /* 0x000f220000000000 */
[----:B------:R-:W-:Y:S02]  /*9140*/  SHF.R.U32.HI R15, RZ, UR5, R15 ;  /* 0x00000005ff0f7c19 */ /* 0x000fe4000801160f */
[----:B------:R-:W-:Y:S02]  /*9150*/  SHF.R.U32.HI R28, RZ, UR5, R16 ;  /* 0x00000005ff1c7c19 */ /* 0x000fe40008011610 */
[----:B------:R-:W-:Y:S02]  /*9160*/  LOP3.LUT R16, R15, UR4, RZ, 0x30, !PT ;  /* 0x000000040f107c12 */ /* 0x000fe4000f8e30ff */
[----:B0-----:R-:W-:Y:S02]  /*9170*/  SHF.R.U32.HI R30, RZ, UR5, R17 ;  /* 0x00000005ff1e7c19 */ /* 0x001fe40008011611 */
[----:B------:R-:W-:Y:S02]  /*9180*/  LOP3.LUT R17, R14, UR4, RZ, 0x30, !PT ;  /* 0x000000040e117c12 */ /* 0x000fe4000f8e30ff */
[----:B-----5:R-:W-:-:S02]  /*9190*/  SHF.R.U32.HI R32, RZ, UR5, R18 ;  /* 0x00000005ff207c19 */ /* 0x020fc40008011612 */
[----:B------:R-:W-:Y:S02]  /*91a0*/  LOP3.LUT R18, R13, UR4, RZ, 0x30, !PT ;  /* 0x000000040d127c12 */ /* 0x000fe4000f8e30ff */
[----:B-1----:R-:W-:Y:S02]  /*91b0*/  SHF.R.U32.HI R34, RZ, UR5, R19 ;  /* 0x00000005ff227c19 */ /* 0x002fe40008011613 */
[----:B------:R-:W-:Y:S02]  /*91c0*/  LOP3.LUT R19, R12, UR4, RZ, 0x30, !PT ;  /* 0x000000040c137c12 */ /* 0x000fe4000f8e30ff */
[----:B--2---:R-:W-:Y:S02]  /*91d0*/  SHF.R.U32.HI R35, RZ, UR5, R20 ;  /* 0x00000005ff237c19 */ /* 0x004fe40008011614 */
[----:B------:R-:W-:Y:S02]  /*91e0*/  LOP3.LUT R20, R11, UR4, RZ, 0x30, !PT ;  /* 0x000000040b147c12 */ /* 0x000fe4000f8e30ff */
[----:B---3--:R-:W-:-:S02]  /*91f0*/  SHF.R.U32.HI R36, RZ, UR5, R21 ;  /* 0x00000005ff247c19 */ /* 0x008fc40008011615 */
[----:B------:R-:W-:Y:S02]  /*9200*/  LOP3.LUT R21, R10, UR4, RZ, 0x30, !PT ;  /* 0x000000040a157c12 */ /* 0x000fe4000f8e30ff */
[----:B----4-:R-:W-:Y:S02]  /*9210*/  SHF.R.U32.HI R37, RZ, UR5, R22 ;  /* 0x00000005ff257c19 */ /* 0x010fe40008011616 */
[----:B------:R-:W-:Y:S02]  /*9220*/  LOP3.LUT R22, R9, UR4, RZ, 0x30, !PT ;  /* 0x0000000409167c12 */ /* 0x000fe4000f8e30ff */
[----:B------:R-:W-:Y:S02]  /*9230*/  SHF.R.U32.HI R40, RZ, UR5, R24 ;  /* 0x00000005ff287c19 */ /* 0x000fe40008011618 */
[----:B------:R-:W-:Y:S02]  /*9240*/  LOP3.LUT R24, R8, UR4, RZ, 0x30, !PT ;  /* 0x0000000408187c12 */ /* 0x000fe4000f8e30ff */
[----:B------:R-:W-:-:S02]  /*9250*/  SHF.R.U32.HI R41, RZ, UR5, R26 ;  /* 0x00000005ff297c19 */ /* 0x000fc4000801161a */
[----:B------:R-:W-:Y:S02]  /*9260*/  LOP3.LUT R26, R7, UR4, RZ, 0x30, !PT ;  /* 0x00000004071a7c12 */ /* 0x000fe4000f8e30ff */
[----:B------:R-:W-:Y:S02]  /*9270*/  SHF.R.U32.HI R45, RZ, UR5, R27 ;  /* 0x00000005ff2d7c19 */ /* 0x000fe4000801161b */
[----:B------:R-:W-:Y:S02]  /*9280*/  LOP3.LUT R27, R6, UR4, RZ, 0x30, !PT ;  /* 0x00000004061b7c12 */ /* 0x000fe4000f8e30ff */
[----:B------:R-:W-:Y:S02]  /*9290*/  LOP3.LUT R15, R28, UR4, RZ, 0x30, !PT ;  /* 0x000000041c0f7c12 */ /* 0x000fe4000f8e30ff */
[----:B------:R-:W-:Y:S02]  /*92a0*/  LOP3.LUT R14, R30, UR4, RZ, 0x30, !PT ;  /* 0x000000041e0e7c12 */ /* 0x000fe4000f8e30ff */
[----:B------:R-:W-:-:S02]  /*92b0*/  LOP3.LUT R13, R32, UR4, RZ, 0x30, !PT ;  /* 0x00000004200d7c12 */ /* 0x000fc4000f8e30ff */
[----:B------:R-:W-:Y:S02]  /*92c0*/  LOP3.LUT R12, R34, UR4, RZ, 0x30, !PT ;  /* 0x00000004220c7c12 */ /* 0x000fe4000f8e30ff */
[----:B------:R-:W-:Y:S02]  /*92d0*/  LOP3.LUT R11, R35, UR4, RZ, 0x30, !PT ;  /* 0x00000004230b7c12 */ /* 0x000fe4000f8e30ff */
[----:B------:R-:W-:Y:S02]  /*92e0*/  LOP3.LUT R10, R36, UR4, RZ, 0x30, !PT ;  /* 0x00000004240a7c12 */ /* 0x000fe4000f8e30ff */
[----:B------:R-:W-:Y:S02]  /*92f0*/  LOP3.LUT R9, R37, UR4, RZ, 0x30, !PT ;  /* 0x0000000425097c12 */ /* 0x000fe4000f8e30ff */
[----:B------:R-:W-:Y:S02]  /*9300*/  LOP3.LUT R8, R40, UR4, RZ, 0x30, !PT ;  /* 0x0000000428087c12 */ /* 0x000fe4000f8e30ff */
[----:B------:R-:W-:-:S02]  /*9310*/  LOP3.LUT R7, R41, UR4, RZ, 0x30, !PT ;  /* 0x0000000429077c12 */ /* 0x000fc4000f8e30ff */
[----:B------:R-:W-:Y:S01]  /*9320*/  LOP3.LUT R6, R45, UR4, RZ, 0x30, !PT ;  /* 0x000000042d067c12 */ /* 0x000fe2000f8e30ff */
[----:B------:R-:W-:Y:S06]  /*9330*/  @P0 BRA `(.L_x_122) ;  /* 0x0000000000540947 */ /* 0x000fec0003800000 */
        /* <DEDUP_REMOVED lines=21> */
.L_x_122:
[----:B------:R-:W-:Y:S02]  /*9490*/  IMAD.IADD R49, R2, 0x1, -R5 ;  /* 0x0000000102317824 */ /* 0x000fe400078e0a05 */
        /* <DEDUP_REMOVED lines=59> */
.L_x_123:
[----:B------:R-:W-:Y:S06]  /*9850*/  BAR.SYNC.DEFER_BLOCKING 0x0 ;  /* 0x0000000000007b1d */ /* 0x000fec0000010000 */
[----:B-----5:R2:W-:Y:S04]  /*9860*/  STS.U8 [R31+-0x1], R30 ;  /* 0xffffff1e1f007388 */ /* 0x0205e80000000000 */
        /* <DEDUP_REMOVED lines=19> */
[----:B------:R-:W-:Y:S06]  /*99a0*/  BAR.SYNC.DEFER_BLOCKING 0x0 ;  /* 0x0000000000007b1d */ /* 0x000fec0000010000 */
[----:B------:R-:W-:Y:S05]  /*99b0*/  @P0 BRA `(.L_x_124) ;  /* 0x0000000800440947 */ /* 0x000fea0003800000 */
[----:B------:R-:W3:Y:S01]  /*99c0*/  S2UR UR5, SR_CgaCtaId ;  /* 0x00000000000579c3 */ /* 0x000ee20000008800 */
[----:B------:R-:W-:Y:S01]  /*99d0*/  UMOV UR4, 0x400 ;  /* 0x0000040000047882 */ /* 0x000fe20000000000 */
[----:B--2---:R-:W-:Y:S01]  /*99e0*/  LDS.U8 R23, [R25] ;  /* 0x0000000019177984 */ /* 0x004fe20000000000 */
[----:B------:R-:W2:Y:S01]  /*99f0*/  LDCU.64 UR6, c[0x0][0x3b0] ;  /* 0x00007600ff0677ac */ /* 0x000ea20008000a00 */
[----:B---3--:R-:W-:-:S06]  /*9a00*/  ULEA UR4, UR5, UR4, 0x18 ;  /* 0x0000000405047291 */ /* 0x008fcc000f8ec0ff */
[----:B------:R-:W-:Y:S02]  /*9a10*/  LEA R0, R27, UR4, 0x3 ;  /* 0x000000041b007c11 */ /* 0x000fe4000f8e18ff */
[----:B------:R-:W-:Y:S02]  /*9a20*/  LEA R28, R26, UR4, 0x3 ;  /* 0x000000041a1c7c11 */ /* 0x000fe4000f8e18ff */
[----:B------:R-:W-:Y:S01]  /*9a30*/  LEA R24, R24, UR4, 0x3 ;  /* 0x0000000418187c11 */ /* 0x000fe2000f8e18ff */
[----:B------:R3:W2:Y:S02]  /*9a40*/  LDS.64 R2, [R0+0x3aa0] ;  /* 0x003aa00000027984 */ /* 0x0006a40000000a00 */
[----:B---3--:R-:W-:Y:S02]  /*9a50*/  LEA R0, R22, UR4, 0x3 ;  /* 0x0000000416007c11 */ /* 0x008fe4000f8e18ff */
[----:B--2---:R-:W-:-:S04]  /*9a60*/  IADD3 R4, P0, P1, R2, UR6, R43 ;  /* 0x0000000602047c10 */ /* 0x004fc8000f91e02b */
[----:B------:R-:W-:-:S05]  /*9a70*/  IADD3.X R5, PT, PT, R3, UR7, RZ, P0, P1 ;  /* 0x0000000703057c10 */ /* 0x000fca00087e24ff */
[----:B------:R-:W-:Y:S01]  /*9a80*/  STG.E.U8 desc[UR8][R4.64], R23 ;  /* 0x0000001704007986 */ /* 0x000fe2000c101108 */
[----:B------:R-:W-:-:S03]  /*9a90*/  NOP ;  /* 0x0000000000007918 */ /* 0x000fc60000000000 */
[----:B------:R-:W2:Y:S04]  /*9aa0*/  LDS.64 R2, [R28+0x3aa0] ;  /* 0x003aa0001c027984 */ /* 0x000ea80000000a00 */
[----:B------:R-:W3:Y:S01]  /*9ab0*/  LDS.U8 R29, [R25+0x180] ;  /* 0x00018000191d7984 */ /* 0x000ee20000000000 */
[----:B--2---:R-:W-:-:S04]  /*9ac0*/  IADD3 R26, P0, P1, R2, UR6, R43 ;  /* 0x00000006021a7c10 */ /* 0x004fc8000f91e02b */
[----:B------:R-:W-:-:S05]  /*9ad0*/  IADD3.X R27, PT, PT, R3, UR7, RZ, P0, P1 ;  /* 0x00000007031b7c10 */ /* 0x000fca00087e24ff */
[----:B---3--:R-:W-:Y:S01]  /*9ae0*/  STG.E.U8 desc[UR8][R26.64+0x180], R29 ;  /* 0x0001801d1a007986 */ /* 0x008fe2000c101108 */
[----:B------:R-:W-:-:S03]  /*9af0*/  NOP ;  /* 0x0000000000007918 */ /* 0x000fc60000000000 */
[----:B------:R2:W3:Y:S04]  /*9b00*/  LDS.64 R2, [R24+0x3aa0] ;  /* 0x003aa00018027984 */ /* 0x0004e80000000a00 */
[----:B------:R-:W4:Y:S01]  /*9b10*/  LDS.U8 R31, [R25+0x300] ;  /* 0x00030000191f7984 */ /* 0x000f220000000000 */
[----:B--2---:R-:W-:Y:S02]  /*9b20*/  LEA R24, R21, UR4, 0x3 ;  /* 0x0000000415187c11 */ /* 0x004fe4000f8e18ff */
[----:B---3--:R-:W-:-:S04]  /*9b30*/  IADD3 R4, P0, P1, R2, UR6, R43 ;  /* 0x0000000602047c10 */ /* 0x008fc8000f91e02b */
[----:B------:R-:W-:-:S05]  /*9b40*/  IADD3.X R5, PT, PT, R3, UR7, RZ, P0, P1 ;  /* 0x0000000703057c10 */ /* 0x000fca00087e24ff */
[----:B----4-:R-:W-:Y:S01]  /*9b50*/  STG.E.U8 desc[UR8][R4.64+0x300], R31 ;  /* 0x0003001f04007986 */ /* 0x010fe2000c101108 */
[----:B------:R-:W-:-:S03]  /*9b60*/  NOP ;  /* 0x0000000000007918 */ /* 0x000fc60000000000 */
[----:B------:R2:W3:Y:S04]  /*9b70*/  LDS.64 R2, [R0+0x3aa0] ;  /* 0x003aa00000027984 */ /* 0x0004e80000000a00 */
[----:B------:R-:W4:Y:S01]  /*9b80*/  LDS.U8 R33, [R25+0x480] ;  /* 0x0004800019217984 */ /* 0x000f220000000000 */
[----:B--2---:R-:W-:Y:S02]  /*9b90*/  LEA R0, R20, UR4, 0x3 ;  /* 0x0000000414007c11 */ /* 0x004fe4000f8e18ff */
[----:B---3--:R-:W-:-:S04]  /*9ba0*/  IADD3 R22, P0, P1, R2, UR6, R43 ;  /* 0x0000000602167c10 */ /* 0x008fc8000f91e02b */
[----:B------:R-:W-:-:S05]  /*9bb0*/  IADD3.X R23, PT, PT, R3, UR7, RZ, P0, P1 ;  /* 0x0000000703177c10 */ /* 0x000fca00087e24ff */
[----:B----4-:R2:W-:Y:S01]  /*9bc0*/  STG.E.U8 desc[UR8][R22.64+0x480], R33 ;  /* 0x0004802116007986 */ /* 0x0105e2000c101108 */
[----:B------:R-:W-:-:S03]  /*9bd0*/  NOP ;  /* 0x0000000000007918 */ /* 0x000fc60000000000 */
[----:B------:R-:W3:Y:S04]  /*9be0*/  LDS.64 R2, [R24+0x3aa0] ;  /* 0x003aa00018027984 */ /* 0x000ee80000000a00 */
        /* <DEDUP_REMOVED lines=90> */
[----:B------:R-:W2:Y:S04]  /*a190*/  LDS.64 R2, [R0+0x3aa0] ;  /* 0x003aa00000027984 */ /* 0x000ea80000000a00 */
[----:B------:R-:W3:Y:S01]  /*a1a0*/  LDS.U8 R15, [R25+0x1980] ;  /* 0x00198000190f7984 */ /* 0x000ee20000000000 */
[----:B--2---:R-:W-:-:S04]  /*a1b0*/  IADD3 R8, P0, P1, R2, UR6, R43 ;  /* 0x0000000602087c10 */ /* 0x004fc8000f91e02b */
[----:B------:R-:W-:-:S05]  /*a1c0*/  IADD3.X R9, PT, PT, R3, UR7, RZ, P0, P1 ;  /* 0x0000000703097c10 */ /* 0x000fca00087e24ff */
[----:B---3--:R-:W-:Y:S01]  /*a1d0*/  STG.E.U8 desc[UR8][R8.64+0x1980], R15 ;  /* 0x0019800f08007986 */ /* 0x008fe2000c101108 */
[----:B------:R-:W-:-:S03]  /*a1e0*/  NOP ;  /* 0x0000000000007918 */ /* 0x000fc60000000000 */
[----:B------:R-:W2:Y:S04]  /*a1f0*/  LDS.64 R2, [R10+0x3aa0] ;  /* 0x003aa0000a027984 */ /* 0x000ea80000000a00 */
[----:B------:R-:W3:Y:S01]  /*a200*/  LDS.U8 R7, [R25+0x1b00] ;  /* 0x001b000019077984 */ /* 0x000ee20000000000 */
[----:B--2---:R-:W-:Y:S02]  /*a210*/  IADD3 R4, P0, P1, R2, UR6, R43 ;  /* 0x0000000602047c10 */ /* 0x004fe4000f91e02b */
[----:B------:R-:W-:Y:S02]  /*a220*/  LEA R2, R6, UR4, 0x3 ;  /* 0x0000000406027c11 */ /* 0x000fe4000f8e18ff */
[----:B------:R-:W-:-:S05]  /*a230*/  IADD3.X R5, PT, PT, R3, UR7, RZ, P0, P1 ;  /* 0x0000000703057c10 */ /* 0x000fca00087e24ff */
[----:B---3--:R-:W-:Y:S01]  /*a240*/  STG.E.U8 desc[UR8][R4.64+0x1b00], R7 ;  /* 0x001b000704007986 */ /* 0x008fe2000c101108 */
[----:B------:R-:W-:-:S03]  /*a250*/  NOP ;  /* 0x0000000000007918 */ /* 0x000fc60000000000 */
[----:B------:R-:W2:Y:S04]  /*a260*/  LDS.64 R2, [R2+0x3aa0] ;  /* 0x003aa00002027984 */ /* 0x000ea80000000a00 */
[----:B------:R-:W3:Y:S01]  /*a270*/  LDS.U8 R11, [R25+0x1c80] ;  /* 0x001c8000190b7984 */ /* 0x000ee20000000000 */
[----:B--2---:R-:W-:-:S04]  /*a280*/  IADD3 R42, P0, P1, R2, UR6, R43 ;  /* 0x00000006022a7c10 */ /* 0x004fc8000f91e02b */
[----:B------:R-:W-:-:S05]  /*a290*/  IADD3.X R43, PT, PT, R3, UR7, RZ, P0, P1 ;  /* 0x00000007032b7c10 */ /* 0x000fca00087e24ff */
[----:B---3--:R-:W-:Y:S01]  /*a2a0*/  STG.E.U8 desc[UR8][R42.64+0x1c80], R11 ;  /* 0x001c800b2a007986 */ /* 0x008fe2000c101108 */
[----:B------:R-:W-:Y:S01]  /*a2b0*/  NOP ;  /* 0x0000000000007918 */ /* 0x000fe20000000000 */
[----:B------:R-:W-:Y:S05]  /*a2c0*/  EXIT ;  /* 0x000000000000794d */ /* 0x000fea0003800000 */
.L_x_124:
[----:B------:R-:W3:Y:S01]  /*a2d0*/  S2UR UR5, SR_CgaCtaId ;  /* 0x00000000000579c3 */ /* 0x000ee20000008800 */
[----:B------:R-:W-:Y:S01]  /*a2e0*/  UMOV UR4, 0x400 ;  /* 0x0000040000047882 */ /* 0x000fe20000000000 */
[----:B------:R-:W-:Y:S02]  /*a2f0*/  IMAD R3, R3, -0x1e00, R2 ;  /* 0xffffe20003037824 */ /* 0x000fe400078e0202 */
[C---:B--2---:R-:W-:Y:S02]  /*a300*/  VIADD R0, R43.reuse, 0x180 ;  /* 0x000001802b007836 */ /* 0x044fe40000000000 */
[C---:B------:R-:W-:Y:S01]  /*a310*/  VIADD R2, R43.reuse, 0x300 ;  /* 0x000003002b027836 */ /* 0x040fe20000000000 */
[-C--:B------:R-:W-:Y:S02]  /*a320*/  ISETP.GE.AND P2, PT, R43, R3.reuse, PT ;  /* 0x000000032b00720c */ /* 0x080fe40003f46270 */
[----:B------:R-:W-:-:S11]  /*a330*/  ISETP.GE.AND P3, PT, R0, R3, PT ;  /* 0x000000030000720c */ /* 0x000fd60003f66270 */
[----:B------:R-:W-:Y:S01]  /*a340*/  @!P2 LDS.U8 R23, [R25] ;  /* 0x000000001917a984 */ /* 0x000fe20000000000 */
[----:B------:R-:W2:Y:S01]  /*a350*/  @!P2 LDC.64 R28, c[0x0][0x3b0] ;  /* 0x0000ec00ff1cab82 */ /* 0x000ea20000000a00 */
[----:B---3--:R-:W-:-:S06]  /*a360*/  ULEA UR4, UR5, UR4, 0x18 ;  /* 0x0000000405047291 */ /* 0x008fcc000f8ec0ff */
[----:B------:R-:W-:Y:S02]  /*a370*/  LEA R27, R27, UR4, 0x3 ;  /* 0x000000041b1b7c11 */ /* 0x000fe4000f8e18ff */
[----:B------:R-:W-:Y:S02]  /*a380*/  LEA R0, R26, UR4, 0x3 ;  /* 0x000000041a007c11 */ /* 0x000fe4000f8e18ff */
[----:B------:R-:W-:Y:S01]  /*a390*/  LEA R24, R24, UR4, 0x3 ;  /* 0x0000000418187c11 */ /* 0x000fe2000f8e18ff */
[----:B------:R3:W2:Y:S01]  /*a3a0*/  LDS.64 R4, [R27+0x3aa0] ;  /* 0x003aa0001b047984 */ /* 0x0006a20000000a00 */
[----:B------:R-:W-:Y:S02]  /*a3b0*/  LEA R21, R21, UR4, 0x3 ;  /* 0x0000000415157c11 */ /* 0x000fe4000f8e18ff */
[----:B------:R-:W-:Y:S02]  /*a3c0*/  LEA R19, R19, UR4, 0x3 ;  /* 0x0000000413137c11 */ /* 0x000fe4000f8e18ff */
[----:B------:R-:W-:-:S02]  /*a3d0*/  LEA R17, R17, UR4, 0x3 ;  /* 0x0000000411117c11 */ /* 0x000fc4000f8e18ff */
[----:B------:R-:W-:Y:S01]  /*a3e0*/  LEA R15, R15, UR4, 0x3 ;  /* 0x000000040f0f7c11 */ /* 0x000fe2000f8e18ff */
[----:B---3--:R-:W3:Y:S01]  /*a3f0*/  @!P3 LDC.64 R26, c[0x0][0x3b0] ;  /* 0x0000ec00ff1abb82 */ /* 0x008ee20000000a00 */
[----:B------:R-:W-:Y:S02]  /*a400*/  LEA R13, R13, UR4, 0x3 ;  /* 0x000000040d0d7c11 */ /* 0x000fe4000f8e18ff */
[----:B------:R-:W-:Y:S02]  /*a410*/  LEA R11, R11, UR4, 0x3 ;  /* 0x000000040b0b7c11 */ /* 0x000fe4000f8e18ff */
[----:B------:R-:W-:Y:S02]  /*a420*/  LEA R9, R9, UR4, 0x3 ;  /* 0x0000000409097c11 */ /* 0x000fe4000f8e18ff */
[----:B--2---:R-:W-:-:S04]  /*a430*/  @!P2 IADD3 R28, P0, P1, R4, R28, R43 ;  /* 0x0000001c041ca210 */ /* 0x004fc8000791e02b */
[----:B------:R-:W-:-:S05]  /*a440*/  @!P2 IADD3.X R29, PT, PT, R5, R29, RZ, P0, P1 ;  /* 0x0000001d051da210 */ /* 0x000fca00007e24ff */
[----:B------:R-:W-:Y:S01]  /*a450*/  @!P2 STG.E.U8 desc[UR8][R28.64], R23 ;  /* 0x000000171c00a986 */ /* 0x000fe2000c101108 */
[----:B------:R-:W-:-:S03]  /*a460*/  NOP ;  /* 0x0000000000007918 */ /* 0x000fc60000000000 */
[----:B------:R2:W3:Y:S01]  /*a470*/  LDS.64 R4, [R0+0x3aa0] ;  /* 0x003aa00000047984 */ /* 0x0004e20000000a00 */
[----:B------:R-:W-:Y:S01]  /*a480*/  ISETP.GE.AND P2, PT, R2, R3, PT ;  /* 0x000000030200720c */ /* 0x000fe20003f46270 */
[C---:B------:R-:W-:Y:S02]  /*a490*/  VIADD R2, R43.reuse, 0x600 ;  /* 0x000006002b027836 */ /* 0x040fe40000000000 */
[----:B------:R-:W4:Y:S01]  /*a4a0*/  @!P3 LDS.U8 R31, [R25+0x180] ;  /* 0x00018000191fb984 */ /* 0x000f220000000000 */
[----:B--2---:R-:W-:-:S09]  /*a4b0*/  VIADD R0, R43, 0x480 ;  /* 0x000004802b007836 */ /* 0x004fd20000000000 */
[----:B------:R-:W2:Y:S01]  /*a4c0*/  @!P2 LDC.64 R28, c[0x0][0x3b0] ;  /* 0x0000ec00ff1cab82 */ /* 0x000ea20000000a00 */
[----:B---3--:R-:W-:-:S04]  /*a4d0*/  @!P3 IADD3 R26, P0, P1, R4, R26, R43 ;  /* 0x0000001a041ab210 */ /* 0x008fc8000791e02b */
[----:B------:R-:W-:-:S05]  /*a4e0*/  @!P3 IADD3.X R27, PT, PT, R5, R27, RZ, P0, P1 ;  /* 0x0000001b051bb210 */ /* 0x000fca00007e24ff */
[----:B----4-:R-:W-:Y:S01]  /*a4f0*/  @!P3 STG.E.U8 desc[UR8][R26.64+0x180], R31 ;  /* 0x0001801f1a00b986 */ /* 0x010fe2000c101108 */
[----:B------:R-:W-:-:S03]  /*a500*/  NOP ;  /* 0x0000000000007918 */ /* 0x000fc60000000000 */
[----:B------:R-:W2:Y:S01]  /*a510*/  LDS.64 R4, [R24+0x3aa0] ;  /* 0x003aa00018047984 */ /* 0x000ea20000000a00 */
[----:B------:R-:W-:Y:S02]  /*a520*/  ISETP.GE.AND P3, PT, R0, R3, PT ;  /* 0x000000030000720c */ /* 0x000fe40003f66270 */
[----:B------:R-:W-:Y:S01]  /*a530*/  LEA R0, R22, UR4, 0x3 ;  /* 0x0000000416007c11 */ /* 0x000fe2000f8e18ff */
[----:B------:R-:W3:Y:S10]  /*a540*/  @!P2 LDS.U8 R33, [R25+0x300] ;  /* 0x000300001921a984 */ /* 0x000ef40000000000 */
[----:B------:R-:W4:Y:S01]  /*a550*/  @!P3 LDC.64 R22, c[0x0][0x3b0] ;  /* 0x0000ec00ff16bb82 */ /* 0x000f220000000a00 */
[----:B--2---:R-:W-:-:S04]  /*a560*/  @!P2 IADD3 R28, P0, P1, R4, R28, R43 ;  /* 0x0000001c041ca210 */ /* 0x004fc8000791e02b */
[----:B------:R-:W-:-:S05]  /*a570*/  @!P2 IADD3.X R29, PT, PT, R5, R29, RZ, P0, P1 ;  /* 0x0000001d051da210 */ /* 0x000fca00007e24ff */
[----:B---3--:R-:W-:Y:S01]  /*a580*/  @!P2 STG.E.U8 desc[UR8][R28.64+0x300], R33 ;  /* 0x000300211c00a986 */ /* 0x008fe2000c101108 */
[----:B------:R-:W-:-:S03]  /*a590*/  NOP ;  /* 0x0000000000007918 */ /* 0x000fc60000000000 */
[----:B------:R2:W4:Y:S01]  /*a5a0*/  LDS.64 R4, [R0+0x3aa0] ;  /* 0x003aa00000047984 */ /* 0x0005220000000a00 */
[----:B------:R-:W-:Y:S01]  /*a5b0*/  ISETP.GE.AND P2, PT, R2, R3, PT ;  /* 0x000000030200720c */ /* 0x000fe20003f46270 */
[C---:B------:R-:W-:Y:S02]  /*a5c0*/  VIADD R2, R43.reuse, 0x900 ;  /* 0x000009002b027836 */ /* 0x040fe40000000000 */
[----:B------:R-:W3:Y:S01]  /*a5d0*/  @!P3 LDS.U8 R31, [R25+0x480] ;  /* 0x00048000191fb984 */ /* 0x000ee20000000000 */
[----:B--2---:R-:W-:-:S09]  /*a5e0*/  VIADD R0, R43, 0x780 ;  /* 0x000007802b007836 */ /* 0x004fd20000000000 */
[----:B------:R-:W2:Y:S01]  /*a5f0*/  @!P2 LDC.64 R26, c[0x0][0x3b0] ;  /* 0x0000ec00ff1aab82 */ /* 0x000ea20000000a00 */
[----:B----4-:R-:W-:-:S04]  /*a600*/  @!P3 IADD3 R22, P0, P1, R4, R22, R43 ;  /* 0x000000160416b210 */ /* 0x010fc8000791e02b */
[----:B------:R-:W-:-:S05]  /*a610*/  @!P3 IADD3.X R23, PT, PT, R5, R23, RZ, P0, P1 ;  /* 0x000000170517b210 */ /* 0x000fca00007e24ff */
[----:B---3--:R-:W-:Y:S01]  /*a620*/  @!P3 STG.E.U8 desc[UR8][R22.64+0x480], R31 ;  /* 0x0004801f1600b986 */ /* 0x008fe2000c101108 */
[----:B------:R-:W-:-:S03]  /*a630*/  NOP ;  /* 0x0000000000007918 */ /* 0x000fc60000000000 */
[----:B------:R3:W2:Y:S01]  /*a640*/  LDS.64 R4, [R21+0x3aa0] ;  /* 0x003aa00015047984 */ /* 0x0006a20000000a00 */
[----:B------:R-:W-:Y:S02]  /*a650*/  ISETP.GE.AND P3, PT, R0, R3, PT ;  /* 0x000000030000720c */ /* 0x000fe40003f66270 */
[----:B------:R-:W-:Y:S01]  /*a660*/  LEA R0, R20, UR4, 0x3 ;  /* 0x0000000414007c11 */ /* 0x000fe2000f8e18ff */
[----:B------:R-:W4:Y:S10]  /*a670*/  @!P2 LDS.U8 R29, [R25+0x600] ;  /* 0x00060000191da984 */ /* 0x000f340000000000 */
[----:B---3--:R-:W3:Y:S01]  /*a680*/  @!P3 LDC.64 R20, c[0x0][0x3b0] ;  /* 0x0000ec00ff14bb82 */ /* 0x008ee20000000a00 */
[----:B--2---:R-:W-:-:S04]  /*a690*/  @!P2 IADD3 R26, P0, P1, R4, R26, R43 ;  /* 0x0000001a041aa210 */ /* 0x004fc8000791e02b */
[----:B------:R-:W-:-:S05]  /*a6a0*/  @!P2 IADD3.X R27, PT, PT, R5, R27, RZ, P0, P1 ;  /* 0x0000001b051ba210 */ /* 0x000fca00007e24ff */
[----:B----4-:R-:W-:Y:S01]  /*a6b0*/  @!P2 STG.E.U8 desc[UR8][R26.64+0x600], R29 ;  /* 0x0006001d1a00a986 */ /* 0x010fe2000c101108 */
[----:B------:R-:W-:-:S03]  /*a6c0*/  NOP ;  /* 0x0000000000007918 */ /* 0x000fc60000000000 */
[----:B------:R2:W3:Y:S01]  /*a6d0*/  LDS.64 R4, [R0+0x3aa0] ;  /* 0x003aa00000047984 */ /* 0x0004e20000000a00 */
[----:B------:R-:W-:Y:S02]  /*a6e0*/  ISETP.GE.AND P2, PT, R2, R3, PT ;  /* 0x000000030200720c */ /* 0x000fe40003f46270 */
[C---:B------:R-:W-:Y:S01]  /*a6f0*/  LOP3.LUT R2, R43.reuse, 0xc00, RZ, 0xfc, !PT ;  /* 0x00000c002b027812 */ /* 0x040fe200078efcff */
[----:B------:R-:W4:Y:S01]  /*a700*/  @!P3 LDS.U8 R31, [R25+0x780] ;  /* 0x00078000191fb984 */ /* 0x000f220000000000 */
[----:B--2---:R-:W-:-:S09]  /*a710*/  VIADD R0, R43, 0xa80 ;  /* 0x00000a802b007836 */ /* 0x004fd20000000000 */
[----:B------:R-:W2:Y:S01]  /*a720*/  @!P2 LDC.64 R22, c[0x0][0x3b0] ;  /* 0x0000ec00ff16ab82 */ /* 0x000ea20000000a00 */
[----:B---3--:R-:W-:-:S04]  /*a730*/  @!P3 IADD3 R20, P0, P1, R4, R20, R43 ;  /* 0x000000140414b210 */ /* 0x008fc8000791e02b */
[----:B------:R-:W-:-:S05]  /*a740*/  @!P3 IADD3.X R21, PT, PT, R5, R21, RZ, P0, P1 ;  /* 0x000000150515b210 */ /* 0x000fca00007e24ff */
[----:B----4-:R-:W-:Y:S01]  /*a750*/  @!P3 STG.E.U8 desc[UR8][R20.64+0x780], R31 ;  /* 0x0007801f1400b986 */ /* 0x010fe2000c101108 */
        /* <DEDUP_REMOVED lines=94> */
[----:B----4-:R3:W-:Y:S01]  /*ad40*/  @!P3 STG.E.U8 desc[UR8][R10.64+0x1680], R19 ;  /* 0x001680130a00b986 */ /* 0x0107e2000c101108 */
[----:B------:R-:W-:-:S03]  /*ad50*/  NOP ;  /* 0x0000000000007918 */ /* 0x000fc60000000000 */
[----:B------:R4:W2:Y:S01]  /*ad60*/  LDS.64 R4, [R9+0x3aa0] ;  /* 0x003aa00009047984 */ /* 0x0008a20000000a00 */
[----:B------:R-:W-:Y:S02]  /*ad70*/  ISETP.GE.AND P3, PT, R0, R3, PT ;  /* 0x000000030000720c */ /* 0x000fe40003f66270 */
[----:B------:R-:W-:Y:S01]  /*ad80*/  LEA R0, R8, UR4, 0x3 ;  /* 0x0000000408007c11 */ /* 0x000fe2000f8e18ff */
[----:B------:R-:W5:Y:S01]  /*ad90*/  @!P2 LDS.U8 R15, [R25+0x1800] ;  /* 0x00180000190fa984 */ /* 0x000f620000000000 */
[----:B---3--:R-:W-:-:S09]  /*ada0*/  LEA R10, R7, UR4, 0x3 ;  /* 0x00000004070a7c11 */ /* 0x008fd2000f8e18ff */
[----:B----4-:R-:W3:Y:S01]  /*adb0*/  @!P3 LDC.64 R8, c[0x0][0x3b0] ;  /* 0x0000ec00ff08bb82 */ /* 0x010ee20000000a00 */
[----:B--2---:R-:W-:-:S04]  /*adc0*/  @!P2 IADD3 R12, P0, P1, R4, R12, R43 ;  /* 0x0000000c040ca210 */ /* 0x004fc8000791e02b */
[----:B------:R-:W-:-:S05]  /*add0*/  @!P2 IADD3.X R13, PT, PT, R5, R13, RZ, P0, P1 ;  /* 0x0000000d050da210 */ /* 0x000fca00007e24ff */
[----:B-----5:R-:W-:Y:S01]  /*ade0*/  @!P2 STG.E.U8 desc[UR8][R12.64+0x1800], R15 ;  /* 0x0018000f0c00a986 */ /* 0x020fe2000c101108 */
[----:B------:R-:W-:-:S03]  /*adf0*/  NOP ;  /* 0x0000000000007918 */ /* 0x000fc60000000000 */
[----:B------:R2:W3:Y:S01]  /*ae00*/  LDS.64 R4, [R0+0x3aa0] ;  /* 0x003aa00000047984 */ /* 0x0004e20000000a00 */
[----:B------:R-:W-:Y:S02]  /*ae10*/  ISETP.GE.AND P2, PT, R2, R3, PT ;  /* 0x000000030200720c */ /* 0x000fe40003f46270 */
[----:B------:R-:W-:Y:S01]  /*ae20*/  LEA R2, R6, UR4, 0x3 ;  /* 0x0000000406027c11 */ /* 0x000fe2000f8e18ff */
        /* <DEDUP_REMOVED lines=8> */
[----:B------:R-:W-:-:S03]  /*aeb0*/  ISETP.GE.AND P3, PT, R0, R3, PT ;  /* 0x000000030000720c */ /* 0x000fc60003f66270 */
[----:B------:R-:W4:Y:S10]  /*aec0*/  @!P2 LDS.U8 R7, [R25+0x1b00] ;  /* 0x001b00001907a984 */ /* 0x000f340000000000 */
[----:B---3--:R-:W3:Y:S01]  /*aed0*/  @!P3 LDC.64 R10, c[0x0][0x3b0] ;  /* 0x0000ec00ff0abb82 */ /* 0x008ee20000000a00 */
[----:B--2---:R-:W-:-:S04]  /*aee0*/  @!P2 IADD3 R4, P0, P1, R4, R12, R43 ;  /* 0x0000000c0404a210 */ /* 0x004fc8000791e02b */
[----:B------:R-:W-:-:S05]  /*aef0*/  @!P2 IADD3.X R5, PT, PT, R5, R13, RZ, P0, P1 ;  /* 0x0000000d0505a210 */ /* 0x000fca00007e24ff */
[----:B----4-:R-:W-:Y:S01]  /*af00*/  @!P2 STG.E.U8 desc[UR8][R4.64+0x1b00], R7 ;  /* 0x001b00070400a986 */ /* 0x010fe2000c101108 */
[----:B------:R-:W-:-:S03]  /*af10*/  NOP ;  /* 0x0000000000007918 */ /* 0x000fc60000000000 */
[----:B------:R-:W3:Y:S04]  /*af20*/  LDS.64 R2, [R2+0x3aa0] ;  /* 0x003aa00002027984 */ /* 0x000ee80000000a00 */
[----:B------:R-:W2:Y:S01]  /*af30*/  @!P3 LDS.U8 R9, [R25+0x1c80] ;  /* 0x001c80001909b984 */ /* 0x000ea20000000000 */
[----:B---3--:R-:W-:-:S04]  /*af40*/  @!P3 IADD3 R42, P0, P1, R2, R10, R43 ;  /* 0x0000000a022ab210 */ /* 0x008fc8000791e02b */
[----:B------:R-:W-:-:S05]  /*af50*/  @!P3 IADD3.X R43, PT, PT, R3, R11, RZ, P0, P1 ;  /* 0x0000000b032bb210 */ /* 0x000fca00007e24ff */
[----:B--2---:R-:W-:Y:S01]  /*af60*/  @!P3 STG.E.U8 desc[UR8][R42.64+0x1c80], R9 ;  /* 0x001c80092a00b986 */ /* 0x004fe2000c101108 */
[----:B------:R-:W-:Y:S01]  /*af70*/  NOP ;  /* 0x0000000000007918 */ /* 0x000fe20000000000 */
[----:B------:R-:W-:Y:S05]  /*af80*/  EXIT ;  /* 0x000000000000794d */ /* 0x000fea0003800000 */
.L_x_29:
[----:B------:R-:W-:Y:S02]  /*af90*/  IMAD.MOV.U32 R69, RZ, RZ, R59 ;  /* 0x000000ffff457224 */ /* 0x000fe400078e003b */
[----:B------:R-:W-:Y:S02]  /*afa0*/  IMAD.MOV.U32 R61, RZ, RZ, 0x1 ;  /* 0x00000001ff3d7424 */ /* 0x000fe400078e00ff */
[----:B------:R-:W-:Y:S02]  /*afb0*/  IMAD.MOV.U32 R65, RZ, RZ, RZ ;  /* 0x000000ffff417224 */ /* 0x000fe400078e00ff */
[----:B------:R-:W-:-:S07]  /*afc0*/  IMAD.MOV.U32 R67, RZ, RZ, -0x1 ;  /* 0xffffffffff437424 */ /* 0x000fce00078e00ff */
[----:B------:R-:W-:Y:S05]  /*afd0*/  WARPSYNC.COLLECTIVE R67, `(.L_x_125) ;  /* 0x0000000043087348 */ /* 0x000fea0003c00000 */
[----:B------:R0:W1:Y:S02]  /*afe0*/  SHFL.UP P0, R77, R69, R61, R65 ;  /* 0x0400003d454d7389 */ /* 0x0000640000000041 */
[----:B01----:R-:W-:Y:S05]  /*aff0*/  ENDCOLLECTIVE ;  /* 0x000000000000791b */ /* 0x003fea0003800000 */
.L_x_125:
[----:B------:R-:W-:Y:S02]  /*b000*/  IMAD.MOV.U32 R61, RZ, RZ, 0x2 ;  /* 0x00000002ff3d7424 */ /* 0x000fe400078e00ff */
[----:B------:R-:W-:-:S04]  /*b010*/  IMAD.MOV.U32 R69, RZ, RZ, R77 ;  /* 0x000000ffff457224 */ /* 0x000fc800078e004d */
[----:B------:R-:W-:-:S07]  /*b020*/  @P0 IMAD.IADD R69, R59, 0x1, R69 ;  /* 0x000000013b450824 */ /* 0x000fce00078e0245 */
[----:B------:R-:W-:Y:S05]  /*b030*/  WARPSYNC.COLLECTIVE R67, `(.L_x_126) ;  /* 0x0000000043087348 */ /* 0x000fea0003c00000 */
[----:B------:R0:W1:Y:S02]  /*b040*/  SHFL.UP P0, R77, R69, R61, R65 ;  /* 0x0400003d454d7389 */ /* 0x0000640000000041 */
[----:B01----:R-:W-:Y:S05]  /*b050*/  ENDCOLLECTIVE ;  /* 0x000000000000791b */ /* 0x003fea0003800000 */
.L_x_126:
[----:B------:R-:W-:Y:S02]  /*b060*/  IMAD.MOV.U32 R61, RZ, RZ, 0x4 ;  /* 0x00000004ff3d7424 */ /* 0x000fe400078e00ff */
[----:B------:R-:W-:-:S04]  /*b070*/  IMAD.MOV.U32 R71, RZ, RZ, R77 ;  /* 0x000000ffff477224 */ /* 0x000fc800078e004d */
[----:B------:R-:W-:-:S04]  /*b080*/  @P0 IMAD.IADD R71, R69, 0x1, R71 ;  /* 0x0000000145470824 */ /* 0x000fc800078e0247 */
[----:B------:R-:W-:-:S07]  /*b090*/  IMAD.MOV.U32 R69, RZ, RZ, R71 ;  /* 0x000000ffff457224 */ /* 0x000fce00078e0047 */
[----:B------:R-:W-:Y:S05]  /*b0a0*/  WARPSYNC.COLLECTIVE R67, `(.L_x_127) ;  /* 0x0000000043087348 */ /* 0x000fea0003c00000 */
[----:B------:R0:W1:Y:S02]  /*b0b0*/  SHFL.UP P0, R77, R69, R61, R65 ;  /* 0x0400003d454d7389 */ /* 0x0000640000000041 */
[----:B01----:R-:W-:Y:S05]  /*b0c0*/  ENDCOLLECTIVE ;  /* 0x000000000000791b */ /* 0x003fea0003800000 */
.L_x_127:
[----:B------:R-:W-:Y:S02]  /*b0d0*/  IMAD.MOV.U32 R61, RZ, RZ, 0x8 ;  /* 0x00000008ff3d7424 */ /* 0x000fe400078e00ff */
[----:B------:R-:W-:-:S04]  /*b0e0*/  IMAD.MOV.U32 R73, RZ, RZ, R77 ;  /* 0x000000ffff497224 */ /* 0x000fc800078e004d */
[----:B------:R-:W-:-:S04]  /*b0f0*/  @P0 IMAD.IADD R73, R71, 0x1, R73 ;  /* 0x0000000147490824 */ /* 0x000fc800078e0249 */
[----:B------:R-:W-:-:S07]  /*b100*/  IMAD.MOV.U32 R69, RZ, RZ, R73 ;  /* 0x000000ffff457224 */ /* 0x000fce00078e0049 */
[----:B------:R-:W-:Y:S05]  /*b110*/  WARPSYNC.COLLECTIVE R67, `(.L_x_128) ;  /* 0x0000000043087348 */ /* 0x000fea0003c00000 */
[----:B------:R0:W1:Y:S02]  /*b120*/  SHFL.UP P0, R77, R69, R61, R65 ;  /* 0x0400003d454d7389 */ /* 0x0000640000000041 */
[----:B01----:R-:W-:Y:S05]  /*b130*/  ENDCOLLECTIVE ;  /* 0x000000000000791b */ /* 0x003fea0003800000 */
.L_x_128:
[----:B------:R-:W-:Y:S02]  /*b140*/  IMAD.MOV.U32 R61, RZ, RZ, 0x10 ;  /* 0x00000010ff3d7424 */ /* 0x000fe400078e00ff */
[----:B------:R-:W-:-:S04]  /*b150*/  IMAD.MOV.U32 R75, RZ, RZ, R77 ;  /* 0x000000ffff4b7224 */ /* 0x000fc800078e004d */
[----:B------:R-:W-:-:S04]  /*b160*/  @P0 IMAD.IADD R75, R73, 0x1, R75 ;  /* 0x00000001494b0824 */ /* 0x000fc800078e024b */
[----:B------:R-:W-:-:S07]  /*b170*/  IMAD.MOV.U32 R69, RZ, RZ, R75 ;  /* 0x000000ffff457224 */ /* 0x000fce00078e004b */
[----:B------:R-:W-:Y:S05]  /*b180*/  WARPSYNC.COLLECTIVE R67, `(.L_x_129) ;  /* 0x0000000043087348 */ /* 0x000fea0003c00000 */
[----:B------:R0:W1:Y:S02]  /*b190*/  SHFL.UP P0, R77, R69, R61, R65 ;  /* 0x0400003d454d7389 */ /* 0x0000640000000041 */
[----:B01----:R-:W-:Y:S05]  /*b1a0*/  ENDCOLLECTIVE ;  /* 0x000000000000791b */ /* 0x003fea0003800000 */
.L_x_129:
[----:B------:R-:W-:Y:S05]  /*b1b0*/  BRA `(.L_x_130) ;  /* 0xffffff7c00a47947 */ /* 0x000fea000383ffff */
.L_x_131:
[----:B------:R-:W-:-:S00]  /*b1c0*/  BRA `(.L_x_131) ;  /* 0xfffffffc00fc7947 */ /* 0x000fc0000383ffff */
[----:B------:R-:W-:-:S00]  /*b1d0*/  NOP ;  /* 0x0000000000007918 */ /* 0x000fc00000000000 */
        /* <DEDUP_REMOVED lines=10> */
.L_x_483:


//--------------------- .text._ZN3cub18CUB_300001_SM_10006detail10radix_sort33DeviceRadixSortExclusiveSumKernelINS1_5radix10policy_hubIccyE10Policy1000EyEEvPT0_ --------------------------
	.section	.text._ZN3cub18CUB_300001_SM_10006detail10radix_sort33DeviceRadixSortExclusiveSumKernelINS1_5radix10policy_hubIccyE10Policy1000EyEEvPT0_,"ax",@progbits
	.align	128
        .global         _ZN3cub18CUB_300001_SM_10006detail10radix_sort33DeviceRadixSortExclusiveSumKernelINS1_5radix10policy_hubIccyE10Policy1000EyEEvPT0_
        .type           _ZN3cub18CUB_300001_SM_10006detail10radix_sort33DeviceRadixSortExclusiveSumKernelINS1_5radix10policy_hubIccyE10Policy1000EyEEvPT0_,@function
        .size           _ZN3cub18CUB_300001_SM_10006detail10radix_sort33DeviceRadixSortExclusiveSumKernelINS1_5radix10policy_hubIccyE10Policy1000EyEEvPT0_,(.L_x_484 - _ZN3cub18CUB_300001_SM_10006detail10radix_sort33DeviceRadixSortExclusiveSumKernelINS1_5radix10policy_hubIccyE10Policy1000EyEEvPT0_)
        .other          _ZN3cub18CUB_300001_SM_10006detail10radix_sort33DeviceRadixSortExclusiveSumKernelINS1_5radix10policy_hubIccyE10Policy1000EyEEvPT0_,@"STO_CUDA_ENTRY STV_DEFAULT"
_ZN3cub18CUB_300001_SM_10006detail10radix_sort33DeviceRadixSortExclusiveSumKernelINS1_5radix10policy_hubIccyE10Policy1000EyEEvPT0_:
.text._ZN3cub18CUB_300001_SM_10006detail10radix_sort33DeviceRadixSortExclusiveSumKernelINS1_5radix10policy_hubIccyE10Policy1000EyEEvPT0_:
[----:B------:R-:W-:Y:S01]  /*0000*/  LDC R1, c[0x0][0x37c] ;  /* 0x0000df00ff017b82 */ /* 0x000fe20000000800 */
[----:B------:R-:W0:Y:S07]  /*0010*/  S2R R18, SR_TID.X ;  /* 0x0000000000127919 */ /* 0x000e2e0000002100 */
[----:B------:R-:W1:Y:S01]  /*0020*/  LDC.64 R16, c[0x0][0x380] ;  /* 0x0000e000ff107b82 */ /* 0x000e620000000a00 */
[----:B------:R-:W2:Y:S01]  /*0030*/  LDCU.64 UR4, c[0x0][0x358] ;  /* 0x00006b00ff0477ac */ /* 0x000ea20008000a00 */
[----:B------:R-:W3:Y:S01]  /*0040*/  S2R R5, SR_CTAID.X ;  /* 0x0000000000057919 */ /* 0x000ee20000002500 */
[----:B0-----:R-:W-:Y:S01]  /*0050*/  ISETP.GT.U32.AND P1, PT, R18, 0xff, PT ;  /* 0x000000ff1200780c */ /* 0x001fe20003f24070 */
[----:B---3--:R-:W-:-:S04]  /*0060*/  IMAD R5, R5, 0x100, R18 ;  /* 0x0000010005057824 */ /* 0x008fc800078e0212 */
[----:B-1----:R-:W-:-:S08]  /*0070*/  IMAD.WIDE R16, R5, 0x8, R16 ;  /* 0x0000000805107825 */ /* 0x002fd000078e0210 */
[----:B--2---:R-:W2:Y:S01]  /*0080*/  @!P1 LDG.E.64 R2, desc[UR4][R16.64] ;  /* 0x0000000410029981 */ /* 0x004ea2000c1e1b00 */
[----:B------:R-:W-:Y:S02]  /*0090*/  MOV R0, 0x400 ;  /* 0x0000040000007802 */ /* 0x000fe40000000f00 */
[C---:B------:R-:W-:Y:S01]  /*00a0*/  ISETP.GT.U32.AND P0, PT, R18.reuse, 0x1f, PT ;  /* 0x0000001f1200780c */ /* 0x040fe20003f04070 */
[----:B------:R-:W0:Y:S02]  /*00b0*/  S2R R5, SR_CgaCtaId ;  /* 0x0000000000057919 */ /* 0x000e240000008800 */
[----:B0-----:R-:W-:Y:S02]  /*00c0*/  LEA R5, R5, R0, 0x18 ;  /* 0x0000000005057211 */ /* 0x001fe400078ec0ff */
[----:B------:R-:W-:-:S05]  /*00d0*/  LEA.HI R0, R18, R18, RZ, 0x1d ;  /* 0x0000001212007211 */ /* 0x000fca00078fe8ff */
[----:B------:R-:W-:-:S05]  /*00e0*/  IMAD R0, R0, 0x8, R5 ;  /* 0x0000000800007824 */ /* 0x000fca00078e0205 */
[----:B--2---:R0:W-:Y:S01]  /*00f0*/  STS.64 [R0+0x10], R2 ;  /* 0x0000100200007388 */ /* 0x0041e20000000a00 */
[----:B------:R-:W-:Y:S06]  /*0100*/  BAR.SYNC.DEFER_BLOCKING 0x0 ;  /* 0x0000000000007b1d */ /* 0x000fec0000010000 */
[----:B------:R-:W-:Y:S05]  /*0110*/  @P0 BRA `(.L_x_132) ;  /* 0x0000000400240947 */ /* 0x000fea0003800000 */
[----:B------:R-:W-:Y:S01]  /*0120*/  IMAD R18, R18, 0x48, R5 ;  /* 0x0000004812127824 */ /* 0x000fe200078e0205 */
[----:B------:R-:W-:-:S04]  /*0130*/  UMOV UR6, 0xffffffff ;  /* 0xffffffff00067882 */ /* 0x000fc80000000000 */
[----:B------:R-:W-:Y:S04]  /*0140*/  LDS.64 R14, [R18+0x10] ;  /* 0x00001000120e7984 */ /* 0x000fe80000000a00 */
[----:B------:R-:W-:Y:S04]  /*0150*/  LDS.64 R12, [R18+0x18] ;  /* 0x00001800120c7984 */ /* 0x000fe80000000a00 */
[----:B------:R-:W1:Y:S04]  /*0160*/  LDS.64 R10, [R18+0x20] ;  /* 0x00002000120a7984 */ /* 0x000e680000000a00 */
[----:B------:R-:W-:Y:S04]  /*0170*/  LDS.64 R8, [R18+0x28] ;  /* 0x0000280012087984 */ /* 0x000fe80000000a00 */
[----:B------:R-:W2:Y:S04]  /*0180*/  LDS.64 R6, [R18+0x30] ;  /* 0x0000300012067984 */ /* 0x000ea80000000a00 */
[----:B------:R-:W-:Y:S04]  /*0190*/  LDS.64 R4, [R18+0x38] ;  /* 0x0000380012047984 */ /* 0x000fe80000000a00 */
[----:B0-----:R-:W0:Y:S04]  /*01a0*/  LDS.64 R2, [R18+0x40] ;  /* 0x0000400012027984 */ /* 0x001e280000000a00 */
[----:B------:R-:W3:Y:S01]  /*01b0*/  LDS.64 R20, [R18+0x48] ;  /* 0x0000480012147984 */ /* 0x000ee20000000a00 */
[----:B-1----:R-:W-:-:S04]  /*01c0*/  IADD3 R19, P3, P4, R10, R12, R14 ;  /* 0x0000000c0a137210 */ /* 0x002fc80007c7e00e */
[----:B------:R-:W-:Y:S02]  /*01d0*/  IADD3.X R23, PT, PT, R11, R13, R15, P3, P4 ;  /* 0x0000000d0b177210 */ /* 0x000fe40001fe840f */
[----:B--2---:R-:W-:-:S04]  /*01e0*/  IADD3 R19, P0, P2, R6, R19, R8 ;  /* 0x0000001306137210 */ /* 0x004fc80007a1e008 */
[----:B------:R-:W-:Y:S02]  /*01f0*/  IADD3.X R23, PT, PT, R7, R23, R9, P0, P2 ;  /* 0x0000001707177210 */ /* 0x000fe400007e4409 */
[----:B0-----:R-:W-:-:S04]  /*0200*/  IADD3 R19, P3, P4, R2, R19, R4 ;  /* 0x0000001302137210 */ /* 0x001fc80007c7e004 */
[----:B---3--:R-:W-:Y:S02]  /*0210*/  IADD3 R20, P0, PT, R20, R19, RZ ;  /* 0x0000001314147210 */ /* 0x008fe40007f1e0ff */
[----:B------:R-:W-:-:S05]  /*0220*/  IADD3.X R19, PT, PT, R3, R23, R5, P3, P4 ;  /* 0x0000001703137210 */ /* 0x000fca0001fe8405 */
[----:B------:R-:W-:Y:S01]  /*0230*/  IMAD.X R19, R21, 0x1, R19, P0 ;  /* 0x0000000115137824 */ /* 0x000fe200000e0613 */
[----:B------:R-:W-:Y:S06]  /*0240*/  BRA.DIV UR6, `(.L_x_133) ;  /* 0x0000000206f07947 */ /* 0x000fec000b800000 */
[----:B------:R-:W0:Y:S04]  /*0250*/  SHFL.UP PT, R27, R20, 0x1, RZ ;  /* 0x04200000141b7989 */ /* 0x000e2800000e00ff */
[----:B------:R-:W1:Y:S01]  /*0260*/  SHFL.UP P0, R25, R19, 0x1, RZ ;  /* 0x0420000013197989 */ /* 0x000e6200000000ff */
[----:B0-----:R-:W-:-:S04]  /*0270*/  IADD3 R22, P2, PT, R27, R20, RZ ;  /* 0x000000141b167210 */ /* 0x001fc80007f5e0ff */
[----:B-1----:R-:W-:Y:S01]  /*0280*/  SEL R27, R22, R27, P0 ;  /* 0x0000001b161b7207 */ /* 0x002fe20000000000 */
[----:B------:R-:W-:-:S04]  /*0290*/  IMAD.X R26, R25, 0x1, R19, P2 ;  /* 0x00000001191a7824 */ /* 0x000fc800010e0613 */
[----:B------:R-:W0:Y:S01]  /*02a0*/  SHFL.UP PT, R28, R27, 0x2, RZ ;  /* 0x044000001b1c7989 */ /* 0x000e2200000e00ff */
[----:B------:R-:W-:-:S05]  /*02b0*/  SEL R26, R26, R25, P0 ;  /* 0x000000191a1a7207 */ /* 0x000fca0000000000 */
[----:B------:R-:W1:Y:S01]  /*02c0*/  SHFL.UP P0, R25, R26, 0x2, RZ ;  /* 0x044000001a197989 */ /* 0x000e6200000000ff */
[----:B0-----:R-:W-:-:S05]  /*02d0*/  IADD3 R21, P2, PT, R28, R27, RZ ;  /* 0x0000001b1c157210 */ /* 0x001fca0007f5e0ff */
[----:B-1----:R-:W-:Y:S01]  /*02e0*/  IMAD.X R22, R25, 0x1, R26, P2 ;  /* 0x0000000119167824 */ /* 0x002fe200010e061a */
[----:B------:R-:W-:-:S04]  /*02f0*/  SEL R28, R21, R28, P0 ;  /* 0x0000001c151c7207 */ /* 0x000fc80000000000 */
[----:B------:R-:W-:Y:S01]  /*0300*/  SEL R29, R22, R25, P0 ;  /* 0x00000019161d7207 */ /* 0x000fe20000000000 */
        /* <DEDUP_REMOVED lines=12> */
[----:B------:R0:W1:Y:S04]  /*03d0*/  SHFL.UP PT, R28, R27, 0x10, RZ ;  /* 0x060000001b1c7989 */ /* 0x00006800000e00ff */
[----:B------:R0:W2:Y:S02]  /*03e0*/  SHFL.UP P0, R25, R26, 0x10, RZ ;  /* 0x060000001a197989 */ /* 0x0000a400000000ff */
.L_x_144:
[----:B-1----:R-:W-:-:S04]  /*03f0*/  IADD3 R21, P2, PT, R28, R27, RZ ;  /* 0x0000001b1c157210 */ /* 0x002fc80007f5e0ff */
[----:B--2---:R-:W-:Y:S01]  /*0400*/  SEL R21, R21, R28, P0 ;  /* 0x0000001c15157207 */ /* 0x004fe20000000000 */
[----:B------:R-:W-:-:S05]  /*0410*/  IMAD.X R22, R25, 0x1, R26, P2 ;  /* 0x0000000119167824 */ /* 0x000fca00010e061a */
[----:B------:R-:W-:Y:S02]  /*0420*/  SEL R22, R22, R25, P0 ;  /* 0x0000001916167207 */ /* 0x000fe40000000000 */
[----:B------:R-:W-:-:S05]  /*0430*/  IADD3 R20, P0, PT, R21, -R20, RZ ;  /* 0x8000001415147210 */ /* 0x000fca0007f1e0ff */
[----:B------:R-:W-:Y:S01]  /*0440*/  IMAD.X R21, R22, 0x1, ~R19, P0 ;  /* 0x0000000116157824 */ /* 0x000fe200000e0e13 */
[----:B------:R-:W-:-:S04]  /*0450*/  IADD3 R14, P0, PT, R14, R20, RZ ;  /* 0x000000140e0e7210 */ /* 0x000fc80007f1e0ff */
[----:B------:R1:W-:Y:S01]  /*0460*/  STS.64 [R18+0x10], R20 ;  /* 0x0000101412007388 */ /* 0x0003e20000000a00 */
[----:B------:R-:W-:Y:S01]  /*0470*/  IMAD.X R15, R15, 0x1, R21, P0 ;  /* 0x000000010f0f7824 */ /* 0x000fe200000e0615 */
        /* <DEDUP_REMOVED lines=17> */
[----:B------:R-:W-:-:S05]  /*0590*/  IMAD.X R3, R3, 0x1, R5, P0 ;  /* 0x0000000103037824 */ /* 0x000fca00000e0605 */
[----:B------:R1:W-:Y:S03]  /*05a0*/  STS.64 [R18+0x48], R2 ;  /* 0x0000480212007388 */ /* 0x0003e60000000a00 */
.L_x_132:
[----:B------:R-:W-:Y:S05]  /*05b0*/  WARPSYNC.ALL ;  /* 0x0000000000007948 */ /* 0x000fea0003800000 */
[----:B------:R-:W-:Y:S06]  /*05c0*/  BAR.SYNC.DEFER_BLOCKING 0x0 ;  /* 0x0000000000007b1d */ /* 0x000fec0000010000 */
[----:B------:R-:W-:Y:S05]  /*05d0*/  @P1 EXIT ;  /* 0x000000000000194d */ /* 0x000fea0003800000 */
[----:B01----:R-:W0:Y:S04]  /*05e0*/  LDS.64 R2, [R0+0x10] ;  /* 0x0000100000027984 */ /* 0x003e280000000a00 */
[----:B0-----:R-:W-:Y:S01]  /*05f0*/  STG.E.64 desc[UR4][R16.64], R2 ;  /* 0x0000000210007986 */ /* 0x001fe2000c101b04 */
[----:B------:R-:W-:Y:S05]  /*0600*/  EXIT ;  /* 0x000000000000794d */ /* 0x000fea0003800000 */
.L_x_133:
[----:B------:R-:W-:Y:S02]  /*0610*/  IMAD.MOV.U32 R24, RZ, RZ, R20 ;  /* 0x000000ffff187224 */ /* 0x000fe400078e0014 */
[----:B------:R-:W-:Y:S02]  /*0620*/  IMAD.MOV.U32 R23, RZ, RZ, 0x1 ;  /* 0x00000001ff177424 */ /* 0x000fe400078e00ff */
[----:B------:R-:W-:Y:S02]  /*0630*/  IMAD.MOV.U32 R22, RZ, RZ, RZ ;  /* 0x000000ffff167224 */ /* 0x000fe400078e00ff */
[----:B------:R-:W-:-:S07]  /*0640*/  IMAD.MOV.U32 R21, RZ, RZ, -0x1 ;  /* 0xffffffffff157424 */ /* 0x000fce00078e00ff */
[----:B------:R-:W-:Y:S05]  /*0650*/  WARPSYNC.COLLECTIVE R21, `(.L_x_134) ;  /* 0x0000000015087348 */ /* 0x000fea0003c00000 */
[----:B------:R0:W1:Y:S02]  /*0660*/  SHFL.UP P0, R25, R24, R23, R22 ;  /* 0x0400001718197389 */ /* 0x0000640000000016 */
[----:B01----:R-:W-:Y:S05]  /*0670*/  ENDCOLLECTIVE ;  /* 0x000000000000791b */ /* 0x003fea0003800000 */
.L_x_134:
[----:B------:R-:W-:Y:S02]  /*0680*/  IMAD.MOV.U32 R24, RZ, RZ, R19 ;  /* 0x000000ffff187224 */ /* 0x000fe400078e0013 */
[----:B------:R-:W-:-:S07]  /*0690*/  IMAD.MOV.U32 R27, RZ, RZ, R25 ;  /* 0x000000ffff1b7224 */ /* 0x000fce00078e0019 */
[----:B------:R-:W-:Y:S05]  /*06a0*/  WARPSYNC.COLLECTIVE R21, `(.L_x_135) ;  /* 0x0000000015087348 */ /* 0x000fea0003c00000 */
[----:B------:R0:W1:Y:S02]  /*06b0*/  SHFL.UP P0, R25, R24, R23, R22 ;  /* 0x0400001718197389 */ /* 0x0000640000000016 */
[----:B01----:R-:W-:Y:S05]  /*06c0*/  ENDCOLLECTIVE ;  /* 0x000000000000791b */ /* 0x003fea0003800000 */
.L_x_135:
[----:B------:R-:W-:Y:S01]  /*06d0*/  IADD3 R26, P2, PT, R27, R20, RZ ;  /* 0x000000141b1a7210 */ /* 0x000fe20007f5e0ff */
[----:B------:R-:W-:-:S03]  /*06e0*/  IMAD.MOV.U32 R23, RZ, RZ, 0x2 ;  /* 0x00000002ff177424 */ /* 0x000fc600078e00ff */
[----:B------:R-:W-:Y:S01]  /*06f0*/  SEL R27, R26, R27, P0 ;  /* 0x0000001b1a1b7207 */ /* 0x000fe20000000000 */
[----:B------:R-:W-:-:S04]  /*0700*/  IMAD.X R26, R25, 0x1, R19, P2 ;  /* 0x00000001191a7824 */ /* 0x000fc800010e0613 */
[----:B------:R-:W-:Y:S01]  /*0710*/  IMAD.MOV.U32 R24, RZ, RZ, R27 ;  /* 0x000000ffff187224 */ /* 0x000fe200078e001b */
[----:B------:R-:W-:-:S07]  /*0720*/  SEL R26, R26, R25, P0 ;  /* 0x000000191a1a7207 */ /* 0x000fce0000000000 */
[----:B------:R-:W-:Y:S05]  /*0730*/  WARPSYNC.COLLECTIVE R21, `(.L_x_136) ;  /* 0x0000000015087348 */ /* 0x000fea0003c00000 */
[----:B------:R0:W1:Y:S02]  /*0740*/  SHFL.UP P0, R25, R24, R23, R22 ;  /* 0x0400001718197389 */ /* 0x0000640000000016 */
[----:B01----:R-:W-:Y:S05]  /*0750*/  ENDCOLLECTIVE ;  /* 0x000000000000791b */ /* 0x003fea0003800000 */
.L_x_136:
[----:B------:R-:W-:Y:S02]  /*0760*/  IMAD.MOV.U32 R24, RZ, RZ, R26 ;  /* 0x000000ffff187224 */ /* 0x000fe400078e001a */
[----:B------:R-:W-:-:S07]  /*0770*/  IMAD.MOV.U32 R28, RZ, RZ, R25 ;  /* 0x000000ffff1c7224 */ /* 0x000fce00078e0019 */
[----:B------:R-:W-:Y:S05]  /*0780*/  WARPSYNC.COLLECTIVE R21, `(.L_x_137) ;  /* 0x0000000015087348 */ /* 0x000fea0003c00000 */
[----:B------:R0:W1:Y:S02]  /*0790*/  SHFL.UP P0, R25, R24, R23, R22 ;  /* 0x0400001718197389 */ /* 0x0000640000000016 */
[----:B01----:R-:W-:Y:S05]  /*07a0*/  ENDCOLLECTIVE ;  /* 0x000000000000791b */ /* 0x003fea0003800000 */
.L_x_137:
        /* <DEDUP_REMOVED lines=9> */
.L_x_138:
[----:B------:R-:W-:Y:S02]  /*0840*/  IMAD.MOV.U32 R24, RZ, RZ, R29 ;  /* 0x000000ffff187224 */ /* 0x000fe400078e001d */
[----:B------:R-:W-:-:S07]  /*0850*/  IMAD.MOV.U32 R27, RZ, RZ, R25 ;  /* 0x000000ffff1b7224 */ /* 0x000fce00078e0019 */
[----:B------:R-:W-:Y:S05]  /*0860*/  WARPSYNC.COLLECTIVE R21, `(.L_x_139) ;  /* 0x0000000015087348 */ /* 0x000fea0003c00000 */
[----:B------:R0:W1:Y:S02]  /*0870*/  SHFL.UP P0, R25, R24, R23, R22 ;  /* 0x0400001718197389 */ /* 0x0000640000000016 */
[----:B01----:R-:W-:Y:S05]  /*0880*/  ENDCOLLECTIVE ;  /* 0x000000000000791b */ /* 0x003fea0003800000 */
.L_x_139:
        /* <DEDUP_REMOVED lines=9> */
.L_x_140:
[----:B------:R-:W-:Y:S02]  /*0920*/  IMAD.MOV.U32 R24, RZ, RZ, R29 ;  /* 0x000000ffff187224 */ /* 0x000fe400078e001d */
[----:B------:R-:W-:-:S07]  /*0930*/  IMAD.MOV.U32 R27, RZ, RZ, R25 ;  /* 0x000000ffff1b7224 */ /* 0x000fce00078e0019 */
[----:B------:R-:W-:Y:S05]  /*0940*/  WARPSYNC.COLLECTIVE R21, `(.L_x_141) ;  /* 0x0000000015087348 */ /* 0x000fea0003c00000 */
[----:B------:R0:W1:Y:S02]  /*0950*/  SHFL.UP P0, R25, R24, R23, R22 ;  /* 0x0400001718197389 */ /* 0x0000640000000016 */
[----:B01----:R-:W-:Y:S05]  /*0960*/  ENDCOLLECTIVE ;  /* 0x000000000000791b */ /* 0x003fea0003800000 */
.L_x_141:
        /* <DEDUP_REMOVED lines=9> */
.L_x_142:
[----:B------:R-:W-:Y:S02]  /*0a00*/  IMAD.MOV.U32 R24, RZ, RZ, R26 ;  /* 0x000000ffff187224 */ /* 0x000fe400078e001a */
[----:B------:R-:W-:-:S07]  /*0a10*/  IMAD.MOV.U32 R28, RZ, RZ, R25 ;  /* 0x000000ffff1c7224 */ /* 0x000fce00078e0019 */
[----:B------:R-:W-:Y:S05]  /*0a20*/  WARPSYNC.COLLECTIVE R21, `(.L_x_143) ;  /* 0x0000000015087348 */ /* 0x000fea0003c00000 */
[----:B------:R0:W1:Y:S02]  /*0a30*/  SHFL.UP P0, R25, R24, R23, R22 ;  /* 0x0400001718197389 */ /* 0x0000640000000016 */
[----:B01----:R-:W-:Y:S05]  /*0a40*/  ENDCOLLECTIVE ;  /* 0x000000000000791b */ /* 0x003fea0003800000 */
.L_x_143:
[----:B------:R-:W-:Y:S05]  /*0a50*/  BRA `(.L_x_144) ;  /* 0xfffffff800647947 */ /* 0x000fea000383ffff */
.L_x_145:
        /* <DEDUP_REMOVED lines=10> */
.L_x_484:


//--------------------- .text._ZN3cub18CUB_300001_SM_10006detail10radix_sort30DeviceRadixSortHistogramKernelINS1_5radix10policy_hubIccyE10Policy1000ELNS0_9SortOrderE0EcyNS1_21identity_decomposer_tEEEvPT2_PKT1_SA_iiT3_ --------------------------
	.section	.text._ZN3cub18CUB_300001_SM_10006detail10radix_sort30DeviceRadixSortHistogramKernelINS1_5radix10policy_hubIccyE10Policy1000ELNS0_9SortOrderE0EcyNS1_21identity_decomposer_tEEEvPT2_PKT1_SA_iiT3_,"ax",@progbits
	.align	128
        .global         _ZN3cub18CUB_300001_SM_10006detail10radix_sort30DeviceRadixSortHistogramKernelINS1_5radix10policy_hubIccyE10Policy1000ELNS0_9SortOrderE0EcyNS1_21identity_decomposer_tEEEvPT2_PKT1_SA_iiT3_
        .type           _ZN3cub18CUB_300001_SM_10006detail10radix_sort30DeviceRadixSortHistogramKernelINS1_5radix10policy_hubIccyE10Policy1000ELNS0_9SortOrderE0EcyNS1_21identity_decomposer_tEEEvPT2_PKT1_SA_iiT3_,@function
        .size           _ZN3cub18CUB_300001_SM_10006detail10radix_sort30DeviceRadixSortHistogramKernelINS1_5radix10policy_hubIccyE10Policy1000ELNS0_9SortOrderE0EcyNS1_21identity_decomposer_tEEEvPT2_PKT1_SA_iiT3_,(.L_x_485 - _ZN3cub18CUB_300001_SM_10006detail10radix_sort30DeviceRadixSortHistogramKernelINS1_5radix10policy_hubIccyE10Policy1000ELNS0_9SortOrderE0EcyNS1_21identity_decomposer_tEEEvPT2_PKT1_SA_iiT3_)
        .other          _ZN3cub18CUB_300001_SM_10006detail10radix_sort30DeviceRadixSortHistogramKernelINS1_5radix10policy_hubIccyE10Policy1000ELNS0_9SortOrderE0EcyNS1_21identity_decomposer_tEEEvPT2_PKT1_SA_iiT3_,@"STO_CUDA_ENTRY STV_DEFAULT"
_ZN3cub18CUB_300001_SM_10006detail10radix_sort30DeviceRadixSortHistogramKernelINS1_5radix10policy_hubIccyE10Policy1000ELNS0_9SortOrderE0EcyNS1_21identity_decomposer_tEEEvPT2_PKT1_SA_iiT3_:
.text._ZN3cub18CUB_300001_SM_10006detail10radix_sort30DeviceRadixSortHistogramKernelINS1_5radix10policy_hubIccyE10Policy1000ELNS0_9SortOrderE0EcyNS1_21identity_decomposer_tEEEvPT2_PKT1_SA_iiT3_:
[----:B------:R-:W-:Y:S01]  /*0000*/  LDC R1, c[0x0][0x37c] ;  /* 0x0000df00ff017b82 */ /* 0x000fe20000000800 */
[----:B------:R-:W0:Y:S02]  /*0010*/  LDCU.64 UR6, c[0x0][0x390] ;  /* 0x00007200ff0677ac */ /* 0x000e240008000a00 */
[----:B0-----:R-:W-:-:S04]  /*0020*/  ISETP.NE.U32.AND P0, PT, RZ, UR6, PT ;  /* 0x00000006ff007c0c */ /* 0x001fc8000bf05070 */
[----:B------:R-:W-:-:S13]  /*0030*/  ISETP.NE.AND.EX P0, PT, RZ, UR7, PT, P0 ;  /* 0x00000007ff007c0c */ /* 0x000fda000bf05300 */
[----:B------:R-:W-:Y:S05]  /*0040*/  @!P0 EXIT ;  /* 0x000000000000894d */ /* 0x000fea0003800000 */
[----:B------:R-:W-:Y:S01]  /*0050*/  UIADD3 UR11, UP0, UPT, UR6, -0x1, URZ ;  /* 0xffffffff060b7890 */ /* 0x000fe2000ff1e0ff */
[----:B------:R-:W0:Y:S01]  /*0060*/  S2R R5, SR_TID.X ;  /* 0x0000000000057919 */ /* 0x000e220000002100 */
[----:B------:R-:W1:Y:S01]  /*0070*/  LDCU.64 UR4, c[0x0][0x398] ;  /* 0x00007300ff0477ac */ /* 0x000e620008000a00 */
[----:B------:R-:W2:Y:S01]  /*0080*/  S2UR UR8, SR_CTAID.X ;  /* 0x00000000000879c3 */ /* 0x000ea20000002500 */
[----:B------:R-:W-:Y:S01]  /*0090*/  UIADD3.X UR12, UPT, UPT, UR7, -0x1, URZ, UP0, !UPT ;  /* 0xffffffff070c7890 */ /* 0x000fe200087fe4ff */
[----:B------:R-:W3:Y:S03]  /*00a0*/  LDCU.64 UR20, c[0x0][0x358] ;  /* 0x00006b00ff1477ac */ /* 0x000ee60008000a00 */
[----:B------:R-:W-:Y:S01]  /*00b0*/  USHF.R.U64 UR11, UR11, 0x1e, UR12 ;  /* 0x0000001e0b0b7899 */ /* 0x000fe2000800120c */
[----:B------:R-:W4:Y:S03]  /*00c0*/  LDCU UR28, c[0x0][0x370] ;  /* 0x00006e00ff1c77ac */ /* 0x000f260008000800 */
[----:B------:R-:W-:-:S02]  /*00d0*/  UIADD3 UR11, UP0, UPT, UR11, 0x1, URZ ;  /* 0x000000010b0b7890 */ /* 0x000fc4000ff1e0ff */
[----:B-1----:R-:W-:Y:S02]  /*00e0*/  UIADD3 UR4, UPT, UPT, UR5, 0x7, -UR4 ;  /* 0x0000000705047890 */ /* 0x002fe4000fffe804 */
[----:B------:R-:W-:Y:S02]  /*00f0*/  ULEA.HI.X UR12, UR12, URZ, URZ, 0x2, UP0 ;  /* 0x000000ff0c0c7291 */ /* 0x000fe400080f14ff */
[----:B------:R-:W-:Y:S02]  /*0100*/  UISETP.LT.U32.AND UP0, UPT, UR11, UR6, UPT ;  /* 0x000000060b00728c */ /* 0x000fe4000bf01070 */
[----:B------:R-:W-:Y:S02]  /*0110*/  USHF.R.S32.HI UR5, URZ, 0x1f, UR4 ;  /* 0x0000001fff057899 */ /* 0x000fe40008011404 */
[----:B------:R-:W-:Y:S02]  /*0120*/  UISETP.LT.U32.AND.EX UP0, UPT, UR12, UR7, UPT, UP0 ;  /* 0x000000070c00728c */ /* 0x000fe4000bf01100 */
[----:B------:R-:W-:-:S02]  /*0130*/  ULEA.HI UR5, UR5, UR4, URZ, 0x3 ;  /* 0x0000000405057291 */ /* 0x000fc4000f8f18ff */
[----:B------:R-:W-:Y:S01]  /*0140*/  USEL UR11, UR11, UR6, UP0 ;  /* 0x000000060b0b7287 */ /* 0x000fe20008000000 */
[----:B0-----:R-:W-:Y:S01]  /*0150*/  VIADD R18, R5, 0x780 ;  /* 0x0000078005127836 */ /* 0x001fe20000000000 */
[----:B------:R-:W-:Y:S02]  /*0160*/  USEL UR12, UR12, UR7, UP0 ;  /* 0x000000070c0c7287 */ /* 0x000fe40008000000 */
[----:B------:R-:W-:Y:S02]  /*0170*/  UISETP.GE.AND UP0, UPT, UR4, 0x8, UPT ;  /* 0x000000080400788c */ /* 0x000fe4000bf06270 */
[----:B------:R-:W-:Y:S02]  /*0180*/  USHF.R.S32.HI UR5, URZ, 0x3, UR5 ;  /* 0x00000003ff057899 */ /* 0x000fe40008011405 */
[----:B--2---:R-:W-:Y:S02]  /*0190*/  USHF.L.U32 UR8, UR8, 0xb, URZ ;  /* 0x0000000b08087899 */ /* 0x004fe400080006ff */
[----:B------:R-:W-:Y:S01]  /*01a0*/  PLOP3.LUT P0, PT, PT, PT, UP0, 0x80, 0x8 ;  /* 0x000000000008781c */ /* 0x000fe20003f0f008 */
[----:B------:R-:W-:-:S02]  /*01b0*/  UIADD3 UR22, UPT, UPT, UR5, -0x1, URZ ;  /* 0xffffffff05167890 */ /* 0x000fc4000fffe0ff */
[----:B------:R-:W-:Y:S01]  /*01c0*/  ULOP3.LUT UR23, UR5, 0xf, URZ, 0xc0, !UPT ;  /* 0x0000000f05177892 */ /* 0x000fe2000f8ec0ff */
[----:B------:R-:W-:Y:S01]  /*01d0*/  ISETP.GT.U32.OR P0, PT, R5, 0xff, !P0 ;  /* 0x000000ff0500780c */ /* 0x000fe20004704470 */
[----:B------:R-:W-:Y:S02]  /*01e0*/  ULOP3.LUT UR24, UR5, 0x7, URZ, 0xc0, !UPT ;  /* 0x0000000705187892 */ /* 0x000fe4000f8ec0ff */
[----:B------:R-:W-:Y:S01]  /*01f0*/  ULOP3.LUT UR25, UR5, 0x3, URZ, 0xc0, !UPT ;  /* 0x0000000305197892 */ /* 0x000fe2000f8ec0ff */
[----:B------:R-:W-:Y:S01]  /*0200*/  P2R R17, PR, RZ, 0x1 ;  /* 0x00000001ff117803 */ /* 0x000fe20000000000 */
[----:B------:R-:W-:Y:S02]  /*0210*/  ULOP3.LUT UR26, UR5, 0xffffff0, URZ, 0xc0, !UPT ;  /* 0x0ffffff0051a7892 */ /* 0x000fe4000f8ec0ff */
[----:B------:R-:W-:Y:S02]  /*0220*/  ULOP3.LUT UR27, UR5, 0xffffff8, URZ, 0xc0, !UPT ;  /* 0x0ffffff8051b7892 */ /* 0x000fe4000f8ec0ff */
[----:B------:R-:W-:Y:S01]  /*0230*/  ULOP3.LUT UR9, UR5, 0x1, URZ, 0xc0, !UPT ;  /* 0x0000000105097892 */ /* 0x000fe2000f8ec0ff */
[----:B------:R-:W-:Y:S01]  /*0240*/  UMOV UR6, URZ ;  /* 0x000000ff00067c82 */ /* 0x000fe20008000000 */
[----:B---34-:R-:W-:-:S10]  /*0250*/  UMOV UR7, URZ ;  /* 0x000000ff00077c82 */ /* 0x018fd40008000000 */
.L_x_229:
[----:B------:R-:W-:Y:S01]  /*0260*/  ISETP.NE.AND P0, PT, R17, RZ, PT ;  /* 0x000000ff1100720c */ /* 0x000fe20003f05270 */
[----:B------:R-:W-:-:S12]  /*0270*/  BSSY.RECONVERGENT B0, `(.L_x_146) ;  /* 0x0000080000007945 */ /* 0x000fd80003800200 */
[----:B012345:R-:W-:Y:S05]  /*0280*/  @P0 BRA `(.L_x_147) ;  /* 0x0000000400f80947 */ /* 0x03ffea0003800000 */
[----:B------:R-:W0:Y:S01]  /*0290*/  S2UR UR5, SR_CgaCtaId ;  /* 0x00000000000579c3 */ /* 0x000e220000008800 */
[----:B------:R-:W-:Y:S01]  /*02a0*/  IMAD.U32 R0, RZ, RZ, UR22 ;  /* 0x00000016ff007e24 */ /* 0x000fe2000f8e00ff */
[----:B------:R-:W-:-:S04]  /*02b0*/  UMOV UR4, 0x400 ;  /* 0x0000040000047882 */ /* 0x000fc80000000000 */
[----:B------:R-:W-:Y:S01]  /*02c0*/  ISETP.GE.U32.AND P1, PT, R0, 0xf, PT ;  /* 0x0000000f0000780c */ /* 0x000fe20003f26070 */
[----:B------:R-:W-:Y:S01]  /*02d0*/  IMAD.MOV.U32 R0, RZ, RZ, RZ ;  /* 0x000000ffff007224 */ /* 0x000fe200078e00ff */
[----:B0-----:R-:W-:-:S06]  /*02e0*/  ULEA UR4, UR5, UR4, 0x18 ;  /* 0x0000000405047291 */ /* 0x001fcc000f8ec0ff */
[----:B------:R-:W-:-:S05]  /*02f0*/  LEA R7, R5, UR4, 0x2 ;  /* 0x0000000405077c11 */ /* 0x000fca000f8e10ff */
[----:B------:R-:W-:Y:S05]  /*0300*/  @!P1 BRA `(.L_x_148) ;  /* 0x00000000005c9947 */ /* 0x000fea0003800000 */
[----:B------:R-:W-:Y:S01]  /*0310*/  VIADD R0, R7, 0x2000 ;  /* 0x0000200007007836 */ /* 0x000fe20000000000 */
[----:B------:R-:W-:-:S12]  /*0320*/  UIADD3 UR4, UPT, UPT, -UR26, URZ, URZ ;  /* 0x000000ff1a047290 */ /* 0x000fd8000fffe1ff */
.L_x_149:
[----:B------:R-:W-:Y:S01]  /*0330*/  UIADD3 UR4, UPT, UPT, UR4, 0x10, URZ ;  /* 0x0000001004047890 */ /* 0x000fe2000fffe0ff */
[----:B------:R-:W-:Y:S03]  /*0340*/  STS [R0+-0x2000], RZ ;  /* 0xffe000ff00007388 */ /* 0x000fe60000000800 */
[----:B------:R-:W-:Y:S01]  /*0350*/  UISETP.NE.AND UP0, UPT, UR4, URZ, UPT ;  /* 0x000000ff0400728c */ /* 0x000fe2000bf05270 */
        /* <DEDUP_REMOVED lines=16> */
[----:B------:R-:W-:Y:S06]  /*0460*/  BRA.U UP0, `(.L_x_149) ;  /* 0xfffffffd00b07547 */ /* 0x000fec000b83ffff */
[----:B------:R-:W-:-:S07]  /*0470*/  IMAD.U32 R0, RZ, RZ, UR26 ;  /* 0x0000001aff007e24 */ /* 0x000fce000f8e00ff */
.L_x_148:
[----:B------:R-:W-:Y:S01]  /*0480*/  ISETP.NE.AND P0, PT, RZ, UR23, PT ;  /* 0x00000017ff007c0c */ /* 0x000fe2000bf05270 */
[----:B------:R-:W-:Y:S02]  /*0490*/  IMAD.U32 R4, RZ, RZ, UR24 ;  /* 0x00000018ff047e24 */ /* 0x000fe4000f8e00ff */
[----:B------:R-:W-:Y:S02]  /*04a0*/  IMAD.U32 R2, RZ, RZ, UR23 ;  /* 0x00000017ff027e24 */ /* 0x000fe4000f8e00ff */
[----:B------:R-:W-:Y:S02]  /*04b0*/  VIADD R4, R4, 0xffffffff ;  /* 0xffffffff04047836 */ /* 0x000fe40000000000 */
[----:B------:R-:W-:-:S06]  /*04c0*/  VIADD R2, R2, 0xffffffff ;  /* 0xffffffff02027836 */ /* 0x000fcc0000000000 */
[----:B------:R-:W-:Y:S05]  /*04d0*/  @!P0 BRA `(.L_x_150) ;  /* 0x00000000007c8947 */ /* 0x000fea0003800000 */
[----:B------:R-:W-:Y:S01]  /*04e0*/  ISETP.GE.U32.AND P2, PT, R2, 0x7, PT ;  /* 0x000000070200780c */ /* 0x000fe20003f46070 */
[----:B------:R-:W-:-:S12]  /*04f0*/  UISETP.NE.AND UP0, UPT, UR24, URZ, UPT ;  /* 0x000000ff1800728c */ /* 0x000fd8000bf05270 */
[----:B------:R-:W-:Y:S05]  /*0500*/  @!P2 BRA `(.L_x_151) ;  /* 0x000000000028a947 */ /* 0x000fea0003800000 */
[C---:B------:R-:W-:Y:S01]  /*0510*/  IMAD R3, R0.reuse, 0x400, R7 ;  /* 0x0000040000037824 */ /* 0x040fe200078e0207 */
[----:B------:R-:W-:-:S04]  /*0520*/  IADD3 R0, PT, PT, R0, 0x8, RZ ;  /* 0x0000000800007810 */ /* 0x000fc80007ffe0ff */
        /* <DEDUP_REMOVED lines=8> */
.L_x_151:
[----:B------:R-:W-:Y:S05]  /*05b0*/  BRA.U !UP0, `(.L_x_150) ;  /* 0x0000000108447547 */ /* 0x000fea000b800000 */
[----:B------:R-:W-:Y:S01]  /*05c0*/  ISETP.GE.U32.AND P2, PT, R4, 0x3, PT ;  /* 0x000000030400780c */ /* 0x000fe20003f46070 */
[----:B------:R-:W-:-:S12]  /*05d0*/  UISETP.NE.AND UP0, UPT, UR25, URZ, UPT ;  /* 0x000000ff1900728c */ /* 0x000fd8000bf05270 */
[C---:B0-----:R-:W-:Y:S02]  /*05e0*/  @P2 IMAD R3, R0.reuse, 0x400, R7 ;  /* 0x0000040000032824 */ /* 0x041fe400078e0207 */
[----:B------:R-:W-:-:S03]  /*05f0*/  @P2 VIADD R0, R0, 0x4 ;  /* 0x0000000400002836 */ /* 0x000fc60000000000 */
[----:B------:R1:W-:Y:S04]  /*0600*/  @P2 STS [R3], RZ ;  /* 0x000000ff03002388 */ /* 0x0003e80000000800 */
[----:B------:R1:W-:Y:S04]  /*0610*/  @P2 STS [R3+0x400], RZ ;  /* 0x000400ff03002388 */ /* 0x0003e80000000800 */
[----:B------:R1:W-:Y:S04]  /*0620*/  @P2 STS [R3+0x800], RZ ;  /* 0x000800ff03002388 */ /* 0x0003e80000000800 */
[----:B------:R1:W-:Y:S01]  /*0630*/  @P2 STS [R3+0xc00], RZ ;  /* 0x000c00ff03002388 */ /* 0x0003e20000000800 */
[----:B------:R-:W-:Y:S05]  /*0640*/  BRA.U !UP0, `(.L_x_150) ;  /* 0x0000000108207547 */ /* 0x000fea000b800000 */
[----:B------:R-:W-:Y:S01]  /*0650*/  IMAD R0, R0, 0x400, R7 ;  /* 0x0000040000007824 */ /* 0x000fe200078e0207 */
[----:B------:R-:W-:-:S04]  /*0660*/  UISETP.NE.AND UP0, UPT, UR25, 0x1, UPT ;  /* 0x000000011900788c */ /* 0x000fc8000bf05270 */
[----:B------:R2:W-:Y:S05]  /*0670*/  STS [R0], RZ ;  /* 0x000000ff00007388 */ /* 0x0005ea0000000800 */
[----:B------:R-:W-:Y:S05]  /*0680*/  BRA.U !UP0, `(.L_x_150) ;  /* 0x0000000108107547 */ /* 0x000fea000b800000 */
[----:B------:R-:W-:Y:S01]  /*0690*/  UISETP.NE.AND UP0, UPT, UR25, 0x2, UPT ;  /* 0x000000021900788c */ /* 0x000fe2000bf05270 */
[----:B------:R3:W-:Y:S05]  /*06a0*/  STS [R0+0x400], RZ ;  /* 0x000400ff00007388 */ /* 0x0007ea0000000800 */
[----:B------:R-:W-:-:S13]  /*06b0*/  PLOP3.LUT P2, PT, PT, PT, UP0, 0x80, 0x8 ;  /* 0x000000000008781c */ /* 0x000fda0003f4f008 */
[----:B------:R3:W-:Y:S02]  /*06c0*/  @P2 STS [R0+0x800], RZ ;  /* 0x000800ff00002388 */ /* 0x0007e40000000800 */
.L_x_150:
[----:B------:R-:W-:-:S13]  /*06d0*/  ISETP.GT.U32.AND P2, PT, R5, 0x7f, PT ;  /* 0x0000007f0500780c */ /* 0x000fda0003f44070 */
[----:B------:R-:W-:Y:S05]  /*06e0*/  @P2 BRA `(.L_x_147) ;  /* 0x0000000000e02947 */ /* 0x000fea0003800000 */
[----:B--23--:R-:W-:Y:S01]  /*06f0*/  IMAD.MOV.U32 R0, RZ, RZ, RZ ;  /* 0x000000ffff007224 */ /* 0x00cfe200078e00ff */
[----:B------:R-:W-:Y:S06]  /*0700*/  @!P1 BRA `(.L_x_152) ;  /* 0x0000000000589947 */ /* 0x000fec0003800000 */
[----:B------:R-:W-:-:S07]  /*0710*/  IMAD.MOV.U32 R0, RZ, RZ, RZ ;  /* 0x000000ffff007224 */ /* 0x000fce00078e00ff */
.L_x_153:
[C---:B012---:R-:W-:Y:S02]  /*0720*/  IMAD R3, R0.reuse, 0x400, R7 ;  /* 0x0000040000037824 */ /* 0x047fe400078e0207 */
[----:B------:R-:W-:-:S03]  /*0730*/  VIADD R0, R0, 0x10 ;  /* 0x0000001000007836 */ /* 0x000fc60000000000 */
[----:B------:R2:W-:Y:S02]  /*0740*/  STS [R3+0x200], RZ ;  /* 0x000200ff03007388 */ /* 0x0005e40000000800 */
[----:B------:R-:W-:Y:S02]  /*0750*/  ISETP.NE.AND P1, PT, R0, UR26, PT ;  /* 0x0000001a00007c0c */ /* 0x000fe4000bf25270 */
[----:B------:R2:W-:Y:S04]  /*0760*/  STS [R3+0x600], RZ ;  /* 0x000600ff03007388 */ /* 0x0005e80000000800 */
        /* <DEDUP_REMOVED lines=13> */
[----:B------:R2:W-:Y:S01]  /*0840*/  STS [R3+0x3e00], RZ ;  /* 0x003e00ff03007388 */ /* 0x0005e20000000800 */
[----:B------:R-:W-:Y:S05]  /*0850*/  @P1 BRA `(.L_x_153) ;  /* 0xfffffffc00b01947 */ /* 0x000fea000383ffff */
[----:B------:R-:W-:-:S07]  /*0860*/  IMAD.U32 R0, RZ, RZ, UR26 ;  /* 0x0000001aff007e24 */ /* 0x000fce000f8e00ff */
.L_x_152:
[----:B------:R-:W-:Y:S05]  /*0870*/  @!P0 BRA `(.L_x_147) ;  /* 0x00000000007c8947 */ /* 0x000fea0003800000 */
[----:B------:R-:W-:Y:S01]  /*0880*/  ISETP.GE.U32.AND P0, PT, R2, 0x7, PT ;  /* 0x000000070200780c */ /* 0x000fe20003f06070 */
[----:B------:R-:W-:-:S12]  /*0890*/  UISETP.NE.AND UP0, UPT, UR24, URZ, UPT ;  /* 0x000000ff1800728c */ /* 0x000fd8000bf05270 */
[----:B------:R-:W-:Y:S05]  /*08a0*/  @!P0 BRA `(.L_x_154) ;  /* 0x0000000000288947 */ /* 0x000fea0003800000 */
[C---:B------:R-:W-:Y:S02]  /*08b0*/  IMAD R2, R0.reuse, 0x400, R7 ;  /* 0x0000040000027824 */ /* 0x040fe400078e0207 */
[----:B------:R-:W-:-:S03]  /*08c0*/  VIADD R0, R0, 0x8 ;  /* 0x0000000800007836 */ /* 0x000fc60000000000 */
[----:B------:R3:W-:Y:S04]  /*08d0*/  STS [R2+0x200], RZ ;  /* 0x000200ff02007388 */ /* 0x0007e80000000800 */
[----:B------:R3:W-:Y:S04]  /*08e0*/  STS [R2+0x600], RZ ;  /* 0x000600ff02007388 */ /* 0x0007e80000000800 */
[----:B------:R3:W-:Y:S04]  /*08f0*/  STS [R2+0xa00], RZ ;  /* 0x000a00ff02007388 */ /* 0x0007e80000000800 */
[----:B------:R3:W-:Y:S04]  /*0900*/  STS [R2+0xe00], RZ ;  /* 0x000e00ff02007388 */ /* 0x0007e80000000800 */
[----:B------:R3:W-:Y:S04]  /*0910*/  STS [R2+0x1200], RZ ;  /* 0x001200ff02007388 */ /* 0x0007e80000000800 */
[----:B------:R3:W-:Y:S04]  /*0920*/  STS [R2+0x1600], RZ ;  /* 0x001600ff02007388 */ /* 0x0007e80000000800 */
[----:B------:R3:W-:Y:S04]  /*0930*/  STS [R2+0x1a00], RZ ;  /* 0x001a00ff02007388 */ /* 0x0007e80000000800 */
[----:B------:R3:W-:Y:S02]  /*0940*/  STS [R2+0x1e00], RZ ;  /* 0x001e00ff02007388 */ /* 0x0007e40000000800 */
.L_x_154:
[----:B------:R-:W-:Y:S05]  /*0950*/  BRA.U !UP0, `(.L_x_147) ;  /* 0x0000000108447547 */ /* 0x000fea000b800000 */
[----:B------:R-:W-:Y:S01]  /*0960*/  ISETP.GE.U32.AND P0, PT, R4, 0x3, PT ;  /* 0x000000030400780c */ /* 0x000fe20003f06070 */
[----:B------:R-:W-:-:S12]  /*0970*/  UISETP.NE.AND UP0, UPT, UR25, URZ, UPT ;  /* 0x000000ff1900728c */ /* 0x000fd8000bf05270 */
[C---:B---3--:R-:W-:Y:S01]  /*0980*/  @P0 LEA R2, R0.reuse, R7, 0xa ;  /* 0x0000000700020211 */ /* 0x048fe200078e50ff */
[----:B------:R-:W-:-:S04]  /*0990*/  @P0 VIADD R0, R0, 0x4 ;  /* 0x0000000400000836 */ /* 0x000fc80000000000 */
[----:B------:R4:W-:Y:S04]  /*09a0*/  @P0 STS [R2+0x200], RZ ;  /* 0x000200ff02000388 */ /* 0x0009e80000000800 */
[----:B------:R4:W-:Y:S04]  /*09b0*/  @P0 STS [R2+0x600], RZ ;  /* 0x000600ff02000388 */ /* 0x0009e80000000800 */
[----:B------:R4:W-:Y:S04]  /*09c0*/  @P0 STS [R2+0xa00], RZ ;  /* 0x000a00ff02000388 */ /* 0x0009e80000000800 */
[----:B------:R4:W-:Y:S01]  /*09d0*/  @P0 STS [R2+0xe00], RZ ;  /* 0x000e00ff02000388 */ /* 0x0009e20000000800 */
[----:B------:R-:W-:Y:S05]  /*09e0*/  BRA.U !UP0, `(.L_x_147) ;  /* 0x0000000108207547 */ /* 0x000fea000b800000 */
[----:B------:R-:W-:Y:S01]  /*09f0*/  IMAD R0, R0, 0x400, R7 ;  /* 0x0000040000007824 */ /* 0x000fe200078e0207 */
[----:B------:R-:W-:-:S04]  /*0a00*/  UISETP.NE.AND UP0, UPT, UR25, 0x1, UPT ;  /* 0x000000011900788c */ /* 0x000fc8000bf05270 */
[----:B------:R3:W-:Y:S05]  /*0a10*/  STS [R0+0x200], RZ ;  /* 0x000200ff00007388 */ /* 0x0007ea0000000800 */
[----:B------:R-:W-:Y:S05]  /*0a20*/  BRA.U !UP0, `(.L_x_147) ;  /* 0x0000000108107547 */ /* 0x000fea000b800000 */
[----:B------:R-:W-:Y:S01]  /*0a30*/  UISETP.NE.AND UP0, UPT, UR25, 0x2, UPT ;  /* 0x000000021900788c */ /* 0x000fe2000bf05270 */
[----:B------:R0:W-:Y:S05]  /*0a40*/  STS [R0+0x600], RZ ;  /* 0x000600ff00007388 */ /* 0x0001ea0000000800 */
[----:B------:R-:W-:-:S13]  /*0a50*/  PLOP3.LUT P0, PT, PT, PT, UP0, 0x80, 0x8 ;  /* 0x000000000008781c */ /* 0x000fda0003f0f008 */
[----:B------:R0:W-:Y:S02]  /*0a60*/  @P0 STS [R0+0xa00], RZ ;  /* 0x000a00ff00000388 */ /* 0x0001e40000000800 */
.L_x_147:
[----:B------:R-:W-:Y:S05]  /*0a70*/  BSYNC.RECONVERGENT B0 ;  /* 0x0000000000007941 */ /* 0x000fea0003800200 */
.L_x_146:
[----:B------:R-:W5:Y:S01]  /*0a80*/  LDCU.64 UR14, c[0x0][0x390] ;  /* 0x00007200ff0e77ac */ /* 0x000f620008000a00 */
[----:B------:R-:W-:Y:S02]  /*0a90*/  USHF.L.U32 UR4, UR6, 0x1e, URZ ;  /* 0x0000001e06047899 */ /* 0x000fe400080006ff */
[----:B------:R-:W-:Y:S02]  /*0aa0*/  USHF.L.U64.HI UR5, UR6, 0x1e, UR7 ;  /* 0x0000001e06057899 */ /* 0x000fe40008010207 */
[----:B-----5:R-:W-:-:S04]  /*0ab0*/  UIADD3 UR4, UP0, UPT, -UR4, UR14, URZ ;  /* 0x0000000e04047290 */ /* 0x020fc8000ff1e1ff */
[----:B------:R-:W-:Y:S02]  /*0ac0*/  UIADD3.X UR5, UPT, UPT, ~UR5, UR15, URZ, UP0, !UPT ;  /* 0x0000000f05057290 */ /* 0x000fe400087fe5ff */
[----:B------:R-:W-:-:S04]  /*0ad0*/  UISETP.LT.U32.AND UP0, UPT, UR4, 0x40000000, UPT ;  /* 0x400000000400788c */ /* 0x000fc8000bf01070 */
[----:B------:R-:W-:-:S04]  /*0ae0*/  UISETP.LT.U32.AND.EX UP0, UPT, UR5, URZ, UPT, UP0 ;  /* 0x000000ff0500728c */ /* 0x000fc8000bf01100 */
[----:B------:R-:W-:Y:S02]  /*0af0*/  USEL UR13, UR4, 0x40000000, UP0 ;  /* 0x40000000040d7887 */ /* 0x000fe40008000000 */
[----:B------:R-:W-:Y:S02]  /*0b00*/  USEL UR14, UR5, URZ, UP0 ;  /* 0x000000ff050e7287 */ /* 0x000fe40008000000 */
[----:B------:R-:W-:-:S04]  /*0b10*/  UISETP.GT.U32.AND UP0, UPT, UR13, UR8, UPT ;  /* 0x000000080d00728c */ /* 0x000fc8000bf04070 */
[----:B------:R-:W-:Y:S01]  /*0b20*/  UISETP.GT.U32.AND.EX UP0, UPT, UR14, URZ, UPT, UP0 ;  /* 0x000000ff0e00728c */ /* 0x000fe2000bf04100 */
[----:B------:R-:W-:Y:S08]  /*0b30*/  BAR.SYNC.DEFER_BLOCKING 0x0 ;  /* 0x0000000000007b1d */ /* 0x000ff00000010000 */
[----:B------:R-:W-:Y:S06]  /*0b40*/  BAR.SYNC.DEFER_BLOCKING 0x0 ;  /* 0x0000000000007b1d */ /* 0x000fec0000010000 */
[----:B------:R-:W-:Y:S05]  /*0b50*/  BRA.U !UP0, `(.L_x_155) ;  /* 0x0000000d08607547 */ /* 0x000fea000b800000 */
[----:B------:R-:W-:Y:S01]  /*0b60*/  UMOV UR10, UR8 ;  /* 0x00000008000a7c82 */ /* 0x000fe20008000000 */
[----:B------:R-:W-:-:S05]  /*0b70*/  UMOV UR5, URZ ;  /* 0x000000ff00057c82 */ /* 0x000fca0008000000 */
.L_x_160:
[----:B-----5:R-:W5:Y:S01]  /*0b80*/  LDCU.64 UR18, c[0x0][0x390] ;  /* 0x00007200ff1277ac */ /* 0x020f620008000a00 */
[----:B------:R-:W-:Y:S02]  /*0b90*/  USHF.L.U32 UR15, UR6, 0x1e, URZ ;  /* 0x0000001e060f7899 */ /* 0x000fe400080006ff */
[----:B------:R-:W-:Y:S02]  /*0ba0*/  USHF.L.U64.HI UR16, UR6, 0x1e, UR7 ;  /* 0x0000001e06107899 */ /* 0x000fe40008010207 */
[----:B------:R-:W-:-:S04]  /*0bb0*/  UIADD3 UR15, UP0, UPT, UR10, UR15, URZ ;  /* 0x0000000f0a0f7290 */ /* 0x000fc8000ff1e0ff */
[----:B------:R-:W-:Y:S02]  /*0bc0*/  UIADD3.X UR16, UPT, UPT, UR5, UR16, URZ, UP0, !UPT ;  /* 0x0000001005107290 */ /* 0x000fe400087fe4ff */
[----:B------:R-:W-:Y:S02]  /*0bd0*/  ULEA UR10, UP0, UR28, UR10, 0xb ;  /* 0x0000000a1c0a7291 */ /* 0x000fe4000f8058ff */
[----:B-----5:R-:W-:Y:S02]  /*0be0*/  UIADD3 UR17, UP1, UPT, -UR15, UR18, URZ ;  /* 0x000000120f117290 */ /* 0x020fe4000ff3e1ff */
[----:B------:R-:W-:Y:S02]  /*0bf0*/  UIADD3.X UR5, UPT, UPT, URZ, UR5, URZ, UP0, !UPT ;  /* 0x00000005ff057290 */ /* 0x000fe400087fe4ff */
[----:B------:R-:W-:Y:S02]  /*0c00*/  UIADD3.X UR4, UPT, UPT, ~UR16, UR19, URZ, UP1, !UPT ;  /* 0x0000001310047290 */ /* 0x000fe40008ffe5ff */
[----:B------:R-:W-:-:S02]  /*0c10*/  UISETP.GE.U32.AND UP1, UPT, UR17, 0x800, UPT ;  /* 0x000008001100788c */ /* 0x000fc4000bf26070 */
[----:B------:R-:W-:Y:S02]  /*0c20*/  UISETP.GE.U32.AND UP0, UPT, UR10, UR13, UPT ;  /* 0x0000000d0a00728c */ /* 0x000fe4000bf06070 */
[----:B------:R-:W-:Y:S02]  /*0c30*/  UISETP.GE.U32.AND.EX UP1, UPT, UR4, URZ, UPT, UP1 ;  /* 0x000000ff0400728c */ /* 0x000fe4000bf26110 */
[----:B------:R-:W-:-:S07]  /*0c40*/  UISETP.GE.U32.AND.EX UP0, UPT, UR5, UR14, UPT, UP0 ;  /* 0x0000000e0500728c */ /* 0x000fce000bf06100 */
[----:B0-----:R-:W-:Y:S05]  /*0c50*/  BRA.U !UP1, `(.L_x_156) ;  /* 0x0000000109507547 */ /* 0x001fea000b800000 */
[----:B01234-:R-:W0:Y:S02]  /*0c60*/  LDC.64 R2, c[0x0][0x388] ;  /* 0x0000e200ff027b82 */ /* 0x01fe240000000a00 */
[----:B0-----:R-:W-:-:S04]  /*0c70*/  IADD3 R2, P0, P1, R2, UR15, R5 ;  /* 0x0000000f02027c10 */ /* 0x001fc8000f91e005 */
[----:B------:R-:W-:-:S05]  /*0c80*/  IADD3.X R3, PT, PT, R3, UR16, RZ, P0, P1 ;  /* 0x0000001003037c10 */ /* 0x000fca00087e24ff */
        /* <DEDUP_REMOVED lines=17> */
.L_x_156:
[----:B01234-:R-:W0:Y:S01]  /*0da0*/  LDC.64 R2, c[0x0][0x388] ;  /* 0x0000e200ff027b82 */ /* 0x01fe220000000a00 */
[C---:B------:R-:W-:Y:S01]  /*0db0*/  VIADD R0, R5.reuse, 0x100 ;  /* 0x0000010005007836 */ /* 0x040fe20000000000 */
[C---:B------:R-:W-:Y:S01]  /*0dc0*/  ISETP.GE.AND P1, PT, R5.reuse, UR17, PT ;  /* 0x0000001105007c0c */ /* 0x040fe2000bf26270 */
[C---:B------:R-:W-:Y:S02]  /*0dd0*/  VIADD R6, R5.reuse, 0x80 ;  /* 0x0000008005067836 */ /* 0x040fe40000000000 */
[----:B------:R-:W-:Y:S01]  /*0de0*/  IMAD.MOV.U32 R11, RZ, RZ, 0x7f ;  /* 0x0000007fff0b7424 */ /* 0x000fe200078e00ff */
[----:B------:R-:W-:Y:S01]  /*0df0*/  ISETP.GE.AND P3, PT, R0, UR17, PT ;  /* 0x0000001100007c0c */ /* 0x000fe2000bf66270 */
[C---:B------:R-:W-:Y:S01]  /*0e00*/  VIADD R0, R5.reuse, 0x280 ;  /* 0x0000028005007836 */ /* 0x040fe20000000000 */
[----:B------:R-:W-:Y:S01]  /*0e10*/  ISETP.GE.AND P2, PT, R6, UR17, PT ;  /* 0x0000001106007c0c */ /* 0x000fe2000bf46270 */
[----:B------:R-:W-:Y:S02]  /*0e20*/  VIADD R4, R5, 0x180 ;  /* 0x0000018005047836 */ /* 0x000fe40000000000 */
[----:B------:R-:W-:-:S02]  /*0e30*/  IMAD.MOV.U32 R10, RZ, RZ, 0x7f ;  /* 0x0000007fff0a7424 */ /* 0x000fc400078e00ff */
[----:B------:R-:W-:Y:S01]  /*0e40*/  IMAD.MOV.U32 R12, RZ, RZ, 0x7f ;  /* 0x0000007fff0c7424 */ /* 0x000fe200078e00ff */
[----:B------:R-:W-:Y:S01]  /*0e50*/  ISETP.GE.AND P4, PT, R4, UR17, PT ;  /* 0x0000001104007c0c */ /* 0x000fe2000bf86270 */
[----:B------:R-:W-:Y:S01]  /*0e60*/  VIADD R4, R5, 0x200 ;  /* 0x0000020005047836 */ /* 0x000fe20000000000 */
[----:B0-----:R-:W-:-:S04]  /*0e70*/  IADD3 R2, P0, P5, R2, UR15, R5 ;  /* 0x0000000f02027c10 */ /* 0x001fc8000fd1e005 */
[----:B------:R-:W-:Y:S02]  /*0e80*/  IADD3.X R3, PT, PT, R3, UR16, RZ, P0, P5 ;  /* 0x0000001003037c10 */ /* 0x000fe400087ea4ff */
[----:B------:R-:W-:Y:S02]  /*0e90*/  ISETP.GE.AND P0, PT, R0, UR17, PT ;  /* 0x0000001100007c0c */ /* 0x000fe4000bf06270 */
[C---:B------:R-:W-:Y:S01]  /*0ea0*/  IADD3 R0, PT, PT, R5.reuse, 0x300, RZ ;  /* 0x0000030005007810 */ /* 0x040fe20007ffe0ff */
[----:B------:R1:W5:Y:S01]  /*0eb0*/  @!P1 LDG.E.U8 R11, desc[UR20][R2.64] ;  /* 0x00000014020b9981 */ /* 0x000362000c1e1100 */
[----:B------:R-:W-:Y:S02]  /*0ec0*/  ISETP.GE.AND P5, PT, R4, UR17, PT ;  /* 0x0000001104007c0c */ /* 0x000fe4000bfa6270 */
[----:B------:R-:W-:Y:S01]  /*0ed0*/  ISETP.GE.AND P1, PT, R0, UR17, PT ;  /* 0x0000001100007c0c */ /* 0x000fe2000bf26270 */
[C---:B------:R-:W-:Y:S01]  /*0ee0*/  VIADD R0, R5.reuse, 0x380 ;  /* 0x0000038005007836 */ /* 0x040fe20000000000 */
[----:B------:R1:W5:Y:S04]  /*0ef0*/  @!P2 LDG.E.U8 R10, desc[UR20][R2.64+0x80] ;  /* 0x00008014020aa981 */ /* 0x000368000c1e1100 */
[----:B------:R-:W-:Y:S01]  /*0f00*/  ISETP.GE.AND P2, PT, R0, UR17, PT ;  /* 0x0000001100007c0c */ /* 0x000fe2000bf46270 */
[----:B------:R-:W-:Y:S01]  /*0f10*/  IMAD.MOV.U32 R13, RZ, RZ, 0x7f ;  /* 0x0000007fff0d7424 */ /* 0x000fe200078e00ff */
[C---:B------:R-:W-:Y:S01]  /*0f20*/  LOP3.LUT R0, R5.reuse, 0x400, RZ, 0xfc, !PT ;  /* 0x0000040005007812 */ /* 0x040fe200078efcff */
[----:B------:R1:W5:Y:S03]  /*0f30*/  @!P3 LDG.E.U8 R12, desc[UR20][R2.64+0x100] ;  /* 0x00010014020cb981 */ /* 0x000366000c1e1100 */
[----:B------:R-:W-:Y:S01]  /*0f40*/  ISETP.GE.AND P3, PT, R0, UR17, PT ;  /* 0x0000001100007c0c */ /* 0x000fe2000bf66270 */
[----:B------:R-:W-:Y:S01]  /*0f50*/  VIADD R0, R5, 0x480 ;  /* 0x0000048005007836 */ /* 0x000fe20000000000 */
[----:B------:R1:W5:Y:S01]  /*0f60*/  @!P4 LDG.E.U8 R13, desc[UR20][R2.64+0x180] ;  /* 0x00018014020dc981 */ /* 0x000362000c1e1100 */
[----:B------:R-:W-:-:S03]  /*0f70*/  IMAD.MOV.U32 R14, RZ, RZ, 0x7f ;  /* 0x0000007fff0e7424 */ /* 0x000fc600078e00ff */
[----:B------:R-:W-:Y:S01]  /*0f80*/  ISETP.GE.AND P4, PT, R0, UR17, PT ;  /* 0x0000001100007c0c */ /* 0x000fe2000bf86270 */
[C---:B------:R-:W-:Y:S02]  /*0f90*/  VIADD R0, R5.reuse, 0x500 ;  /* 0x0000050005007836 */ /* 0x040fe40000000000 */
[----:B------:R-:W-:Y:S01]  /*0fa0*/  IMAD.MOV.U32 R16, RZ, RZ, 0x7f ;  /* 0x0000007fff107424 */ /* 0x000fe200078e00ff */
[----:B------:R1:W5:Y:S01]  /*0fb0*/  @!P5 LDG.E.U8 R14, desc[UR20][R2.64+0x200] ;  /* 0x00020014020ed981 */ /* 0x000362000c1e1100 */
[----:B------:R-:W-:Y:S01]  /*0fc0*/  IMAD.MOV.U32 R19, RZ, RZ, 0x7f ;  /* 0x0000007fff137424 */ /* 0x000fe200078e00ff */
[----:B------:R-:W-:Y:S01]  /*0fd0*/  ISETP.GE.AND P5, PT, R0, UR17, PT ;  /* 0x0000001100007c0c */ /* 0x000fe2000bfa6270 */
[C---:B------:R-:W-:Y:S02]  /*0fe0*/  VIADD R0, R5.reuse, 0x580 ;  /* 0x0000058005007836 */ /* 0x040fe40000000000 */
[----:B------:R-:W-:Y:S02]  /*0ff0*/  HFMA2 R15, -RZ, RZ, 0, 7.569789886474609375e-06 ;  /* 0x0000007fff0f7431 */ /* 0x000fe400000001ff */
[C---:B------:R-:W-:Y:S01]  /*1000*/  VIADD R4, R5.reuse, 0x600 ;  /* 0x0000060005047836 */ /* 0x040fe20000000000 */
[----:B------:R1:W5:Y:S01]  /*1010*/  @!P0 LDG.E.U8 R16, desc[UR20][R2.64+0x280] ;  /* 0x0002801402108981 */ /* 0x000362000c1e1100 */
[----:B------:R-:W-:Y:S01]  /*1020*/  IMAD.MOV.U32 R20, RZ, RZ, 0x7f ;  /* 0x0000007fff147424 */ /* 0x000fe200078e00ff */
[----:B------:R-:W-:Y:S01]  /*1030*/  ISETP.GE.AND P0, PT, R0, UR17, PT ;  /* 0x0000001100007c0c */ /* 0x000fe2000bf06270 */
[----:B------:R-:W-:Y:S01]  /*1040*/  IMAD.MOV.U32 R9, RZ, RZ, 0x7f ;  /* 0x0000007fff097424 */ /* 0x000fe200078e00ff */
[----:B------:R1:W5:Y:S01]  /*1050*/  @!P1 LDG.E.U8 R19, desc[UR20][R2.64+0x300] ;  /* 0x0003001402139981 */ /* 0x000362000c1e1100 */
[----:B------:R-:W-:Y:S01]  /*1060*/  ISETP.GE.AND P1, PT, R4, UR17, PT ;  /* 0x0000001104007c0c */ /* 0x000fe2000bf26270 */
[----:B------:R-:W-:-:S02]  /*1070*/  VIADD R0, R5, 0x680 ;  /* 0x0000068005007836 */ /* 0x000fc40000000000 */
[----:B------:R-:W-:Y:S01]  /*1080*/  VIADD R4, R5, 0x700 ;  /* 0x0000070005047836 */ /* 0x000fe20000000000 */
[----:B------:R1:W5:Y:S02]  /*1090*/  @!P2 LDG.E.U8 R20, desc[UR20][R2.64+0x380] ;  /* 0x000380140214a981 */ /* 0x000364000c1e1100 */
[----:B------:R-:W-:Y:S02]  /*10a0*/  ISETP.GE.AND P2, PT, R0, UR17, PT ;  /* 0x0000001100007c0c */ /* 0x000fe4000bf46270 */
[----:B------:R1:W5:Y:S01]  /*10b0*/  @!P3 LDG.E.U8 R15, desc[UR20][R2.64+0x400] ;  /* 0x00040014020fb981 */ /* 0x000362000c1e1100 */
[----:B------:R-:W-:-:S03]  /*10c0*/  ISETP.GE.AND P3, PT, R4, UR17, PT ;  /* 0x0000001104007c0c */ /* 0x000fc6000bf66270 */
[----:B------:R1:W5:Y:S01]  /*10d0*/  @!P4 LDG.E.U8 R9, desc[UR20][R2.64+0x480] ;  /* 0x000480140209c981 */ /* 0x000362000c1e1100 */
[----:B------:R-:W-:Y:S01]  /*10e0*/  ISETP.GE.AND P4, PT, R18, UR17, PT ;  /* 0x0000001112007c0c */ /* 0x000fe2000bf86270 */
[----:B------:R-:W-:Y:S02]  /*10f0*/  IMAD.MOV.U32 R8, RZ, RZ, 0x7f ;  /* 0x0000007fff087424 */ /* 0x000fe400078e00ff */
[----:B------:R-:W-:Y:S02]  /*1100*/  IMAD.MOV.U32 R7, RZ, RZ, 0x7f ;  /* 0x0000007fff077424 */ /* 0x000fe400078e00ff */
[----:B------:R-:W-:Y:S02]  /*1110*/  IMAD.MOV.U32 R6, RZ, RZ, 0x7f ;  /* 0x0000007fff067424 */ /* 0x000fe400078e00ff */
[----:B------:R-:W-:Y:S01]  /*1120*/  IMAD.MOV.U32 R4, RZ, RZ, 0x7f ;  /* 0x0000007fff047424 */ /* 0x000fe200078e00ff */
[----:B------:R1:W5:Y:S01]  /*1130*/  @!P5 LDG.E.U8 R8, desc[UR20][R2.64+0x500] ;  /* 0x000500140208d981 */ /* 0x000362000c1e1100 */
[----:B------:R-:W-:-:S02]  /*1140*/  IMAD.MOV.U32 R21, RZ, RZ, 0x7f ;  /* 0x0000007fff157424 */ /* 0x000fc400078e00ff */
[----:B------:R-:W-:Y:S01]  /*1150*/  IMAD.MOV.U32 R0, RZ, RZ, 0x7f ;  /* 0x0000007fff007424 */ /* 0x000fe200078e00ff */
[----:B------:R1:W5:Y:S04]  /*1160*/  @!P0 LDG.E.U8 R7, desc[UR20][R2.64+0x580] ;  /* 0x0005801402078981 */ /* 0x000368000c1e1100 */
[----:B------:R1:W5:Y:S04]  /*1170*/  @!P1 LDG.E.U8 R6, desc[UR20][R2.64+0x600] ;  /* 0x0006001402069981 */ /* 0x000368000c1e1100 */
[----:B------:R1:W5:Y:S04]  /*1180*/  @!P2 LDG.E.U8 R4, desc[UR20][R2.64+0x680] ;  /* 0x000680140204a981 */ /* 0x000368000c1e1100 */
[----:B------:R1:W5:Y:S04]  /*1190*/  @!P3 LDG.E.U8 R21, desc[UR20][R2.64+0x700] ;  /* 0x000700140215b981 */ /* 0x000368000c1e1100 */
[----:B------:R1:W5:Y:S02]  /*11a0*/  @!P4 LDG.E.U8 R0, desc[UR20][R2.64+0x780] ;  /* 0x000780140200c981 */ /* 0x000364000c1e1100 */
.L_x_157:
[----:B01----:R-:W0:Y:S02]  /*11b0*/  LDC.64 R2, c[0x0][0x398] ;  /* 0x0000e600ff027b82 */ /* 0x003e240000000a00 */
[----:B0-----:R-:W-:-:S13]  /*11c0*/  ISETP.GT.AND P0, PT, R3, R2, PT ;  /* 0x000000020300720c */ /* 0x001fda0003f04270 */
[----:B------:R-:W-:Y:S05]  /*11d0*/  @!P0 BRA `(.L_x_158) ;  /* 0x0000000400bc8947 */ /* 0x000fea0003800000 */
[----:B------:R-:W0:Y:S01]  /*11e0*/  S2UR UR15, SR_CgaCtaId ;  /* 0x00000000000f79c3 */ /* 0x000e220000008800 */
[----:B-----5:R-:W-:Y:S01]  /*11f0*/  LOP3.LUT R2, R21, 0x80, RZ, 0x3c, !PT ;  /* 0x0000008015027812 */ /* 0x020fe200078e3cff */
[----:B------:R-:W-:Y:S01]  /*1200*/  UMOV UR4, 0x400 ;  /* 0x0000040000047882 */ /* 0x000fe20000000000 */
[----:B------:R-:W-:Y:S01]  /*1210*/  LOP3.LUT R11, R11, 0x80, RZ, 0x3c, !PT ;  /* 0x000000800b0b7812 */ /* 0x000fe200078e3cff */
[----:B------:R-:W1:Y:S01]  /*1220*/  LDCU UR16, c[0x0][0x398] ;  /* 0x00007300ff1077ac */ /* 0x000e620008000800 */
[----:B------:R-:W-:Y:S02]  /*1230*/  LOP3.LUT R10, R10, 0x80, RZ, 0x3c, !PT ;  /* 0x000000800a0a7812 */ /* 0x000fe400078e3cff */
[----:B------:R-:W-:Y:S02]  /*1240*/  LOP3.LUT R0, R0, 0x80, RZ, 0x3c, !PT ;  /* 0x0000008000007812 */ /* 0x000fe400078e3cff */
[----:B------:R-:W-:Y:S02]  /*1250*/  LOP3.LUT R4, R4, 0x80, RZ, 0x3c, !PT ;  /* 0x0000008004047812 */ /* 0x000fe400078e3cff */
[----:B------:R-:W-:-:S02]  /*1260*/  LOP3.LUT R6, R6, 0x80, RZ, 0x3c, !PT ;  /* 0x0000008006067812 */ /* 0x000fc400078e3cff */
[----:B------:R-:W-:Y:S02]  /*1270*/  LOP3.LUT R7, R7, 0x80, RZ, 0x3c, !PT ;  /* 0x0000008007077812 */ /* 0x000fe400078e3cff */
[----:B------:R-:W-:Y:S02]  /*1280*/  LOP3.LUT R8, R8, 0x80, RZ, 0x3c, !PT ;  /* 0x0000008008087812 */ /* 0x000fe400078e3cff */
[----:B------:R-:W-:Y:S02]  /*1290*/  LOP3.LUT R9, R9, 0x80, RZ, 0x3c, !PT ;  /* 0x0000008009097812 */ /* 0x000fe400078e3cff */
[----:B------:R-:W-:Y:S02]  /*12a0*/  LOP3.LUT R15, R15, 0x80, RZ, 0x3c, !PT ;  /* 0x000000800f0f7812 */ /* 0x000fe400078e3cff */
[----:B------:R-:W-:Y:S02]  /*12b0*/  LOP3.LUT R20, R20, 0x80, RZ, 0x3c, !PT ;  /* 0x0000008014147812 */ /* 0x000fe400078e3cff */
[----:B------:R-:W-:Y:S01]  /*12c0*/  LOP3.LUT R19, R19, 0x80, RZ, 0x3c, !PT ;  /* 0x0000008013137812 */ /* 0x000fe200078e3cff */
[----:B0-----:R-:W-:Y:S01]  /*12d0*/  ULEA UR15, UR15, UR4, 0x18 ;  /* 0x000000040f0f7291 */ /* 0x001fe2000f8ec0ff */
[----:B------:R-:W-:-:S02]  /*12e0*/  LOP3.LUT R16, R16, 0x80, RZ, 0x3c, !PT ;  /* 0x0000008010107812 */ /* 0x000fc400078e3cff */
[----:B------:R-:W-:Y:S01]  /*12f0*/  LOP3.LUT R21, R14, 0x80, RZ, 0x3c, !PT ;  /* 0x000000800e157812 */ /* 0x000fe200078e3cff */
[----:B------:R-:W-:Y:S01]  /*1300*/  UMOV UR4, URZ ;  /* 0x000000ff00047c82 */ /* 0x000fe20008000000 */
[----:B------:R-:W-:Y:S02]  /*1310*/  LOP3.LUT R22, R13, 0x80, RZ, 0x3c, !PT ;  /* 0x000000800d167812 */ /* 0x000fe400078e3cff */
        /* <DEDUP_REMOVED lines=16> */
[----:B-1----:R-:W-:-:S07]  /*1420*/  LOP3.LUT R0, R0, 0xff, RZ, 0xc0, !PT ;  /* 0x000000ff00007812 */ /* 0x002fce00078ec0ff */
.L_x_159:
[----:B0-----:R-:W-:Y:S01]  /*1430*/  IMAD R22, RZ, RZ, -UR16 ;  /* 0x80000010ff167e24 */ /* 0x001fe2000f8e02ff */
[----:B------:R-:W-:Y:S01]  /*1440*/  ULOP3.LUT UR18, UR16, 0xff, URZ, 0xc0, !UPT ;  /* 0x000000ff10127892 */ /* 0x000fe2000f8ec0ff */
[----:B------:R-:W-:Y:S01]  /*1450*/  MOV R24, 0xffffffff ;  /* 0xffffffff00187802 */ /* 0x000fe20000000f00 */
[----:B------:R-:W-:Y:S02]  /*1460*/  ULEA UR17, UR4, UR15, 0xa ;  /* 0x0000000f04117291 */ /* 0x000fe4000f8e50ff */
[----:B------:R-:W-:Y:S01]  /*1470*/  VIADDMNMX R21, R22, R3, 0x8, PT ;  /* 0x0000000816157446 */ /* 0x000fe20003800103 */
[----:B------:R-:W-:Y:S01]  /*1480*/  UIADD3 UR16, UPT, UPT, UR16, 0x8, URZ ;  /* 0x0000000810107890 */ /* 0x000fe2000fffe0ff */
[----:B------:R-:W-:Y:S01]  /*1490*/  SHF.R.U32.HI R22, RZ, UR18, R14 ;  /* 0x00000012ff167c19 */ /* 0x000fe2000801160e */
[----:B------:R-:W-:Y:S01]  /*14a0*/  UIADD3 UR4, UPT, UPT, UR4, 0x1, URZ ;  /* 0x0000000104047890 */ /* 0x000fe2000fffe0ff */
[----:B------:R-:W-:Y:S02]  /*14b0*/  SHF.L.U32 R21, R24, R21, RZ ;  /* 0x0000001518157219 */ /* 0x000fe400000006ff */
[----:B------:R-:W-:-:S02]  /*14c0*/  SHF.R.U32.HI R24, RZ, UR18, R13 ;  /* 0x00000012ff187c19 */ /* 0x000fc4000801160d */
[----:B------:R-:W-:Y:S02]  /*14d0*/  SHF.R.U32.HI R26, RZ, UR18, R12 ;  /* 0x00000012ff1a7c19 */ /* 0x000fe4000801160c */
[-C--:B------:R-:W-:Y:S02]  /*14e0*/  LOP3.LUT R22, R22, R21.reuse, RZ, 0x30, !PT ;  /* 0x0000001516167212 */ /* 0x080fe400078e30ff */
[-C--:B------:R-:W-:Y:S02]  /*14f0*/  LOP3.LUT R24, R24, R21.reuse, RZ, 0x30, !PT ;  /* 0x0000001518187212 */ /* 0x080fe400078e30ff */
[----:B------:R-:W-:Y:S02]  /*1500*/  LOP3.LUT R26, R26, R21, RZ, 0x30, !PT ;  /* 0x000000151a1a7212 */ /* 0x000fe400078e30ff */
[----:B------:R-:W-:Y:S02]  /*1510*/  LEA R22, R22, UR17, 0x2 ;  /* 0x0000001116167c11 */ /* 0x000fe4000f8e10ff */
[----:B------:R-:W-:-:S02]  /*1520*/  SHF.R.U32.HI R28, RZ, UR18, R11 ;  /* 0x00000012ff1c7c19 */ /* 0x000fc4000801160b */
[----:B------:R-:W-:Y:S01]  /*1530*/  LEA R24, R24, UR17, 0x2 ;  /* 0x0000001118187c11 */ /* 0x000fe2000f8e10ff */
[----:B------:R0:W-:Y:S01]  /*1540*/  ATOMS.POPC.INC.32 RZ, [R22+URZ] ;  /* 0x0000000016ff7f8c */ /* 0x0001e2000d8000ff */
[----:B------:R-:W-:Y:S02]  /*1550*/  SHF.R.U32.HI R23, RZ, UR18, R10 ;  /* 0x00000012ff177c19 */ /* 0x000fe4000801160a */
[----:B------:R-:W-:Y:S01]  /*1560*/  LEA R26, R26, UR17, 0x2 ;  /* 0x000000111a1a7c11 */ /* 0x000fe2000f8e10ff */
[----:B------:R1:W-:Y:S01]  /*1570*/  ATOMS.POPC.INC.32 RZ, [R24+URZ] ;  /* 0x0000000018ff7f8c */ /* 0x0003e2000d8000ff */
[----:B------:R-:W-:Y:S02]  /*1580*/  SHF.R.U32.HI R25, RZ, UR18, R16 ;  /* 0x00000012ff197c19 */ /* 0x000fe40008011610 */
[----:B------:R-:W-:Y:S01]  /*1590*/  LOP3.LUT R28, R28, R21, RZ, 0x30, !PT ;  /* 0x000000151c1c7212 */ /* 0x000fe200078e30ff */
[----:B------:R2:W-:Y:S01]  /*15a0*/  ATOMS.POPC.INC.32 RZ, [R26+URZ] ;  /* 0x000000001aff7f8c */ /* 0x0005e2000d8000ff */
[----:B------:R-:W-:-:S02]  /*15b0*/  SHF.R.U32.HI R27, RZ, UR18, R19 ;  /* 0x00000012ff1b7c19 */ /* 0x000fc40008011613 */
[-C--:B------:R-:W-:Y:S02]  /*15c0*/  LOP3.LUT R23, R23, R21.reuse, RZ, 0x30, !PT ;  /* 0x0000001517177212 */ /* 0x080fe400078e30ff */
[----:B0-----:R-:W-:Y:S02]  /*15d0*/  SHF.R.U32.HI R22, RZ, UR18, R20 ;  /* 0x00000012ff167c19 */ /* 0x001fe40008011614 */
[----:B-1----:R-:W-:Y:S02]  /*15e0*/  SHF.R.U32.HI R24, RZ, UR18, R15 ;  /* 0x00000012ff187c19 */ /* 0x002fe4000801160f */
[----:B------:R-:W-:Y:S02]  /*15f0*/  LOP3.LUT R25, R25, R21, RZ, 0x30, !PT ;  /* 0x0000001519197212 */ /* 0x000fe400078e30ff */
[----:B------:R-:W-:Y:S02]  /*1600*/  LEA R28, R28, UR17, 0x2 ;  /* 0x000000111c1c7c11 */ /* 0x000fe4000f8e10ff */
[----:B--2---:R-:W-:-:S02]  /*1610*/  SHF.R.U32.HI R26, RZ, UR18, R9 ;  /* 0x00000012ff1a7c19 */ /* 0x004fc40008011609 */
[-C--:B------:R-:W-:Y:S01]  /*1620*/  LOP3.LUT R27, R27, R21.reuse, RZ, 0x30, !PT ;  /* 0x000000151b1b7212 */ /* 0x080fe200078e30ff */
[----:B------:R-:W-:Y:S01]  /*1630*/  ATOMS.POPC.INC.32 RZ, [R28+URZ] ;  /* 0x000000001cff7f8c */ /* 0x000fe2000d8000ff */
[----:B------:R-:W-:Y:S02]  /*1640*/  LEA R23, R23, UR17, 0x2 ;  /* 0x0000001117177c11 */ /* 0x000fe4000f8e10ff */
[----:B------:R-:W-:Y:S02]  /*1650*/  SHF.R.U32.HI R29, RZ, UR18, R8 ;  /* 0x00000012ff1d7c19 */ /* 0x000fe40008011608 */
[-C--:B------:R-:W-:Y:S01]  /*1660*/  LOP3.LUT R22, R22, R21.reuse, RZ, 0x30, !PT ;  /* 0x0000001516167212 */ /* 0x080fe200078e30ff */
[----:B------:R0:W-:Y:S01]  /*1670*/  ATOMS.POPC.INC.32 RZ, [R23+URZ] ;  /* 0x0000000017ff7f8c */ /* 0x0001e2000d8000ff */
[----:B------:R-:W-:Y:S02]  /*1680*/  LOP3.LUT R24, R24, R21, RZ, 0x30, !PT ;  /* 0x0000001518187212 */ /* 0x000fe400078e30ff */
[----:B------:R-:W-:-:S02]  /*1690*/  LEA R25, R25, UR17, 0x2 ;  /* 0x0000001119197c11 */ /* 0x000fc4000f8e10ff */
[-C--:B------:R-:W-:Y:S02]  /*16a0*/  LOP3.LUT R26, R26, R21.reuse, RZ, 0x30, !PT ;  /* 0x000000151a1a7212 */ /* 0x080fe400078e30ff */
[----:B------:R-:W-:Y:S01]  /*16b0*/  LEA R27, R27, UR17, 0x2 ;  /* 0x000000111b1b7c11 */ /* 0x000fe2000f8e10ff */
[----:B------:R-:W-:Y:S01]  /*16c0*/  ATOMS.POPC.INC.32 RZ, [R25+URZ] ;  /* 0x0000000019ff7f8c */ /* 0x000fe2000d8000ff */
[----:B------:R-:W-:Y:S02]  /*16d0*/  LOP3.LUT R29, R29, R21, RZ, 0x30, !PT ;  /* 0x000000151d1d7212 */ /* 0x000fe400078e30ff */
[----:B------:R-:W-:Y:S01]  /*16e0*/  LEA R22, R22, UR17, 0x2 ;  /* 0x0000001116167c11 */ /* 0x000fe2000f8e10ff */
[----:B------:R1:W-:Y:S01]  /*16f0*/  ATOMS.POPC.INC.32 RZ, [R27+URZ] ;  /* 0x000000001bff7f8c */ /* 0x0003e2000d8000ff */
[----:B0-----:R-:W-:Y:S02]  /*1700*/  LEA R23, R24, UR17, 0x2 ;  /* 0x0000001118177c11 */ /* 0x001fe4000f8e10ff */
[----:B------:R-:W-:Y:S01]  /*1710*/  LEA R26, R26, UR17, 0x2 ;  /* 0x000000111a1a7c11 */ /* 0x000fe2000f8e10ff */
[----:B------:R0:W-:Y:S01]  /*1720*/  ATOMS.POPC.INC.32 RZ, [R22+URZ] ;  /* 0x0000000016ff7f8c */ /* 0x0001e2000d8000ff */
[----:B------:R-:W-:-:S02]  /*1730*/  LEA R29, R29, UR17, 0x2 ;  /* 0x000000111d1d7c11 */ /* 0x000fc4000f8e10ff */
[----:B------:R-:W-:Y:S01]  /*1740*/  SHF.R.U32.HI R24, RZ, UR18, R7 ;  /* 0x00000012ff187c19 */ /* 0x000fe20008011607 */
[----:B------:R-:W-:Y:S01]  /*1750*/  ATOMS.POPC.INC.32 RZ, [R23+URZ] ;  /* 0x0000000017ff7f8c */ /* 0x000fe2000d8000ff */
[----:B------:R-:W-:Y:S02]  /*1760*/  SHF.R.U32.HI R28, RZ, UR18, R6 ;  /* 0x00000012ff1c7c19 */ /* 0x000fe40008011606 */
[----:B-1----:R-:W-:Y:S01]  /*1770*/  SHF.R.U32.HI R27, RZ, UR18, R4 ;  /* 0x00000012ff1b7c19 */ /* 0x002fe20008011604 */
[----:B------:R1:W-:Y:S01]  /*1780*/  ATOMS.POPC.INC.32 RZ, [R26+URZ] ;  /* 0x000000001aff7f8c */ /* 0x0003e2000d8000ff */
[-C--:B------:R-:W-:Y:S02]  /*1790*/  LOP3.LUT R25, R24, R21.reuse, RZ, 0x30, !PT ;  /* 0x0000001518197212 */ /* 0x080fe400078e30ff */
[----:B0-----:R-:W-:Y:S01]  /*17a0*/  LOP3.LUT R22, R28, R21, RZ, 0x30, !PT ;  /* 0x000000151c167212 */ /* 0x001fe200078e30ff */
[----:B------:R0:W-:Y:S01]  /*17b0*/  ATOMS.POPC.INC.32 RZ, [R29+URZ] ;  /* 0x000000001dff7f8c */ /* 0x0001e2000d8000ff */
[----:B------:R-:W-:-:S02]  /*17c0*/  ISETP.LE.AND P0, PT, R3, UR16, PT ;  /* 0x0000001003007c0c */ /* 0x000fc4000bf03270 */
[-C--:B------:R-:W-:Y:S02]  /*17d0*/  LOP3.LUT R24, R27, R21.reuse, RZ, 0x30, !PT ;  /* 0x000000151b187212 */ /* 0x080fe400078e30ff */
[----:B-1----:R-:W-:Y:S02]  /*17e0*/  SHF.R.U32.HI R26, RZ, UR18, R2 ;  /* 0x00000012ff1a7c19 */ /* 0x002fe40008011602 */
[----:B------:R-:W-:Y:S02]  /*17f0*/  LEA R25, R25, UR17, 0x2 ;  /* 0x0000001119197c11 */ /* 0x000fe4000f8e10ff */
[----:B0-----:R-:W-:Y:S02]  /*1800*/  SHF.R.U32.HI R29, RZ, UR18, R0 ;  /* 0x00000012ff1d7c19 */ /* 0x001fe40008011600 */
[-C--:B------:R-:W-:Y:S01]  /*1810*/  LOP3.LUT R23, R26, R21.reuse, RZ, 0x30, !PT ;  /* 0x000000151a177212 */ /* 0x080fe200078e30ff */
[----:B------:R0:W-:Y:S01]  /*1820*/  ATOMS.POPC.INC.32 RZ, [R25+URZ] ;  /* 0x0000000019ff7f8c */ /* 0x0001e2000d8000ff */
[----:B------:R-:W-:-:S02]  /*1830*/  LOP3.LUT R21, R29, R21, RZ, 0x30, !PT ;  /* 0x000000151d157212 */ /* 0x000fc400078e30ff */
[----:B------:R-:W-:Y:S02]  /*1840*/  LEA R22, R22, UR17, 0x2 ;  /* 0x0000001116167c11 */ /* 0x000fe4000f8e10ff */
[----:B------:R-:W-:Y:S02]  /*1850*/  LEA R24, R24, UR17, 0x2 ;  /* 0x0000001118187c11 */ /* 0x000fe4000f8e10ff */
[----:B------:R-:W-:Y:S01]  /*1860*/  LEA R23, R23, UR17, 0x2 ;  /* 0x0000001117177c11 */ /* 0x000fe2000f8e10ff */
[----:B------:R0:W-:Y:S01]  /*1870*/  ATOMS.POPC.INC.32 RZ, [R22+URZ] ;  /* 0x0000000016ff7f8c */ /* 0x0001e2000d8000ff */
[----:B------:R-:W-:-:S03]  /*1880*/  LEA R21, R21, UR17, 0x2 ;  /* 0x0000001115157c11 */ /* 0x000fc6000f8e10ff */
[----:B------:R0:W-:Y:S04]  /*1890*/  ATOMS.POPC.INC.32 RZ, [R24+URZ] ;  /* 0x0000000018ff7f8c */ /* 0x0001e8000d8000ff */
[----:B------:R0:W-:Y:S04]  /*18a0*/  ATOMS.POPC.INC.32 RZ, [R23+URZ] ;  /* 0x0000000017ff7f8c */ /* 0x0001e8000d8000ff */
[----:B------:R0:W-:Y:S01]  /*18b0*/  ATOMS.POPC.INC.32 RZ, [R21+URZ] ;  /* 0x0000000015ff7f8c */ /* 0x0001e2000d8000ff */
[----:B------:R-:W-:Y:S05]  /*18c0*/  @!P0 BRA `(.L_x_159) ;  /* 0xfffffff800d88947 */ /* 0x000fea000383ffff */
.L_x_158:
[----:B------:R-:W-:Y:S05]  /*18d0*/  BRA.U !UP0, `(.L_x_160) ;  /* 0xfffffff108a87547 */ /* 0x000fea000b83ffff */
.L_x_155:
[----:B------:R-:W-:Y:S01]  /*18e0*/  BAR.SYNC.DEFER_BLOCKING 0x0 ;  /* 0x0000000000007b1d */ /* 0x000fe20000010000 */
[----:B------:R-:W-:-:S05]  /*18f0*/  ISETP.NE.AND P0, PT, R17, RZ, PT ;  /* 0x000000ff1100720c */ /* 0x000fca0003f05270 */
[----:B------:R-:W-:Y:S08]  /*1900*/  BSSY.RECONVERGENT B0, `(.L_x_161) ;  /* 0x0000168000007945 */ /* 0x000ff00003800200 */
[----:B------:R-:W-:Y:S05]  /*1910*/  @P0 BRA `(.L_x_162) ;  /* 0x0000001400980947 */ /* 0x000fea0003800000 */
[----:B------:R-:W0:Y:S01]  /*1920*/  S2UR UR5, SR_CgaCtaId ;  /* 0x00000000000579c3 */ /* 0x000e220000008800 */
[----:B------:R-:W-:Y:S01]  /*1930*/  UISETP.GE.U32.AND UP0, UPT, UR22, 0x7, UPT ;  /* 0x000000071600788c */ /* 0x000fe2000bf06070 */
[----:B---34-:R-:W-:Y:S01]  /*1940*/  IMAD.MOV.U32 R2, RZ, RZ, RZ ;  /* 0x000000ffff027224 */ /* 0x018fe200078e00ff */
[----:B------:R-:W-:Y:S02]  /*1950*/  UMOV UR4, 0x400 ;  /* 0x0000040000047882 */ /* 0x000fe40000000000 */
[----:B0-----:R-:W-:-:S06]  /*1960*/  ULEA UR4, UR5, UR4, 0x18 ;  /* 0x0000000405047291 */ /* 0x001fcc000f8ec0ff */
[----:B--2--5:R-:W-:Y:S01]  /*1970*/  LEA R0, R5, UR4, 0x2 ;  /* 0x0000000405007c11 */ /* 0x024fe2000f8e10ff */
[----:B------:R-:W-:Y:S06]  /*1980*/  BRA.U !UP0, `(.L_x_163) ;  /* 0x0000000508607547 */ /* 0x000fec000b800000 */
[----:B-1----:R-:W0:Y:S01]  /*1990*/  LDC.64 R2, c[0x0][0x380] ;  /* 0x0000e000ff027b82 */ /* 0x002e220000000a00 */
[----:B------:R-:W-:-:S07]  /*19a0*/  IMAD.MOV.U32 R4, RZ, RZ, RZ ;  /* 0x000000ffff047224 */ /* 0x000fce00078e00ff */
.L_x_180:
[----:B----4-:R-:W-:Y:S01]  /*19b0*/  IMAD R7, R4, 0x400, R0 ;  /* 0x0000040004077824 */ /* 0x010fe200078e0200 */
[----:B------:R-:W-:Y:S04]  /*19c0*/  BSSY.RECONVERGENT B1, `(.L_x_164) ;  /* 0x000000f000017945 */ /* 0x000fe80003800200 */
[----:B012---:R-:W1:Y:S04]  /*19d0*/  LDS R22, [R7] ;  /* 0x0000000007167984 */ /* 0x007e680000000800 */
[----:B---3--:R2:W3:Y:S04]  /*19e0*/  LDS R9, [R7+0x400] ;  /* 0x0004000007097984 */ /* 0x0084e80000000800 */
[----:B------:R2:W4:Y:S04]  /*19f0*/  LDS R16, [R7+0x800] ;  /* 0x0008000007107984 */ /* 0x0005280000000800 */
[----:B------:R2:W0:Y:S04]  /*1a00*/  LDS R14, [R7+0xc00] ;  /* 0x000c0000070e7984 */ /* 0x0004280000000800 */
[----:B------:R2:W0:Y:S04]  /*1a10*/  LDS R12, [R7+0x1000] ;  /* 0x00100000070c7984 */ /* 0x0004280000000800 */
[----:B------:R2:W0:Y:S04]  /*1a20*/  LDS R6, [R7+0x1400] ;  /* 0x0014000007067984 */ /* 0x0004280000000800 */
[----:B------:R2:W0:Y:S04]  /*1a30*/  LDS R8, [R7+0x1800] ;  /* 0x0018000007087984 */ /* 0x0004280000000800 */
[----:B------:R2:W0:Y:S01]  /*1a40*/  LDS R10, [R7+0x1c00] ;  /* 0x001c0000070a7984 */ /* 0x0004220000000800 */
[----:B-1----:R-:W-:-:S13]  /*1a50*/  ISETP.NE.AND P0, PT, R22, RZ, PT ;  /* 0x000000ff1600720c */ /* 0x002fda0003f05270 */
[----:B--234-:R-:W-:Y:S05]  /*1a60*/  @!P0 BRA `(.L_x_165) ;  /* 0x0000000000108947 */ /* 0x01cfea0003800000 */
[----:B------:R-:W-:Y:S02]  /*1a70*/  IMAD R21, R4, 0x100, R5 ;  /* 0x0000010004157824 */ /* 0x000fe400078e0205 */
[----:B------:R-:W-:Y:S02]  /*1a80*/  IMAD.MOV.U32 R23, RZ, RZ, RZ ;  /* 0x000000ffff177224 */ /* 0x000fe400078e00ff */
[----:B0-----:R-:W-:-:S05]  /*1a90*/  IMAD.WIDE.U32 R20, R21, 0x8, R2 ;  /* 0x0000000815147825 */ /* 0x001fca00078e0002 */
[----:B------:R1:W-:Y:S02]  /*1aa0*/  REDG.E.ADD.64.STRONG.GPU desc[UR20][R20.64], R22 ;  /* 0x000000161400798e */ /* 0x0003e4000c12e514 */
.L_x_165:
[----:B------:R-:W-:Y:S05]  /*1ab0*/  BSYNC.RECONVERGENT B1 ;  /* 0x0000000000017941 */ /* 0x000fea0003800200 */
.L_x_164:
[----:B------:R-:W-:Y:S01]  /*1ac0*/  ISETP.NE.AND P6, PT, R9, RZ, PT ;  /* 0x000000ff0900720c */ /* 0x000fe20003fc5270 */
[----:B------:R-:W-:Y:S01]  /*1ad0*/  BSSY.RECONVERGENT B1, `(.L_x_166) ;  /* 0x000000e000017945 */ /* 0x000fe20003800200 */
[----:B------:R-:W-:Y:S02]  /*1ae0*/  ISETP.NE.AND P0, PT, R16, RZ, PT ;  /* 0x000000ff1000720c */ /* 0x000fe40003f05270 */
[----:B0-----:R-:W-:Y:S02]  /*1af0*/  ISETP.NE.AND P1, PT, R14, RZ, PT ;  /* 0x000000ff0e00720c */ /* 0x001fe40003f25270 */
[----:B------:R-:W-:Y:S02]  /*1b00*/  ISETP.NE.AND P2, PT, R12, RZ, PT ;  /* 0x000000ff0c00720c */ /* 0x000fe40003f45270 */
[----:B------:R-:W-:Y:S02]  /*1b10*/  ISETP.NE.AND P3, PT, R6, RZ, PT ;  /* 0x000000ff0600720c */ /* 0x000fe40003f65270 */
[----:B------:R-:W-:-:S02]  /*1b20*/  ISETP.NE.AND P4, PT, R8, RZ, PT ;  /* 0x000000ff0800720c */ /* 0x000fc40003f85270 */
[----:B------:R-:W-:Y:S01]  /*1b30*/  ISETP.NE.AND P5, PT, R10, RZ, PT ;  /* 0x000000ff0a00720c */ /* 0x000fe20003fa5270 */
[----:B------:R-:W-:-:S12]  /*1b40*/  @!P6 BRA `(.L_x_167) ;  /* 0x000000000018e947 */ /* 0x000fd80003800000 */
[----:B-1----:R-:W-:Y:S02]  /*1b50*/  IMAD R21, R4, 0x100, R5 ;  /* 0x0000010004157824 */ /* 0x002fe400078e0205 */
[----:B------:R-:W-:Y:S02]  /*1b60*/  IMAD.MOV.U32 R22, RZ, RZ, R9 ;  /* 0x000000ffff167224 */ /* 0x000fe400078e0009 */
[----:B------:R-:W-:Y:S02]  /*1b70*/  VIADD R21, R21, 0x100 ;  /* 0x0000010015157836 */ /* 0x000fe40000000000 */
[----:B------:R-:W-:Y:S02]  /*1b80*/  IMAD.MOV.U32 R23, RZ, RZ, RZ ;  /* 0x000000ffff177224 */ /* 0x000fe400078e00ff */
[----:B------:R-:W-:-:S05]  /*1b90*/  IMAD.WIDE.U32 R20, R21, 0x8, R2 ;  /* 0x0000000815147825 */ /* 0x000fca00078e0002 */
[----:B------:R0:W-:Y:S02]  /*1ba0*/  REDG.E.ADD.64.STRONG.GPU desc[UR20][R20.64], R22 ;  /* 0x000000161400798e */ /* 0x0001e4000c12e514 */
.L_x_167:
[----:B------:R-:W-:Y:S05]  /*1bb0*/  BSYNC.RECONVERGENT B1 ;  /* 0x0000000000017941 */ /* 0x000fea0003800200 */
.L_x_166:
[----:B------:R-:W-:Y:S04]  /*1bc0*/  BSSY.RECONVERGENT B1, `(.L_x_168) ;  /* 0x0000008000017945 */ /* 0x000fe80003800200 */
[----:B------:R-:W-:Y:S05]  /*1bd0*/  @!P0 BRA `(.L_x_169) ;  /* 0x0000000000188947 */ /* 0x000fea0003800000 */
[----:B01----:R-:W-:Y:S02]  /*1be0*/  IMAD R21, R4, 0x100, R5 ;  /* 0x0000010004157824 */ /* 0x003fe400078e0205 */
[----:B------:R-:W-:Y:S02]  /*1bf0*/  IMAD.MOV.U32 R22, RZ, RZ, R16 ;  /* 0x000000ffff167224 */ /* 0x000fe400078e0010 */
[----:B------:R-:W-:Y:S01]  /*1c00*/  IMAD.MOV.U32 R23, RZ, RZ, RZ ;  /* 0x000000ffff177224 */ /* 0x000fe200078e00ff */
[----:B------:R-:W-:-:S05]  /*1c10*/  IADD3 R21, PT, PT, R21, 0x200, RZ ;  /* 0x0000020015157810 */ /* 0x000fca0007ffe0ff */
[----:B------:R-:W-:-:S05]  /*1c20*/  IMAD.WIDE.U32 R20, R21, 0x8, R2 ;  /* 0x0000000815147825 */ /* 0x000fca00078e0002 */
[----:B------:R2:W-:Y:S02]  /*1c30*/  REDG.E.ADD.64.STRONG.GPU desc[UR20][R20.64], R22 ;  /* 0x000000161400798e */ /* 0x0005e4000c12e514 */
.L_x_169:
[----:B------:R-:W-:Y:S05]  /*1c40*/  BSYNC.RECONVERGENT B1 ;  /* 0x0000000000017941 */ /* 0x000fea0003800200 */
.L_x_168:
[----:B------:R-:W-:Y:S04]  /*1c50*/  BSSY.RECONVERGENT B1, `(.L_x_170) ;  /* 0x0000007000017945 */ /* 0x000fe80003800200 */
[----:B------:R-:W-:Y:S05]  /*1c60*/  @!P1 BRA `(.L_x_171) ;  /* 0x0000000000149947 */ /* 0x000fea0003800000 */
[----:B012---:R-:W-:Y:S02]  /*1c70*/  IMAD R21, R4, 0x100, R5 ;  /* 0x0000010004157824 */ /* 0x007fe400078e0205 */
[----:B------:R-:W-:Y:S02]  /*1c80*/  IMAD.MOV.U32 R15, RZ, RZ, RZ ;  /* 0x000000ffff0f7224 */ /* 0x000fe400078e00ff */
[----:B------:R-:W-:-:S04]  /*1c90*/  VIADD R21, R21, 0x300 ;  /* 0x0000030015157836 */ /* 0x000fc80000000000 */
[----:B------:R-:W-:-:S05]  /*1ca0*/  IMAD.WIDE.U32 R20, R21, 0x8, R2 ;  /* 0x0000000815147825 */ /* 0x000fca00078e0002 */
[----:B------:R3:W-:Y:S02]  /*1cb0*/  REDG.E.ADD.64.STRONG.GPU desc[UR20][R20.64], R14 ;  /* 0x0000000e1400798e */ /* 0x0007e4000c12e514 */
.L_x_171:
[----:B------:R-:W-:Y:S05]  /*1cc0*/  BSYNC.RECONVERGENT B1 ;  /* 0x0000000000017941 */ /* 0x000fea0003800200 */
.L_x_170:
[----:B------:R-:W-:Y:S04]  /*1cd0*/  BSSY.RECONVERGENT B1, `(.L_x_172) ;  /* 0x0000007000017945 */ /* 0x000fe80003800200 */
[----:B------:R-:W-:Y:S05]  /*1ce0*/  @!P2 BRA `(.L_x_173) ;  /* 0x000000000014a947 */ /* 0x000fea0003800000 */
[----:B---3--:R-:W-:Y:S02]  /*1cf0*/  IMAD R15, R4, 0x100, R5 ;  /* 0x00000100040f7824 */ /* 0x008fe400078e0205 */
[----:B------:R-:W-:Y:S02]  /*1d00*/  IMAD.MOV.U32 R13, RZ, RZ, RZ ;  /* 0x000000ffff0d7224 */ /* 0x000fe400078e00ff */
[----:B------:R-:W-:-:S04]  /*1d10*/  VIADD R15, R15, 0x400 ;  /* 0x000004000f0f7836 */ /* 0x000fc80000000000 */
[----:B------:R-:W-:-:S05]  /*1d20*/  IMAD.WIDE.U32 R14, R15, 0x8, R2 ;  /* 0x000000080f0e7825 */ /* 0x000fca00078e0002 */
[----:B------:R4:W-:Y:S02]  /*1d30*/  REDG.E.ADD.64.STRONG.GPU desc[UR20][R14.64], R12 ;  /* 0x0000000c0e00798e */ /* 0x0009e4000c12e514 */
.L_x_173:
[----:B------:R-:W-:Y:S05]  /*1d40*/  BSYNC.RECONVERGENT B1 ;  /* 0x0000000000017941 */ /* 0x000fea0003800200 */
.L_x_172:
[----:B------:R-:W-:Y:S04]  /*1d50*/  BSSY.RECONVERGENT B1, `(.L_x_174) ;  /* 0x0000007000017945 */ /* 0x000fe80003800200 */
[----:B------:R-:W-:Y:S05]  /*1d60*/  @!P3 BRA `(.L_x_175) ;  /* 0x000000000014b947 */ /* 0x000fea0003800000 */
[----:B----4-:R-:W-:Y:S02]  /*1d70*/  IMAD R13, R4, 0x100, R5 ;  /* 0x00000100040d7824 */ /* 0x010fe400078e0205 */
[----:B------:R-:W-:Y:S02]  /*1d80*/  HFMA2 R7, -RZ, RZ, 0, 0 ;  /* 0x00000000ff077431 */ /* 0x000fe400000001ff */
[----:B------:R-:W-:-:S04]  /*1d90*/  VIADD R13, R13, 0x500 ;  /* 0x000005000d0d7836 */ /* 0x000fc80000000000 */
[----:B------:R-:W-:-:S05]  /*1da0*/  IMAD.WIDE.U32 R12, R13, 0x8, R2 ;  /* 0x000000080d0c7825 */ /* 0x000fca00078e0002 */
[----:B------:R4:W-:Y:S02]  /*1db0*/  REDG.E.ADD.64.STRONG.GPU desc[UR20][R12.64], R6 ;  /* 0x000000060c00798e */ /* 0x0009e4000c12e514 */
.L_x_175:
[----:B------:R-:W-:Y:S05]  /*1dc0*/  BSYNC.RECONVERGENT B1 ;  /* 0x0000000000017941 */ /* 0x000fea0003800200 */
.L_x_174:
[----:B------:R-:W-:Y:S04]  /*1dd0*/  BSSY.RECONVERGENT B1, `(.L_x_176) ;  /* 0x0000007000017945 */ /* 0x000fe80003800200 */
[----:B------:R-:W-:Y:S05]  /*1de0*/  @!P4 BRA `(.L_x_177) ;  /* 0x000000000014c947 */ /* 0x000fea0003800000 */
[----:B----4-:R-:W-:Y:S02]  /*1df0*/  IMAD R7, R4, 0x100, R5 ;  /* 0x0000010004077824 */ /* 0x010fe400078e0205 */
[----:B------:R-:W-:Y:S02]  /*1e00*/  IMAD.MOV.U32 R9, RZ, RZ, RZ ;  /* 0x000000ffff097224 */ /* 0x000fe400078e00ff */
[----:B------:R-:W-:-:S04]  /*1e10*/  VIADD R7, R7, 0x600 ;  /* 0x0000060007077836 */ /* 0x000fc80000000000 */
[----:B------:R-:W-:-:S05]  /*1e20*/  IMAD.WIDE.U32 R6, R7, 0x8, R2 ;  /* 0x0000000807067825 */ /* 0x000fca00078e0002 */
[----:B------:R4:W-:Y:S02]  /*1e30*/  REDG.E.ADD.64.STRONG.GPU desc[UR20][R6.64], R8 ;  /* 0x000000080600798e */ /* 0x0009e4000c12e514 */
.L_x_177:
[----:B------:R-:W-:Y:S05]  /*1e40*/  BSYNC.RECONVERGENT B1 ;  /* 0x0000000000017941 */ /* 0x000fea0003800200 */
.L_x_176:
[----:B------:R-:W-:Y:S04]  /*1e50*/  BSSY.RECONVERGENT B1, `(.L_x_178) ;  /* 0x0000007000017945 */ /* 0x000fe80003800200 */
[----:B------:R-:W-:Y:S05]  /*1e60*/  @!P5 BRA `(.L_x_179) ;  /* 0x000000000014d947 */ /* 0x000fea0003800000 */
[----:B----4-:R-:W-:Y:S02]  /*1e70*/  IMAD R7, R4, 0x100, R5 ;  /* 0x0000010004077824 */ /* 0x010fe400078e0205 */
[----:B------:R-:W-:Y:S02]  /*1e80*/  IMAD.MOV.U32 R11, RZ, RZ, RZ ;  /* 0x000000ffff0b7224 */ /* 0x000fe400078e00ff */
[----:B------:R-:W-:-:S04]  /*1e90*/  VIADD R7, R7, 0x700 ;  /* 0x0000070007077836 */ /* 0x000fc80000000000 */
[----:B------:R-:W-:-:S05]  /*1ea0*/  IMAD.WIDE.U32 R6, R7, 0x8, R2 ;  /* 0x0000000807067825 */ /* 0x000fca00078e0002 */
[----:B------:R4:W-:Y:S02]  /*1eb0*/  REDG.E.ADD.64.STRONG.GPU desc[UR20][R6.64], R10 ;  /* 0x0000000a0600798e */ /* 0x0009e4000c12e514 */
.L_x_179:
[----:B------:R-:W-:Y:S05]  /*1ec0*/  BSYNC.RECONVERGENT B1 ;  /* 0x0000000000017941 */ /* 0x000fea0003800200 */
.L_x_178:
[----:B------:R-:W-:-:S05]  /*1ed0*/  VIADD R4, R4, 0x8 ;  /* 0x0000000804047836 */ /* 0x000fca0000000000 */
[----:B------:R-:W-:-:S13]  /*1ee0*/  ISETP.NE.AND P0, PT, R4, UR27, PT ;  /* 0x0000001b04007c0c */ /* 0x000fda000bf05270 */
[----:B------:R-:W-:Y:S05]  /*1ef0*/  @P0 BRA `(.L_x_180) ;  /* 0xfffffff800ac0947 */ /* 0x000fea000383ffff */
[----:B------:R-:W-:-:S07]  /*1f00*/  IMAD.U32 R2, RZ, RZ, UR27 ;  /* 0x0000001bff027e24 */ /* 0x000fce000f8e00ff */
.L_x_163:
[----:B------:R-:W-:Y:S02]  /*1f10*/  UISETP.NE.AND UP0, UPT, UR24, URZ, UPT ;  /* 0x000000ff1800728c */ /* 0x000fe4000bf05270 */
[----:B----4-:R-:W-:Y:S02]  /*1f20*/  IMAD.U32 R8, RZ, RZ, UR24 ;  /* 0x00000018ff087e24 */ /* 0x010fe4000f8e00ff */
[----:B------:R-:W-:-:S03]  /*1f30*/  IMAD.U32 R4, RZ, RZ, UR25 ;  /* 0x00000019ff047e24 */ /* 0x000fc6000f8e00ff */
[----:B------:R-:W-:Y:S01]  /*1f40*/  IADD3 R8, PT, PT, R8, -0x1, RZ ;  /* 0xffffffff08087810 */ /* 0x000fe20007ffe0ff */
[----:B------:R-:W-:Y:S01]  /*1f50*/  VIADD R4, R4, 0xffffffff ;  /* 0xffffffff04047836 */ /* 0x000fe20000000000 */
[----:B------:R-:W-:Y:S06]  /*1f60*/  BRA.U !UP0, `(.L_x_181) ;  /* 0x00000005086c7547 */ /* 0x000fec000b800000 */
[----:B------:R-:W-:-:S13]  /*1f70*/  ISETP.GE.U32.AND P0, PT, R8, 0x3, PT ;  /* 0x000000030800780c */ /* 0x000fda0003f06070 */
[----:B------:R-:W-:Y:S05]  /*1f80*/  @!P0 BRA `(.L_x_182) ;  /* 0x0000000000b88947 */ /* 0x000fea0003800000 */
[----:B-1----:R-:W-:Y:S01]  /*1f90*/  IMAD R3, R2, 0x400, R0 ;  /* 0x0000040002037824 */ /* 0x002fe200078e0200 */
[----:B------:R-:W-:Y:S04]  /*1fa0*/  BSSY.RECONVERGENT B1, `(.L_x_183) ;  /* 0x000000f000017945 */ /* 0x000fe80003800200 */
[----:B---3--:R-:W1:Y:S04]  /*1fb0*/  LDS R14, [R3] ;  /* 0x00000000030e7984 */ /* 0x008e680000000800 */
[----:B------:R-:W3:Y:S04]  /*1fc0*/  LDS R7, [R3+0x400] ;  /* 0x0004000003077984 */ /* 0x000ee80000000800 */
[----:B------:R-:W4:Y:S04]  /*1fd0*/  LDS R10, [R3+0x800] ;  /* 0x00080000030a7984 */ /* 0x000f280000000800 */
[----:B------:R-:W5:Y:S01]  /*1fe0*/  LDS R6, [R3+0xc00] ;  /* 0x000c000003067984 */ /* 0x000f620000000800 */
[----:B-1----:R-:W-:-:S02]  /*1ff0*/  ISETP.NE.AND P0, PT, R14, RZ, PT ;  /* 0x000000ff0e00720c */ /* 0x002fc40003f05270 */
[----:B---3--:R-:W-:Y:S02]  /*2000*/  ISETP.NE.AND P1, PT, R7, RZ, PT ;  /* 0x000000ff0700720c */ /* 0x008fe40003f25270 */
[----:B----4-:R-:W-:Y:S02]  /*2010*/  ISETP.NE.AND P2, PT, R10, RZ, PT ;  /* 0x000000ff0a00720c */ /* 0x010fe40003f45270 */
[----:B-----5:R-:W-:-:S07]  /*2020*/  ISETP.NE.AND P3, PT, R6, RZ, PT ;  /* 0x000000ff0600720c */ /* 0x020fce0003f65270 */
[----:B------:R-:W-:Y:S06]  /*2030*/  @!P0 BRA `(.L_x_184) ;  /* 0x0000000000148947 */ /* 0x000fec0003800000 */
[----:B------:R-:W1:Y:S01]  /*2040*/  LDC.64 R12, c[0x0][0x380] ;  /* 0x0000e000ff0c7b82 */ /* 0x000e620000000a00 */
[----:B------:R-:W-:Y:S02]  /*2050*/  IMAD R3, R2, 0x100, R5 ;  /* 0x0000010002037824 */ /* 0x000fe400078e0205 */
[----:B------:R-:W-:Y:S02]  /*2060*/  IMAD.MOV.U32 R15, RZ, RZ, RZ ;  /* 0x000000ffff0f7224 */ /* 0x000fe400078e00ff */
[----:B-1----:R-:W-:-:S05]  /*2070*/  IMAD.WIDE.U32 R12, R3, 0x8, R12 ;  /* 0x00000008030c7825 */ /* 0x002fca00078e000c */
[----:B------:R1:W-:Y:S02]  /*2080*/  REDG.E.ADD.64.STRONG.GPU desc[UR20][R12.64], R14 ;  /* 0x0000000e0c00798e */ /* 0x0003e4000c12e514 */
.L_x_184:
[----:B------:R-:W-:Y:S05]  /*2090*/  BSYNC.RECONVERGENT B1 ;  /* 0x0000000000017941 */ /* 0x000fea0003800200 */
.L_x_183:
[----:B------:R-:W-:Y:S04]  /*20a0*/  BSSY.RECONVERGENT B1, `(.L_x_185) ;  /* 0x0000009000017945 */ /* 0x000fe80003800200 */
[----:B------:R-:W-:Y:S05]  /*20b0*/  @!P1 BRA `(.L_x_186) ;  /* 0x00000000001c9947 */ /* 0x000fea0003800000 */
[----:B-1----:R-:W1:Y:S01]  /*20c0*/  LDC.64 R12, c[0x0][0x380] ;  /* 0x0000e000ff0c7b82 */ /* 0x002e620000000a00 */
[----:B------:R-:W-:Y:S02]  /*20d0*/  IMAD R3, R2, 0x100, R5 ;  /* 0x0000010002037824 */ /* 0x000fe400078e0205 */
[----:B------:R-:W-:Y:S02]  /*20e0*/  IMAD.MOV.U32 R14, RZ, RZ, R7 ;  /* 0x000000ffff0e7224 */ /* 0x000fe400078e0007 */
[----:B------:R-:W-:Y:S02]  /*20f0*/  VIADD R3, R3, 0x100 ;  /* 0x0000010003037836 */ /* 0x000fe40000000000 */
[----:B------:R-:W-:Y:S02]  /*2100*/  IMAD.MOV.U32 R15, RZ, RZ, RZ ;  /* 0x000000ffff0f7224 */ /* 0x000fe400078e00ff */
[----:B-1----:R-:W-:-:S05]  /*2110*/  IMAD.WIDE.U32 R12, R3, 0x8, R12 ;  /* 0x00000008030c7825 */ /* 0x002fca00078e000c */
[----:B------:R3:W-:Y:S02]  /*2120*/  REDG.E.ADD.64.STRONG.GPU desc[UR20][R12.64], R14 ;  /* 0x0000000e0c00798e */ /* 0x0007e4000c12e514 */
.L_x_186:
[----:B------:R-:W-:Y:S05]  /*2130*/  BSYNC.RECONVERGENT B1 ;  /* 0x0000000000017941 */ /* 0x000fea0003800200 */
.L_x_185:
[----:B------:R-:W-:Y:S04]  /*2140*/  BSSY.RECONVERGENT B1, `(.L_x_187) ;  /* 0x0000008000017945 */ /* 0x000fe80003800200 */
[----:B------:R-:W-:Y:S05]  /*2150*/  @!P2 BRA `(.L_x_188) ;  /* 0x000000000018a947 */ /* 0x000fea0003800000 */
[----:B-1-3--:R-:W1:Y:S01]  /*2160*/  LDC.64 R12, c[0x0][0x380] ;  /* 0x0000e000ff0c7b82 */ /* 0x00ae620000000a00 */
[----:B------:R-:W-:Y:S01]  /*2170*/  IMAD R3, R2, 0x100, R5 ;  /* 0x0000010002037824 */ /* 0x000fe200078e0205 */
[----:B------:R-:W-:-:S03]  /*2180*/  MOV R11, RZ ;  /* 0x000000ff000b7202 */ /* 0x000fc60000000f00 */
[----:B------:R-:W-:-:S04]  /*2190*/  VIADD R3, R3, 0x200 ;  /* 0x0000020003037836 */ /* 0x000fc80000000000 */
[----:B-1----:R-:W-:-:S05]  /*21a0*/  IMAD.WIDE.U32 R12, R3, 0x8, R12 ;  /* 0x00000008030c7825 */ /* 0x002fca00078e000c */
[----:B------:R4:W-:Y:S02]  /*21b0*/  REDG.E.ADD.64.STRONG.GPU desc[UR20][R12.64], R10 ;  /* 0x0000000a0c00798e */ /* 0x0009e4000c12e514 */
.L_x_188:
[----:B------:R-:W-:Y:S05]  /*21c0*/  BSYNC.RECONVERGENT B1 ;  /* 0x0000000000017941 */ /* 0x000fea0003800200 */
.L_x_187:
[----:B------:R-:W-:Y:S04]  /*21d0*/  BSSY.RECONVERGENT B1, `(.L_x_189) ;  /* 0x0000008000017945 */ /* 0x000fe80003800200 */
[----:B------:R-:W-:Y:S05]  /*21e0*/  @!P3 BRA `(.L_x_190) ;  /* 0x000000000018b947 */ /* 0x000fea0003800000 */
[----:B----4-:R-:W4:Y:S01]  /*21f0*/  LDC.64 R10, c[0x0][0x380] ;  /* 0x0000e000ff0a7b82 */ /* 0x010f220000000a00 */
[----:B------:R-:W-:Y:S02]  /*2200*/  IMAD R3, R2, 0x100, R5 ;  /* 0x0000010002037824 */ /* 0x000fe400078e0205 */
[----:B------:R-:W-:Y:S02]  /*2210*/  IMAD.MOV.U32 R7, RZ, RZ, RZ ;  /* 0x000000ffff077224 */ /* 0x000fe400078e00ff */
[----:B------:R-:W-:-:S04]  /*2220*/  VIADD R3, R3, 0x300 ;  /* 0x0000030003037836 */ /* 0x000fc80000000000 */
[----:B----4-:R-:W-:-:S05]  /*2230*/  IMAD.WIDE.U32 R10, R3, 0x8, R10 ;  /* 0x00000008030a7825 */ /* 0x010fca00078e000a */
[----:B------:R4:W-:Y:S02]  /*2240*/  REDG.E.ADD.64.STRONG.GPU desc[UR20][R10.64], R6 ;  /* 0x000000060a00798e */ /* 0x0009e4000c12e514 */
.L_x_190:
[----:B------:R-:W-:Y:S05]  /*2250*/  BSYNC.RECONVERGENT B1 ;  /* 0x0000000000017941 */ /* 0x000fea0003800200 */
.L_x_189:
[----:B------:R-:W-:-:S07]  /*2260*/  VIADD R2, R2, 0x4 ;  /* 0x0000000402027836 */ /* 0x000fce0000000000 */
.L_x_182:
[----:B------:R-:W-:Y:S01]  /*2270*/  UISETP.NE.AND UP0, UPT, UR25, URZ, UPT ;  /* 0x000000ff1900728c */ /* 0x000fe2000bf05270 */
[----:B------:R-:W-:Y:S08]  /*2280*/  BSSY.RECONVERGENT B1, `(.L_x_181) ;  /* 0x0000029000017945 */ /* 0x000ff00003800200 */
[----:B------:R-:W-:Y:S05]  /*2290*/  BRA.U !UP0, `(.L_x_191) ;  /* 0x00000001089c7547 */ /* 0x000fea000b800000 */
[----:B------:R-:W-:-:S13]  /*22a0*/  ISETP.NE.AND P0, PT, R4, RZ, PT ;  /* 0x000000ff0400720c */ /* 0x000fda0003f05270 */
[----:B------:R-:W-:Y:S05]  /*22b0*/  @!P0 BRA `(.L_x_192) ;  /* 0x0000000000648947 */ /* 0x000fea0003800000 */
[----:B----4-:R-:W-:Y:S01]  /*22c0*/  IMAD R6, R2, 0x400, R0 ;  /* 0x0000040002067824 */ /* 0x010fe200078e0200 */
[----:B------:R-:W-:Y:S04]  /*22d0*/  BSSY.RECONVERGENT B2, `(.L_x_193) ;  /* 0x000000c000027945 */ /* 0x000fe80003800200 */
[----:B-1----:R-:W1:Y:S04]  /*22e0*/  LDS R3, [R6] ;  /* 0x0000000006037984 */ /* 0x002e680000000800 */
[----:B------:R-:W4:Y:S01]  /*22f0*/  LDS R9, [R6+0x400] ;  /* 0x0004000006097984 */ /* 0x000f220000000800 */
[----:B-1----:R-:W-:-:S02]  /*2300*/  ISETP.NE.AND P0, PT, R3, RZ, PT ;  /* 0x000000ff0300720c */ /* 0x002fc40003f05270 */
[----:B----4-:R-:W-:-:S11]  /*2310*/  ISETP.NE.AND P1, PT, R9, RZ, PT ;  /* 0x000000ff0900720c */ /* 0x010fd60003f25270 */
[----:B------:R-:W-:Y:S05]  /*2320*/  @!P0 BRA `(.L_x_194) ;  /* 0x0000000000188947 */ /* 0x000fea0003800000 */
[----:B------:R-:W1:Y:S01]  /*2330*/  LDC.64 R6, c[0x0][0x380] ;  /* 0x0000e000ff067b82 */ /* 0x000e620000000a00 */
[----:B------:R-:W-:-:S04]  /*2340*/  IMAD R11, R2, 0x100, R5 ;  /* 0x00000100020b7824 */ /* 0x000fc800078e0205 */
[----:B-1----:R-:W-:-:S04]  /*2350*/  IMAD.WIDE.U32 R10, R11, 0x8, R6 ;  /* 0x000000080b0a7825 */ /* 0x002fc800078e0006 */
[----:B------:R-:W-:Y:S02]  /*2360*/  IMAD.MOV.U32 R6, RZ, RZ, R3 ;  /* 0x000000ffff067224 */ /* 0x000fe400078e0003 */
[----:B------:R-:W-:-:S05]  /*2370*/  IMAD.MOV.U32 R7, RZ, RZ, RZ ;  /* 0x000000ffff077224 */ /* 0x000fca00078e00ff */
[----:B------:R1:W-:Y:S02]  /*2380*/  REDG.E.ADD.64.STRONG.GPU desc[UR20][R10.64], R6 ;  /* 0x000000060a00798e */ /* 0x0003e4000c12e514 */
.L_x_194:
[----:B------:R-:W-:Y:S05]  /*2390*/  BSYNC.RECONVERGENT B2 ;  /* 0x0000000000027941 */ /* 0x000fea0003800200 */
.L_x_193:
[----:B------:R-:W-:Y:S04]  /*23a0*/  BSSY.RECONVERGENT B2, `(.L_x_195) ;  /* 0x0000009000027945 */ /* 0x000fe80003800200 */
[----:B------:R-:W-:Y:S05]  /*23b0*/  @!P1 BRA `(.L_x_196) ;  /* 0x00000000001c9947 */ /* 0x000fea0003800000 */
[----:B-1----:R-:W1:Y:S01]  /*23c0*/  LDC.64 R6, c[0x0][0x380] ;  /* 0x0000e000ff067b82 */ /* 0x002e620000000a00 */
[----:B------:R-:W-:-:S04]  /*23d0*/  IMAD R3, R2, 0x100, R5 ;  /* 0x0000010002037824 */ /* 0x000fc800078e0205 */
[----:B------:R-:W-:-:S04]  /*23e0*/  VIADD R3, R3, 0x100 ;  /* 0x0000010003037836 */ /* 0x000fc80000000000 */
[----:B-1----:R-:W-:Y:S01]  /*23f0*/  IMAD.WIDE.U32 R10, R3, 0x8, R6 ;  /* 0x00000008030a7825 */ /* 0x002fe200078e0006 */
[----:B------:R-:W-:-:S03]  /*2400*/  MOV R6, R9 ;  /* 0x0000000900067202 */ /* 0x000fc60000000f00 */
[----:B------:R-:W-:-:S05]  /*2410*/  IMAD.MOV.U32 R7, RZ, RZ, RZ ;  /* 0x000000ffff077224 */ /* 0x000fca00078e00ff */
[----:B------:R4:W-:Y:S02]  /*2420*/  REDG.E.ADD.64.STRONG.GPU desc[UR20][R10.64], R6 ;  /* 0x000000060a00798e */ /* 0x0009e4000c12e514 */
.L_x_196:
[----:B------:R-:W-:Y:S05]  /*2430*/  BSYNC.RECONVERGENT B2 ;  /* 0x0000000000027941 */ /* 0x000fea0003800200 */
.L_x_195:
[----:B------:R-:W-:-:S07]  /*2440*/  VIADD R2, R2, 0x2 ;  /* 0x0000000202027836 */ /* 0x000fce0000000000 */
.L_x_192:
[----:B------:R-:W-:-:S09]  /*2450*/  UISETP.NE.AND UP0, UPT, UR9, URZ, UPT ;  /* 0x000000ff0900728c */ /* 0x000fd2000bf05270 */
[----:B------:R-:W-:Y:S05]  /*2460*/  BRA.U !UP0, `(.L_x_191) ;  /* 0x0000000108287547 */ /* 0x000fea000b800000 */
[----:B-1----:R-:W-:-:S05]  /*2470*/  IMAD R3, R2, 0x400, R0 ;  /* 0x0000040002037824 */ /* 0x002fca00078e0200 */
[----:B------:R-:W1:Y:S02]  /*2480*/  LDS R9, [R3] ;  /* 0x0000000003097984 */ /* 0x000e640000000800 */
[----:B-1----:R-:W-:-:S13]  /*2490*/  ISETP.NE.AND P0, PT, R9, RZ, PT ;  /* 0x000000ff0900720c */ /* 0x002fda0003f05270 */
[----:B------:R-:W-:Y:S05]  /*24a0*/  @!P0 BRA `(.L_x_191) ;  /* 0x0000000000188947 */ /* 0x000fea0003800000 */
[----:B----4-:R-:W1:Y:S01]  /*24b0*/  LDC.64 R6, c[0x0][0x380] ;  /* 0x0000e000ff067b82 */ /* 0x010e620000000a00 */
[----:B------:R-:W-:-:S04]  /*24c0*/  IMAD R3, R2, 0x100, R5 ;  /* 0x0000010002037824 */ /* 0x000fc800078e0205 */
[----:B-1----:R-:W-:-:S04]  /*24d0*/  IMAD.WIDE.U32 R2, R3, 0x8, R6 ;  /* 0x0000000803027825 */ /* 0x002fc800078e0006 */
[----:B------:R-:W-:Y:S02]  /*24e0*/  IMAD.MOV.U32 R6, RZ, RZ, R9 ;  /* 0x000000ffff067224 */ /* 0x000fe400078e0009 */
[----:B------:R-:W-:-:S05]  /*24f0*/  IMAD.MOV.U32 R7, RZ, RZ, RZ ;  /* 0x000000ffff077224 */ /* 0x000fca00078e00ff */
[----:B------:R1:W-:Y:S02]  /*2500*/  REDG.E.ADD.64.STRONG.GPU desc[UR20][R2.64], R6 ;  /* 0x000000060200798e */ /* 0x0003e4000c12e514 */
.L_x_191:
[----:B------:R-:W-:Y:S05]  /*2510*/  BSYNC.RECONVERGENT B1 ;  /* 0x0000000000017941 */ /* 0x000fea0003800200 */
.L_x_181:
[----:B------:R-:W-:-:S13]  /*2520*/  ISETP.GT.U32.AND P0, PT, R5, 0x7f, PT ;  /* 0x0000007f0500780c */ /* 0x000fda0003f04070 */
[----:B------:R-:W-:Y:S05]  /*2530*/  @P0 BRA `(.L_x_162) ;  /* 0x0000000800900947 */ /* 0x000fea0003800000 */
[----:B------:R-:W-:Y:S01]  /*2540*/  UISETP.GE.U32.AND UP0, UPT, UR22, 0x7, UPT ;  /* 0x000000071600788c */ /* 0x000fe2000bf06070 */
[----:B-1----:R-:W-:-:S08]  /*2550*/  IMAD.MOV.U32 R2, RZ, RZ, RZ ;  /* 0x000000ffff027224 */ /* 0x002fd000078e00ff */
[----:B------:R-:W-:Y:S05]  /*2560*/  BRA.U !UP0, `(.L_x_197) ;  /* 0x0000000508187547 */ /* 0x000fea000b800000 */
[----:B------:R-:W1:Y:S01]  /*2570*/  LDC.64 R2, c[0x0][0x380] ;  /* 0x0000e000ff027b82 */ /* 0x000e620000000a00 */
[----:B------:R-:W-:-:S07]  /*2580*/  IMAD.MOV.U32 R9, RZ, RZ, RZ ;  /* 0x000000ffff097224 */ /* 0x000fce00078e00ff */
.L_x_214:
[C---:B0---4-:R-:W-:Y:S01]  /*2590*/  IMAD R11, R9.reuse, 0x400, R0 ;  /* 0x00000400090b7824 */ /* 0x051fe200078e0200 */
[----:B------:R-:W-:Y:S01]  /*25a0*/  BSSY.RECONVERGENT B1, `(.L_x_198) ;  /* 0x0000011000017945 */ /* 0x000fe20003800200 */
[C---:B-123--:R-:W-:Y:S01]  /*25b0*/  IMAD R7, R9.reuse, 0x100, R5 ;  /* 0x0000010009077824 */ /* 0x04efe200078e0205 */
[----:B------:R-:W-:Y:S02]  /*25c0*/  IADD3 R9, PT, PT, R9, 0x8, RZ ;  /* 0x0000000809097810 */ /* 0x000fe40007ffe0ff */
[----:B---3--:R-:W3:Y:S01]  /*25d0*/  LDS R14, [R11+0x200] ;  /* 0x000200000b0e7984 */ /* 0x008ee20000000800 */
[----:B-1----:R-:W-:-:S03]  /*25e0*/  IMAD.WIDE.U32 R6, R7, 0x8, R2 ;  /* 0x0000000807067825 */ /* 0x002fc600078e0002 */
[----:B------:R-:W1:Y:S04]  /*25f0*/  LDS R13, [R11+0x600] ;  /* 0x000600000b0d7984 */ /* 0x000e680000000800 */
[----:B------:R4:W4:Y:S04]  /*2600*/  LDS R19, [R11+0xa00] ;  /* 0x000a00000b137984 */ /* 0x0009280000000800 */
[----:B0-2---:R0:W2:Y:S04]  /*2610*/  LDS R20, [R11+0xe00] ;  /* 0x000e00000b147984 */ /* 0x0050a80000000800 */
[----:B------:R0:W0:Y:S04]  /*2620*/  LDS R21, [R11+0x1200] ;  /* 0x001200000b157984 */ /* 0x0000280000000800 */
[----:B------:R0:W0:Y:S04]  /*2630*/  LDS R16, [R11+0x1600] ;  /* 0x001600000b107984 */ /* 0x0000280000000800 */
[----:B------:R0:W0:Y:S04]  /*2640*/  LDS R12, [R11+0x1a00] ;  /* 0x001a00000b0c7984 */ /* 0x0000280000000800 */
[----:B------:R0:W0:Y:S01]  /*2650*/  LDS R10, [R11+0x1e00] ;  /* 0x001e00000b0a7984 */ /* 0x0000220000000800 */
[----:B---3--:R-:W-:-:S02]  /*2660*/  ISETP.NE.AND P0, PT, R14, RZ, PT ;  /* 0x000000ff0e00720c */ /* 0x008fc40003f05270 */
[----:B-1----:R-:W-:-:S11]  /*2670*/  ISETP.NE.AND P1, PT, R13, RZ, PT ;  /* 0x000000ff0d00720c */ /* 0x002fd60003f25270 */
[----:B--2-4-:R-:W-:Y:S05]  /*2680*/  @!P0 BRA `(.L_x_199) ;  /* 0x0000000000088947 */ /* 0x014fea0003800000 */
[----:B------:R-:W-:-:S05]  /*2690*/  IMAD.MOV.U32 R15, RZ, RZ, RZ ;  /* 0x000000ffff0f7224 */ /* 0x000fca00078e00ff */
[----:B------:R1:W-:Y:S02]  /*26a0*/  REDG.E.ADD.64.STRONG.GPU desc[UR20][R6.64+0x400], R14 ;  /* 0x0004000e0600798e */ /* 0x0003e4000c12e514 */
.L_x_199:
[----:B------:R-:W-:Y:S05]  /*26b0*/  BSYNC.RECONVERGENT B1 ;  /* 0x0000000000017941 */ /* 0x000fea0003800200 */
.L_x_198:
[----:B------:R-:W-:Y:S04]  /*26c0*/  BSSY.RECONVERGENT B1, `(.L_x_200) ;  /* 0x0000005000017945 */ /* 0x000fe80003800200 */
[----:B------:R-:W-:Y:S05]  /*26d0*/  @!P1 BRA `(.L_x_201) ;  /* 0x00000000000c9947 */ /* 0x000fea0003800000 */
[----:B-1----:R-:W-:Y:S02]  /*26e0*/  IMAD.MOV.U32 R14, RZ, RZ, R13 ;  /* 0x000000ffff0e7224 */ /* 0x002fe400078e000d */
[----:B------:R-:W-:-:S05]  /*26f0*/  IMAD.MOV.U32 R15, RZ, RZ, RZ ;  /* 0x000000ffff0f7224 */ /* 0x000fca00078e00ff */
[----:B------:R2:W-:Y:S02]  /*2700*/  REDG.E.ADD.64.STRONG.GPU desc[UR20][R6.64+0xc00], R14 ;  /* 0x000c000e0600798e */ /* 0x0005e4000c12e514 */
.L_x_201:
[----:B------:R-:W-:Y:S05]  /*2710*/  BSYNC.RECONVERGENT B1 ;  /* 0x0000000000017941 */ /* 0x000fea0003800200 */
.L_x_200:
[----:B------:R-:W-:Y:S01]  /*2720*/  ISETP.NE.AND P6, PT, R19, RZ, PT ;  /* 0x000000ff1300720c */ /* 0x000fe20003fc5270 */
[----:B------:R-:W-:Y:S01]  /*2730*/  BSSY.RECONVERGENT B1, `(.L_x_202) ;  /* 0x000000b000017945 */ /* 0x000fe20003800200 */
[----:B------:R-:W-:Y:S02]  /*2740*/  ISETP.NE.AND P0, PT, R9, UR27, PT ;  /* 0x0000001b09007c0c */ /* 0x000fe4000bf05270 */
[----:B------:R-:W-:Y:S02]  /*2750*/  ISETP.NE.AND P1, PT, R20, RZ, PT ;  /* 0x000000ff1400720c */ /* 0x000fe40003f25270 */
[----:B0-----:R-:W-:Y:S02]  /*2760*/  ISETP.NE.AND P2, PT, R21, RZ, PT ;  /* 0x000000ff1500720c */ /* 0x001fe40003f45270 */
[----:B------:R-:W-:Y:S02]  /*2770*/  ISETP.NE.AND P3, PT, R16, RZ, PT ;  /* 0x000000ff1000720c */ /* 0x000fe40003f65270 */
[----:B------:R-:W-:-:S02]  /*2780*/  ISETP.NE.AND P4, PT, R12, RZ, PT ;  /* 0x000000ff0c00720c */ /* 0x000fc40003f85270 */
[----:B------:R-:W-:Y:S01]  /*2790*/  ISETP.NE.AND P5, PT, R10, RZ, PT ;  /* 0x000000ff0a00720c */ /* 0x000fe20003fa5270 */
[----:B------:R-:W-:-:S12]  /*27a0*/  @!P6 BRA `(.L_x_203) ;  /* 0x00000000000ce947 */ /* 0x000fd80003800000 */
[----:B-12---:R-:W-:Y:S02]  /*27b0*/  IMAD.MOV.U32 R14, RZ, RZ, R19 ;  /* 0x000000ffff0e7224 */ /* 0x006fe400078e0013 */
[----:B------:R-:W-:-:S05]  /*27c0*/  IMAD.MOV.U32 R15, RZ, RZ, RZ ;  /* 0x000000ffff0f7224 */ /* 0x000fca00078e00ff */
[----:B------:R0:W-:Y:S02]  /*27d0*/  REDG.E.ADD.64.STRONG.GPU desc[UR20][R6.64+0x1400], R14 ;  /* 0x0014000e0600798e */ /* 0x0001e4000c12e514 */
.L_x_203:
[----:B------:R-:W-:Y:S05]  /*27e0*/  BSYNC.RECONVERGENT B1 ;  /* 0x0000000000017941 */ /* 0x000fea0003800200 */
.L_x_202:
[----:B------:R-:W-:Y:S04]  /*27f0*/  BSSY.RECONVERGENT B1, `(.L_x_204) ;  /* 0x0000005000017945 */ /* 0x000fe80003800200 */
[----:B------:R-:W-:Y:S05]  /*2800*/  @!P1 BRA `(.L_x_205) ;  /* 0x00000000000c9947 */ /* 0x000fea0003800000 */
[----:B012---:R-:W-:Y:S02]  /*2810*/  IMAD.MOV.U32 R14, RZ, RZ, R20 ;  /* 0x000000ffff0e7224 */ /* 0x007fe400078e0014 */
[----:B------:R-:W-:-:S05]  /*2820*/  IMAD.MOV.U32 R15, RZ, RZ, RZ ;  /* 0x000000ffff0f7224 */ /* 0x000fca00078e00ff */
[----:B------:R3:W-:Y:S02]  /*2830*/  REDG.E.ADD.64.STRONG.GPU desc[UR20][R6.64+0x1c00], R14 ;  /* 0x001c000e0600798e */ /* 0x0007e4000c12e514 */
.L_x_205:
[----:B------:R-:W-:Y:S05]  /*2840*/  BSYNC.RECONVERGENT B1 ;  /* 0x0000000000017941 */ /* 0x000fea0003800200 */
.L_x_204:
[----:B------:R-:W-:Y:S04]  /*2850*/  BSSY.RECONVERGENT B1, `(.L_x_206) ;  /* 0x0000005000017945 */ /* 0x000fe80003800200 */
[----:B------:R-:W-:Y:S05]  /*2860*/  @!P2 BRA `(.L_x_207) ;  /* 0x00000000000ca947 */ /* 0x000fea0003800000 */
[----:B0123--:R-:W-:Y:S02]  /*2870*/  IMAD.MOV.U32 R14, RZ, RZ, R21 ;  /* 0x000000ffff0e7224 */ /* 0x00ffe400078e0015 */
[----:B------:R-:W-:-:S05]  /*2880*/  IMAD.MOV.U32 R15, RZ, RZ, RZ ;  /* 0x000000ffff0f7224 */ /* 0x000fca00078e00ff */
[----:B------:R4:W-:Y:S02]  /*2890*/  REDG.E.ADD.64.STRONG.GPU desc[UR20][R6.64+0x2400], R14 ;  /* 0x0024000e0600798e */ /* 0x0009e4000c12e514 */
.L_x_207:
[----:B------:R-:W-:Y:S05]  /*28a0*/  BSYNC.RECONVERGENT B1 ;  /* 0x0000000000017941 */ /* 0x000fea0003800200 */
.L_x_206:
[----:B------:R-:W-:Y:S04]  /*28b0*/  BSSY.RECONVERGENT B1, `(.L_x_208) ;  /* 0x0000005000017945 */ /* 0x000fe80003800200 */
[----:B------:R-:W-:Y:S05]  /*28c0*/  @!P3 BRA `(.L_x_209) ;  /* 0x00000000000cb947 */ /* 0x000fea0003800000 */
[----:B01234-:R-:W-:Y:S02]  /*28d0*/  HFMA2 R15, -RZ, RZ, 0, 0 ;  /* 0x00000000ff0f7431 */ /* 0x01ffe400000001ff */
[----:B------:R-:W-:-:S05]  /*28e0*/  IMAD.MOV.U32 R14, RZ, RZ, R16 ;  /* 0x000000ffff0e7224 */ /* 0x000fca00078e0010 */
[----:B------:R0:W-:Y:S02]  /*28f0*/  REDG.E.ADD.64.STRONG.GPU desc[UR20][R6.64+0x2c00], R14 ;  /* 0x002c000e0600798e */ /* 0x0001e4000c12e514 */
.L_x_209:
[----:B------:R-:W-:Y:S05]  /*2900*/  BSYNC.RECONVERGENT B1 ;  /* 0x0000000000017941 */ /* 0x000fea0003800200 */
.L_x_208:
[----:B------:R-:W-:Y:S04]  /*2910*/  BSSY.RECONVERGENT B1, `(.L_x_210) ;  /* 0x0000004000017945 */ /* 0x000fe80003800200 */
[----:B------:R-:W-:Y:S05]  /*2920*/  @!P4 BRA `(.L_x_211) ;  /* 0x000000000008c947 */ /* 0x000fea0003800000 */
[----:B------:R-:W-:-:S05]  /*2930*/  IMAD.MOV.U32 R13, RZ, RZ, RZ ;  /* 0x000000ffff0d7224 */ /* 0x000fca00078e00ff */
[----:B------:R0:W-:Y:S02]  /*2940*/  REDG.E.ADD.64.STRONG.GPU desc[UR20][R6.64+0x3400], R12 ;  /* 0x0034000c0600798e */ /* 0x0001e4000c12e514 */
.L_x_211:
[----:B------:R-:W-:Y:S05]  /*2950*/  BSYNC.RECONVERGENT B1 ;  /* 0x0000000000017941 */ /* 0x000fea0003800200 */
.L_x_210:
[----:B------:R-:W-:Y:S04]  /*2960*/  BSSY.RECONVERGENT B1, `(.L_x_212) ;  /* 0x0000004000017945 */ /* 0x000fe80003800200 */
[----:B------:R-:W-:Y:S05]  /*2970*/  @!P5 BRA `(.L_x_213) ;  /* 0x000000000008d947 */ /* 0x000fea0003800000 */
[----:B------:R-:W-:-:S05]  /*2980*/  IMAD.MOV.U32 R11, RZ, RZ, RZ ;  /* 0x000000ffff0b7224 */ /* 0x000fca00078e00ff */
[----:B------:R0:W-:Y:S02]  /*2990*/  REDG.E.ADD.64.STRONG.GPU desc[UR20][R6.64+0x3c00], R10 ;  /* 0x003c000a0600798e */ /* 0x0001e4000c12e514 */
.L_x_213:
[----:B------:R-:W-:Y:S05]  /*29a0*/  BSYNC.RECONVERGENT B1 ;  /* 0x0000000000017941 */ /* 0x000fea0003800200 */
.L_x_212:
[----:B------:R-:W-:Y:S05]  /*29b0*/  @P0 BRA `(.L_x_214) ;  /* 0xfffffff800f40947 */ /* 0x000fea000383ffff */
[----:B------:R-:W-:-:S07]  /*29c0*/  IMAD.U32 R2, RZ, RZ, UR27 ;  /* 0x0000001bff027e24 */ /* 0x000fce000f8e00ff */
.L_x_197:
[----:B------:R-:W-:-:S09]  /*29d0*/  UISETP.NE.AND UP0, UPT, UR24, URZ, UPT ;  /* 0x000000ff1800728c */ /* 0x000fd2000bf05270 */
[----:B------:R-:W-:Y:S05]  /*29e0*/  BRA.U !UP0, `(.L_x_162) ;  /* 0x0000000508647547 */ /* 0x000fea000b800000 */
[----:B------:R-:W-:-:S13]  /*29f0*/  ISETP.GE.U32.AND P0, PT, R8, 0x3, PT ;  /* 0x000000030800780c */ /* 0x000fda0003f06070 */
[----:B------:R-:W-:Y:S05]  /*2a00*/  @!P0 BRA `(.L_x_215) ;  /* 0x0000000000b88947 */ /* 0x000fea0003800000 */
[----:B------:R-:W-:Y:S01]  /*2a10*/  IMAD R3, R2, 0x400, R0 ;  /* 0x0000040002037824 */ /* 0x000fe200078e0200 */
[----:B------:R-:W-:Y:S04]  /*2a20*/  BSSY.RECONVERGENT B1, `(.L_x_216) ;  /* 0x000000f000017945 */ /* 0x000fe80003800200 */
[----:B0--34-:R-:W0:Y:S04]  /*2a30*/  LDS R12, [R3+0x200] ;  /* 0x00020000030c7984 */ /* 0x019e280000000800 */
[----:B-12---:R-:W1:Y:S04]  /*2a40*/  LDS R7, [R3+0x600] ;  /* 0x0006000003077984 */ /* 0x006e680000000800 */
[----:B------:R-:W2:Y:S04]  /*2a50*/  LDS R8, [R3+0xa00] ;  /* 0x000a000003087984 */ /* 0x000ea80000000800 */
[----:B------:R-:W3:Y:S01]  /*2a60*/  LDS R6, [R3+0xe00] ;  /* 0x000e000003067984 */ /* 0x000ee20000000800 */
[----:B0-----:R-:W-:-:S02]  /*2a70*/  ISETP.NE.AND P0, PT, R12, RZ, PT ;  /* 0x000000ff0c00720c */ /* 0x001fc40003f05270 */
[----:B-1----:R-:W-:Y:S02]  /*2a80*/  ISETP.NE.AND P1, PT, R7, RZ, PT ;  /* 0x000000ff0700720c */ /* 0x002fe40003f25270 */
[----:B--2---:R-:W-:Y:S02]  /*2a90*/  ISETP.NE.AND P2, PT, R8, RZ, PT ;  /* 0x000000ff0800720c */ /* 0x004fe40003f45270 */
[----:B---3--:R-:W-:-:S07]  /*2aa0*/  ISETP.NE.AND P3, PT, R6, RZ, PT ;  /* 0x000000ff0600720c */ /* 0x008fce0003f65270 */
[----:B------:R-:W-:Y:S06]  /*2ab0*/  @!P0 BRA `(.L_x_217) ;  /* 0x0000000000148947 */ /* 0x000fec0003800000 */
[----:B------:R-:W0:Y:S01]  /*2ac0*/  LDC.64 R10, c[0x0][0x380] ;  /* 0x0000e000ff0a7b82 */ /* 0x000e220000000a00 */
[----:B------:R-:W-:Y:S02]  /*2ad0*/  IMAD R3, R2, 0x100, R5 ;  /* 0x0000010002037824 */ /* 0x000fe400078e0205 */
[----:B------:R-:W-:Y:S02]  /*2ae0*/  IMAD.MOV.U32 R13, RZ, RZ, RZ ;  /* 0x000000ffff0d7224 */ /* 0x000fe400078e00ff */
[----:B0-----:R-:W-:-:S05]  /*2af0*/  IMAD.WIDE.U32 R10, R3, 0x8, R10 ;  /* 0x00000008030a7825 */ /* 0x001fca00078e000a */
[----:B------:R0:W-:Y:S02]  /*2b00*/  REDG.E.ADD.64.STRONG.GPU desc[UR20][R10.64+0x400], R12 ;  /* 0x0004000c0a00798e */ /* 0x0001e4000c12e514 */
.L_x_217:
[----:B------:R-:W-:Y:S05]  /*2b10*/  BSYNC.RECONVERGENT B1 ;  /* 0x0000000000017941 */ /* 0x000fea0003800200 */
.L_x_216:
[----:B------:R-:W-:Y:S04]  /*2b20*/  BSSY.RECONVERGENT B1, `(.L_x_218) ;  /* 0x0000009000017945 */ /* 0x000fe80003800200 */
[----:B------:R-:W-:Y:S05]  /*2b30*/  @!P1 BRA `(.L_x_219) ;  /* 0x00000000001c9947 */ /* 0x000fea0003800000 */
[----:B0-----:R-:W0:Y:S01]  /*2b40*/  LDC.64 R10, c[0x0][0x380] ;  /* 0x0000e000ff0a7b82 */ /* 0x001e220000000a00 */
[----:B------:R-:W-:Y:S02]  /*2b50*/  IMAD R3, R2, 0x100, R5 ;  /* 0x0000010002037824 */ /* 0x000fe400078e0205 */
[----:B------:R-:W-:Y:S02]  /*2b60*/  IMAD.MOV.U32 R12, RZ, RZ, R7 ;  /* 0x000000ffff0c7224 */ /* 0x000fe400078e0007 */
[----:B------:R-:W-:Y:S02]  /*2b70*/  VIADD R3, R3, 0x100 ;  /* 0x0000010003037836 */ /* 0x000fe40000000000 */
[----:B------:R-:W-:Y:S02]  /*2b80*/  IMAD.MOV.U32 R13, RZ, RZ, RZ ;  /* 0x000000ffff0d7224 */ /* 0x000fe400078e00ff */
[----:B0-----:R-:W-:-:S05]  /*2b90*/  IMAD.WIDE.U32 R10, R3, 0x8, R10 ;  /* 0x00000008030a7825 */ /* 0x001fca00078e000a */
[----:B------:R1:W-:Y:S02]  /*2ba0*/  REDG.E.ADD.64.STRONG.GPU desc[UR20][R10.64+0x400], R12 ;  /* 0x0004000c0a00798e */ /* 0x0003e4000c12e514 */
.L_x_219:
[----:B------:R-:W-:Y:S05]  /*2bb0*/  BSYNC.RECONVERGENT B1 ;  /* 0x0000000000017941 */ /* 0x000fea0003800200 */
.L_x_218:
[----:B------:R-:W-:Y:S04]  /*2bc0*/  BSSY.RECONVERGENT B1, `(.L_x_220) ;  /* 0x0000008000017945 */ /* 0x000fe80003800200 */
[----:B------:R-:W-:Y:S05]  /*2bd0*/  @!P2 BRA `(.L_x_221) ;  /* 0x000000000018a947 */ /* 0x000fea0003800000 */
[----:B01----:R-:W0:Y:S01]  /*2be0*/  LDC.64 R10, c[0x0][0x380] ;  /* 0x0000e000ff0a7b82 */ /* 0x003e220000000a00 */
[----:B------:R-:W-:Y:S01]  /*2bf0*/  LEA R3, R2, R5, 0x8 ;  /* 0x0000000502037211 */ /* 0x000fe200078e40ff */
[----:B------:R-:W-:-:S04]  /*2c00*/  IMAD.MOV.U32 R9, RZ, RZ, RZ ;  /* 0x000000ffff097224 */ /* 0x000fc800078e00ff */
[----:B------:R-:W-:-:S04]  /*2c10*/  VIADD R3, R3, 0x200 ;  /* 0x0000020003037836 */ /* 0x000fc80000000000 */
[----:B0-----:R-:W-:-:S05]  /*2c20*/  IMAD.WIDE.U32 R10, R3, 0x8, R10 ;  /* 0x00000008030a7825 */ /* 0x001fca00078e000a */
[----:B------:R2:W-:Y:S02]  /*2c30*/  REDG.E.ADD.64.STRONG.GPU desc[UR20][R10.64+0x400], R8 ;  /* 0x000400080a00798e */ /* 0x0005e4000c12e514 */
.L_x_221:
[----:B------:R-:W-:Y:S05]  /*2c40*/  BSYNC.RECONVERGENT B1 ;  /* 0x0000000000017941 */ /* 0x000fea0003800200 */
.L_x_220:
[----:B------:R-:W-:Y:S04]  /*2c50*/  BSSY.RECONVERGENT B1, `(.L_x_222) ;  /* 0x0000008000017945 */ /* 0x000fe80003800200 */
[----:B------:R-:W-:Y:S05]  /*2c60*/  @!P3 BRA `(.L_x_223) ;  /* 0x000000000018b947 */ /* 0x000fea0003800000 */
[----:B--2---:R-:W2:Y:S01]  /*2c70*/  LDC.64 R8, c[0x0][0x380] ;  /* 0x0000e000ff087b82 */ /* 0x004ea20000000a00 */
[----:B------:R-:W-:Y:S02]  /*2c80*/  IMAD R3, R2, 0x100, R5 ;  /* 0x0000010002037824 */ /* 0x000fe400078e0205 */
[----:B------:R-:W-:Y:S02]  /*2c90*/  IMAD.MOV.U32 R7, RZ, RZ, RZ ;  /* 0x000000ffff077224 */ /* 0x000fe400078e00ff */
[----:B------:R-:W-:-:S04]  /*2ca0*/  VIADD R3, R3, 0x300 ;  /* 0x0000030003037836 */ /* 0x000fc80000000000 */
[----:B--2---:R-:W-:-:S05]  /*2cb0*/  IMAD.WIDE.U32 R8, R3, 0x8, R8 ;  /* 0x0000000803087825 */ /* 0x004fca00078e0008 */
[----:B------:R3:W-:Y:S02]  /*2cc0*/  REDG.E.ADD.64.STRONG.GPU desc[UR20][R8.64+0x400], R6 ;  /* 0x000400060800798e */ /* 0x0007e4000c12e514 */
.L_x_223:
[----:B------:R-:W-:Y:S05]  /*2cd0*/  BSYNC.RECONVERGENT B1 ;  /* 0x0000000000017941 */ /* 0x000fea0003800200 */
.L_x_222:
[----:B------:R-:W-:-:S07]  /*2ce0*/  VIADD R2, R2, 0x4 ;  /* 0x0000000402027836 */ /* 0x000fce0000000000 */
.L_x_215:
[----:B------:R-:W-:-:S09]  /*2cf0*/  UISETP.NE.AND UP0, UPT, UR25, URZ, UPT ;  /* 0x000000ff1900728c */ /* 0x000fd2000bf05270 */
[----:B------:R-:W-:Y:S05]  /*2d00*/  BRA.U !UP0, `(.L_x_162) ;  /* 0x00000001089c7547 */ /* 0x000fea000b800000 */
[----:B------:R-:W-:-:S13]  /*2d10*/  ISETP.NE.AND P0, PT, R4, RZ, PT ;  /* 0x000000ff0400720c */ /* 0x000fda0003f05270 */
[----:B------:R-:W-:Y:S05]  /*2d20*/  @!P0 BRA `(.L_x_224) ;  /* 0x0000000000648947 */ /* 0x000fea0003800000 */
[----:B01234-:R-:W-:Y:S01]  /*2d30*/  IMAD R6, R2, 0x400, R0 ;  /* 0x0000040002067824 */ /* 0x01ffe200078e0200 */
[----:B------:R-:W-:Y:S04]  /*2d40*/  BSSY.RECONVERGENT B1, `(.L_x_225) ;  /* 0x000000c000017945 */ /* 0x000fe80003800200 */
[----:B------:R-:W0:Y:S04]  /*2d50*/  LDS R3, [R6+0x200] ;  /* 0x0002000006037984 */ /* 0x000e280000000800 */
[----:B------:R-:W1:Y:S01]  /*2d60*/  LDS R4, [R6+0x600] ;  /* 0x0006000006047984 */ /* 0x000e620000000800 */
[----:B0-----:R-:W-:-:S02]  /*2d70*/  ISETP.NE.AND P0, PT, R3, RZ, PT ;  /* 0x000000ff0300720c */ /* 0x001fc40003f05270 */
[----:B-1----:R-:W-:-:S11]  /*2d80*/  ISETP.NE.AND P1, PT, R4, RZ, PT ;  /* 0x000000ff0400720c */ /* 0x002fd60003f25270 */
[----:B------:R-:W-:Y:S05]  /*2d90*/  @!P0 BRA `(.L_x_226) ;  /* 0x0000000000188947 */ /* 0x000fea0003800000 */
[----:B------:R-:W0:Y:S01]  /*2da0*/  LDC.64 R6, c[0x0][0x380] ;  /* 0x0000e000ff067b82 */ /* 0x000e220000000a00 */
[----:B------:R-:W-:-:S04]  /*2db0*/  IMAD R9, R2, 0x100, R5 ;  /* 0x0000010002097824 */ /* 0x000fc800078e0205 */
[----:B0-----:R-:W-:-:S04]  /*2dc0*/  IMAD.WIDE.U32 R8, R9, 0x8, R6 ;  /* 0x0000000809087825 */ /* 0x001fc800078e0006 */
[----:B------:R-:W-:Y:S02]  /*2dd0*/  IMAD.MOV.U32 R6, RZ, RZ, R3 ;  /* 0x000000ffff067224 */ /* 0x000fe400078e0003 */
[----:B------:R-:W-:-:S05]  /*2de0*/  IMAD.MOV.U32 R7, RZ, RZ, RZ ;  /* 0x000000ffff077224 */ /* 0x000fca00078e00ff */
[----:B------:R0:W-:Y:S02]  /*2df0*/  REDG.E.ADD.64.STRONG.GPU desc[UR20][R8.64+0x400], R6 ;  /* 0x000400060800798e */ /* 0x0001e4000c12e514 */
.L_x_226:
[----:B------:R-:W-:Y:S05]  /*2e00*/  BSYNC.RECONVERGENT B1 ;  /* 0x0000000000017941 */ /* 0x000fea0003800200 */
.L_x_225:
[----:B------:R-:W-:Y:S04]  /*2e10*/  BSSY.RECONVERGENT B1, `(.L_x_227) ;  /* 0x0000009000017945 */ /* 0x000fe80003800200 */
[----:B------:R-:W-:Y:S05]  /*2e20*/  @!P1 BRA `(.L_x_228) ;  /* 0x00000000001c9947 */ /* 0x000fea0003800000 */
[----:B0-----:R-:W0:Y:S01]  /*2e30*/  LDC.64 R6, c[0x0][0x380] ;  /* 0x0000e000ff067b82 */ /* 0x001e220000000a00 */
[----:B------:R-:W-:-:S05]  /*2e40*/  LEA R3, R2, R5, 0x8 ;  /* 0x0000000502037211 */ /* 0x000fca00078e40ff */
[----:B------:R-:W-:-:S04]  /*2e50*/  VIADD R3, R3, 0x100 ;  /* 0x0000010003037836 */ /* 0x000fc80000000000 */
[----:B0-----:R-:W-:-:S04]  /*2e60*/  IMAD.WIDE.U32 R8, R3, 0x8, R6 ;  /* 0x0000000803087825 */ /* 0x001fc800078e0006 */
[----:B------:R-:W-:Y:S02]  /*2e70*/  IMAD.MOV.U32 R6, RZ, RZ, R4 ;  /* 0x000000ffff067224 */ /* 0x000fe400078e0004 */
[----:B------:R-:W-:-:S05]  /*2e80*/  IMAD.MOV.U32 R7, RZ, RZ, RZ ;  /* 0x000000ffff077224 */ /* 0x000fca00078e00ff */
[----:B------:R1:W-:Y:S02]  /*2e90*/  REDG.E.ADD.64.STRONG.GPU desc[UR20][R8.64+0x400], R6 ;  /* 0x000400060800798e */ /* 0x0003e4000c12e514 */
.L_x_228:
[----:B------:R-:W-:Y:S05]  /*2ea0*/  BSYNC.RECONVERGENT B1 ;  /* 0x0000000000017941 */ /* 0x000fea0003800200 */
.L_x_227:
[----:B------:R-:W-:-:S07]  /*2eb0*/  VIADD R2, R2, 0x2 ;  /* 0x0000000202027836 */ /* 0x000fce0000000000 */
.L_x_224:
[----:B------:R-:W-:-:S09]  /*2ec0*/  UISETP.NE.AND UP0, UPT, UR9, URZ, UPT ;  /* 0x000000ff0900728c */ /* 0x000fd2000bf05270 */
[----:B------:R-:W-:Y:S05]  /*2ed0*/  BRA.U !UP0, `(.L_x_162) ;  /* 0x0000000108287547 */ /* 0x000fea000b800000 */
[----:B------:R-:W-:-:S06]  /*2ee0*/  IMAD R0, R2, 0x400, R0 ;  /* 0x0000040002007824 */ /* 0x000fcc00078e0200 */
[----:B------:R-:W5:Y:S02]  /*2ef0*/  LDS R0, [R0+0x200] ;  /* 0x0002000000007984 */ /* 0x000f640000000800 */
[----:B-----5:R-:W-:-:S13]  /*2f00*/  ISETP.NE.AND P0, PT, R0, RZ, PT ;  /* 0x000000ff0000720c */ /* 0x020fda0003f05270 */
[----:B------:R-:W-:Y:S05]  /*2f10*/  @!P0 BRA `(.L_x_162) ;  /* 0x0000000000188947 */ /* 0x000fea0003800000 */
[----:B01234-:R-:W0:Y:S01]  /*2f20*/  LDC.64 R6, c[0x0][0x380] ;  /* 0x0000e000ff067b82 */ /* 0x01fe220000000a00 */
[----:B------:R-:W-:-:S04]  /*2f30*/  IMAD R3, R2, 0x100, R5 ;  /* 0x0000010002037824 */ /* 0x000fc800078e0205 */
[----:B0-----:R-:W-:-:S04]  /*2f40*/  IMAD.WIDE.U32 R2, R3, 0x8, R6 ;  /* 0x0000000803027825 */ /* 0x001fc800078e0006 */
[----:B------:R-:W-:Y:S02]  /*2f50*/  IMAD.MOV.U32 R6, RZ, RZ, R0 ;  /* 0x000000ffff067224 */ /* 0x000fe400078e0000 */
[----:B------:R-:W-:-:S05]  /*2f60*/  IMAD.MOV.U32 R7, RZ, RZ, RZ ;  /* 0x000000ffff077224 */ /* 0x000fca00078e00ff */
[----:B------:R0:W-:Y:S02]  /*2f70*/  REDG.E.ADD.64.STRONG.GPU desc[UR20][R2.64+0x400], R6 ;  /* 0x000400060200798e */ /* 0x0001e4000c12e514 */
.L_x_162:
[----:B------:R-:W-:Y:S05]  /*2f80*/  BSYNC.RECONVERGENT B0 ;  /* 0x0000000000007941 */ /* 0x000fea0003800200 */
.L_x_161:
[----:B------:R-:W-:Y:S01]  /*2f90*/  BAR.SYNC.DEFER_BLOCKING 0x0 ;  /* 0x0000000000007b1d */ /* 0x000fe20000010000 */
[----:B------:R-:W-:-:S04]  /*2fa0*/  UIADD3 UR6, UP0, UPT, UR6, 0x1, URZ ;  /* 0x0000000106067890 */ /* 0x000fc8000ff1e0ff */
[----:B------:R-:W-:Y:S02]  /*2fb0*/  UIADD3.X UR7, UPT, UPT, URZ, UR7, URZ, UP0, !UPT ;  /* 0x00000007ff077290 */ /* 0x000fe400087fe4ff */
[----:B------:R-:W-:-:S04]  /*2fc0*/  UISETP.NE.U32.AND UP0, UPT, UR6, UR11, UPT ;  /* 0x0000000b0600728c */ /* 0x000fc8000bf05070 */
[----:B------:R-:W-:-:S09]  /*2fd0*/  UISETP.NE.AND.EX UP0, UPT, UR7, UR12, UPT, UP0 ;  /* 0x0000000c0700728c */ /* 0x000fd2000bf05300 */
[----:B------:R-:W-:Y:S05]  /*2fe0*/  BRA.U UP0, `(.L_x_229) ;  /* 0xffffffd1009c7547 */ /* 0x000fea000b83ffff */
[----:B------:R-:W-:Y:S05]  /*2ff0*/  EXIT ;  /* 0x000000000000794d */ /* 0x000fea0003800000 */
.L_x_230:
        /* <DEDUP_REMOVED lines=16> */
.L_x_485:


//--------------------- .text._ZN3cub18CUB_300001_SM_10006detail10radix_sort31DeviceRadixSortSingleTileKernelINS1_5radix10policy_hubIccyE10Policy1000ELNS0_9SortOrderE0EccyNS1_21identity_decomposer_tEEEvPKT1_PSA_PKT2_PSE_T3_iiT4_ --------------------------
	.section	.text._ZN3cub18CUB_300001_SM_10006detail10radix_sort31DeviceRadixSortSingleTileKernelINS1_5radix10policy_hubIccyE10Policy1000ELNS0_9SortOrderE0EccyNS1_21identity_decomposer_tEEEvPKT1_PSA_PKT2_PSE_T3_iiT4_,"ax",@progbits
	.align	128
        .global         _ZN3cub18CUB_300001_SM_10006detail10radix_sort31DeviceRadixSortSingleTileKernelINS1_5radix10policy_hubIccyE10Policy1000ELNS0_9SortOrderE0EccyNS1_21identity_decomposer_tEEEvPKT1_PSA_PKT2_PSE_T3_iiT4_
        .type           _ZN3cub18CUB_300001_SM_10006detail10radix_sort31DeviceRadixSortSingleTileKernelINS1_5radix10policy_hubIccyE10Policy1000ELNS0_9SortOrderE0EccyNS1_21identity_decomposer_tEEEvPKT1_PSA_PKT2_PSE_T3_iiT4_,@function
        .size           _ZN3cub18CUB_300001_SM_10006detail10radix_sort31DeviceRadixSortSingleTileKernelINS1_5radix10policy_hubIccyE10Policy1000ELNS0_9SortOrderE0EccyNS1_21identity_decomposer_tEEEvPKT1_PSA_PKT2_PSE_T3_iiT4_,(.L_x_486 - _ZN3cub18CUB_300001_SM_10006detail10radix_sort31DeviceRadixSortSingleTileKernelINS1_5radix10policy_hubIccyE10Policy1000ELNS0_9SortOrderE0EccyNS1_21identity_decomposer_tEEEvPKT1_PSA_PKT2_PSE_T3_iiT4_)
        .other          _ZN3cub18CUB_300001_SM_10006detail10radix_sort31DeviceRadixSortSingleTileKernelINS1_5radix10policy_hubIccyE10Policy1000ELNS0_9SortOrderE0EccyNS1_21identity_decomposer_tEEEvPKT1_PSA_PKT2_PSE_T3_iiT4_,@"STO_CUDA_ENTRY STV_DEFAULT"
_ZN3cub18CUB_300001_SM_10006detail10radix_sort31DeviceRadixSortSingleTileKernelINS1_5radix10policy_hubIccyE10Policy1000ELNS0_9SortOrderE0EccyNS1_21identity_decomposer_tEEEvPKT1_PSA_PKT2_PSE_T3_iiT4_:
.text._ZN3cub18CUB_300001_SM_10006detail10radix_sort31DeviceRadixSortSingleTileKernelINS1_5radix10policy_hubIccyE10Policy1000ELNS0_9SortOrderE0EccyNS1_21identity_decomposer_tEEEvPKT1_PSA_PKT2_PSE_T3_iiT4_:
[----:B------:R-:W-:Y:S01]  /*0000*/  LDC R1, c[0x0][0x37c] ;  /* 0x0000df00ff017b82 */ /* 0x000fe20000000800 */
[----:B------:R-:W0:Y:S01]  /*0010*/  S2R R0, SR_TID.X ;  /* 0x0000000000007919 */ /* 0x000e220000002100 */
[----:B------:R-:W1:Y:S01]  /*0020*/  LDCU UR4, c[0x0][0x3a0] ;  /* 0x00007400ff0477ac */ /* 0x000e620008000800 */
[----:B------:R-:W2:Y:S01]  /*0030*/  LDCU.64 UR6, c[0x0][0x380] ;  /* 0x00007000ff0677ac */ /* 0x000ea20008000a00 */
[----:B------:R-:W3:Y:S01]  /*0040*/  LDCU.64 UR8, c[0x0][0x358] ;  /* 0x00006b00ff0877ac */ /* 0x000ee20008000a00 */
[----:B------:R-:W4:Y:S01]  /*0050*/  S2R R107, SR_LANEID ;  /* 0x00000000006b7919 */ /* 0x000f220000000000 */
[----:B------:R-:W0:Y:S02]  /*0060*/  LDCU UR10, c[0x0][0x3ac] ;  /* 0x00007580ff0a77ac */ /* 0x000e240008000800 */
[----:B0-----:R-:W-:-:S05]  /*0070*/  IMAD R50, R0, 0x13, RZ ;  /* 0x0000001300327824 */ /* 0x001fca00078e02ff */
[C---:B-1----:R-:W-:Y:S02]  /*0080*/  ISETP.GE.AND P1, PT, R50.reuse, UR4, PT ;  /* 0x0000000432007c0c */ /* 0x042fe4000bf26270 */
[C---:B--2---:R-:W-:Y:S01]  /*0090*/  IADD3 R6, P0, PT, R50.reuse, UR6, RZ ;  /* 0x0000000632067c10 */ /* 0x044fe2000ff1e0ff */
[----:B------:R-:W-:-:S04]  /*00a0*/  VIADD R4, R50, 0x1 ;  /* 0x0000000132047836 */ /* 0x000fc80000000000 */
[----:B------:R-:W-:Y:S01]  /*00b0*/  IMAD.X R7, RZ, RZ, UR7, P0 ;  /* 0x00000007ff077e24 */ /* 0x000fe200080e06ff */
[----:B------:R-:W0:Y:S05]  /*00c0*/  LDCU.64 UR6, c[0x0][0x390] ;  /* 0x00007200ff0677ac */ /* 0x000e2a0008000a00 */
[----:B---3--:R-:W2:Y:S01]  /*00d0*/  @!P1 LDG.E.U8 R8, desc[UR8][R6.64] ;  /* 0x0000000806089981 */ /* 0x008ea2000c1e1100 */
[----:B------:R-:W-:Y:S01]  /*00e0*/  ISETP.GE.AND P1, PT, R4, UR4, PT ;  /* 0x0000000404007c0c */ /* 0x000fe2000bf26270 */
[----:B------:R-:W-:-:S03]  /*00f0*/  VIADD R4, R50, 0x2 ;  /* 0x0000000232047836 */ /* 0x000fc60000000000 */
[----:B------:R-:W-:Y:S02]  /*0100*/  P2R R48, PR, RZ, 0x2 ;  /* 0x00000002ff307803 */ /* 0x000fe40000000000 */
[----:B------:R-:W-:Y:S01]  /*0110*/  ISETP.GE.AND P0, PT, R4, UR4, PT ;  /* 0x0000000404007c0c */ /* 0x000fe2000bf06270 */
[----:B------:R-:W-:-:S06]  /*0120*/  VIADD R4, R50, 0x3 ;  /* 0x0000000332047836 */ /* 0x000fcc0000000000 */
[----:B------:R-:W3:Y:S01]  /*0130*/  @!P1 LDG.E.U8 R9, desc[UR8][R6.64+0x1] ;  /* 0x0000010806099981 */ /* 0x000ee2000c1e1100 */
[----:B------:R-:W-:Y:S01]  /*0140*/  ISETP.GE.AND P1, PT, R4, UR4, PT ;  /* 0x0000000404007c0c */ /* 0x000fe2000bf26270 */
[C---:B------:R-:W-:Y:S01]  /*0150*/  VIADD R4, R50.reuse, 0x4 ;  /* 0x0000000432047836 */ /* 0x040fe20000000000 */
[----:B------:R-:W-:Y:S01]  /*0160*/  P2R R45, PR, RZ, 0x1 ;  /* 0x00000001ff2d7803 */ /* 0x000fe20000000000 */
[C---:B------:R-:W-:Y:S01]  /*0170*/  VIADD R29, R50.reuse, 0x6 ;  /* 0x00000006321d7836 */ /* 0x040fe20000000000 */
[----:B------:R-:W-:Y:S01]  /*0180*/  P2R R44, PR, RZ, 0x2 ;  /* 0x00000002ff2c7803 */ /* 0x000fe20000000000 */
[----:B------:R-:W4:Y:S01]  /*0190*/  @!P0 LDG.E.U8 R10, desc[UR8][R6.64+0x2] ;  /* 0x00000208060a8981 */ /* 0x000f22000c1e1100 */
[----:B------:R-:W-:Y:S01]  /*01a0*/  VIADD R5, R50, 0x5 ;  /* 0x0000000532057836 */ /* 0x000fe20000000000 */
[----:B------:R-:W-:Y:S02]  /*01b0*/  ISETP.GE.AND P3, PT, R4, UR4, PT ;  /* 0x0000000404007c0c */ /* 0x000fe4000bf66270 */
[----:B0-----:R-:W-:-:S02]  /*01c0*/  IADD3 R4, P0, PT, R50, UR6, RZ ;  /* 0x0000000632047c10 */ /* 0x001fc4000ff1e0ff */
[----:B------:R-:W-:Y:S02]  /*01d0*/  ISETP.GE.AND P2, PT, R5, UR4, PT ;  /* 0x0000000405007c0c */ /* 0x000fe4000bf46270 */
[----:B------:R-:W4:Y:S01]  /*01e0*/  @!P1 LDG.E.U8 R11, desc[UR8][R6.64+0x3] ;  /* 0x00000308060b9981 */ /* 0x000f22000c1e1100 */
[----:B------:R-:W-:Y:S01]  /*01f0*/  ISETP.GE.AND P1, PT, R29, UR4, PT ;  /* 0x000000041d007c0c */ /* 0x000fe2000bf26270 */
[----:B------:R-:W-:Y:S01]  /*0200*/  VIADD R29, R50, 0x7 ;  /* 0x00000007321d7836 */ /* 0x000fe20000000000 */
[----:B------:R-:W-:Y:S01]  /*0210*/  P2R R43, PR, RZ, 0x8 ;  /* 0x00000008ff2b7803 */ /* 0x000fe20000000000 */
[----:B------:R-:W-:-:S03]  /*0220*/  IMAD.X R5, RZ, RZ, UR7, P0 ;  /* 0x00000007ff057e24 */ /* 0x000fc600080e06ff */
[----:B------:R-:W-:Y:S01]  /*0230*/  ISETP.GE.AND P0, PT, R29, UR4, PT ;  /* 0x000000041d007c0c */ /* 0x000fe2000bf06270 */
[C---:B------:R-:W-:Y:S01]  /*0240*/  VIADD R30, R50.reuse, 0x8 ;  /* 0x00000008321e7836 */ /* 0x040fe20000000000 */
[----:B------:R-:W4:Y:S02]  /*0250*/  @!P3 LDG.E.U8 R34, desc[UR8][R6.64+0x4] ;  /* 0x000004080622b981 */ /* 0x000f24000c1e1100 */
[----:B------:R-:W-:Y:S01]  /*0260*/  P2R R58, PR, RZ, 0x1 ;  /* 0x00000001ff3a7803 */ /* 0x000fe20000000000 */
[C---:B------:R-:W-:Y:S01]  /*0270*/  VIADD R31, R50.reuse, 0x9 ;  /* 0x00000009321f7836 */ /* 0x040fe20000000000 */
[----:B------:R-:W4:Y:S01]  /*0280*/  @!P2 LDG.E.U8 R35, desc[UR8][R6.64+0x5] ;  /* 0x000005080623a981 */ /* 0x000f22000c1e1100 */
[----:B------:R-:W-:-:S03]  /*0290*/  VIADD R32, R50, 0xa ;  /* 0x0000000a32207836 */ /* 0x000fc60000000000 */
[----:B------:R-:W4:Y:S04]  /*02a0*/  @!P1 LDG.E.U8 R36, desc[UR8][R6.64+0x6] ;  /* 0x0000060806249981 */ /* 0x000f28000c1e1100 */
[----:B------:R-:W4:Y:S01]  /*02b0*/  @!P0 LDG.E.U8 R37, desc[UR8][R6.64+0x7] ;  /* 0x0000070806258981 */ /* 0x000f22000c1e1100 */
[----:B------:R-:W-:-:S04]  /*02c0*/  ISETP.GE.AND P0, PT, R30, UR4, PT ;  /* 0x000000041e007c0c */ /* 0x000fc8000bf06270 */
[----:B------:R-:W-:-:S09]  /*02d0*/  P2R R59, PR, RZ, 0x1 ;  /* 0x00000001ff3b7803 */ /* 0x000fd20000000000 */
[----:B------:R-:W4:Y:S01]  /*02e0*/  @!P0 LDG.E.U8 R38, desc[UR8][R6.64+0x8] ;  /* 0x0000080806268981 */ /* 0x000f22000c1e1100 */
[----:B------:R-:W-:-:S04]  /*02f0*/  ISETP.GE.AND P0, PT, R31, UR4, PT ;  /* 0x000000041f007c0c */ /* 0x000fc8000bf06270 */
[----:B------:R-:W-:-:S09]  /*0300*/  P2R R60, PR, RZ, 0x1 ;  /* 0x00000001ff3c7803 */ /* 0x000fd20000000000 */
[----:B------:R-:W4:Y:S01]  /*0310*/  @!P0 LDG.E.U8 R39, desc[UR8][R6.64+0x9] ;  /* 0x0000090806278981 */ /* 0x000f22000c1e1100 */
[----:B------:R-:W-:Y:S01]  /*0320*/  ISETP.GE.AND P0, PT, R32, UR4, PT ;  /* 0x0000000420007c0c */ /* 0x000fe2000bf06270 */
[----:B------:R-:W-:-:S03]  /*0330*/  VIADD R33, R50, 0xb ;  /* 0x0000000b32217836 */ /* 0x000fc60000000000 */
[----:B------:R-:W-:-:S09]  /*0340*/  P2R R61, PR, RZ, 0x1 ;  /* 0x00000001ff3d7803 */ /* 0x000fd20000000000 */
[----:B------:R-:W4:Y:S01]  /*0350*/  @!P0 LDG.E.U8 R40, desc[UR8][R6.64+0xa] ;  /* 0x00000a0806288981 */ /* 0x000f22000c1e1100 */
[----:B------:R-:W-:Y:S01]  /*0360*/  ISETP.GE.AND P0, PT, R33, UR4, PT ;  /* 0x0000000421007c0c */ /* 0x000fe2000bf06270 */
[----:B------:R-:W-:-:S03]  /*0370*/  VIADD R42, R50, 0xc ;  /* 0x0000000c322a7836 */ /* 0x000fc60000000000 */
[----:B------:R-:W-:Y:S01]  /*0380*/  P2R R62, PR, RZ, 0x1 ;  /* 0x00000001ff3e7803 */ /* 0x000fe20000000000 */
[----:B------:R-:W-:-:S08]  /*0390*/  VIADD R30, R50, 0xd ;  /* 0x0000000d321e7836 */ /* 0x000fd00000000000 */
[----:B------:R-:W4:Y:S01]  /*03a0*/  @!P0 LDG.E.U8 R41, desc[UR8][R6.64+0xb] ;  /* 0x00000b0806298981 */ /* 0x000f22000c1e1100 */
[----:B------:R-:W-:Y:S01]  /*03b0*/  ISETP.GE.AND P0, PT, R42, UR4, PT ;  /* 0x000000042a007c0c */ /* 0x000fe2000bf06270 */
[----:B------:R-:W-:Y:S01]  /*03c0*/  VIADD R31, R50, 0xe ;  /* 0x0000000e321f7836 */ /* 0x000fe20000000000 */
[----:B------:R-:W-:Y:S02]  /*03d0*/  P2R R57, PR, RZ, 0x2 ;  /* 0x00000002ff397803 */ /* 0x000fe40000000000 */
[----:B------:R-:W-:Y:S01]  /*03e0*/  ISETP.GE.AND P1, PT, R30, UR4, PT ;  /* 0x000000041e007c0c */ /* 0x000fe2000bf26270 */
[C---:B------:R-:W-:Y:S01]  /*03f0*/  VIADD R32, R50.reuse, 0xf ;  /* 0x0000000f32207836 */ /* 0x040fe20000000000 */
[----:B------:R-:W-:Y:S01]  /*0400*/  P2R R56, PR, RZ, 0x4 ;  /* 0x00000004ff387803 */ /* 0x000fe20000000000 */
[C---:B------:R-:W-:Y:S01]  /*0410*/  VIADD R33, R50.reuse, 0x10 ;  /* 0x0000001032217836 */ /* 0x040fe20000000000 */
[----:B------:R-:W-:Y:S01]  /*0420*/  ISETP.GE.AND P2, PT, R31, UR4, PT ;  /* 0x000000041f007c0c */ /* 0x000fe2000bf46270 */
[----:B------:R-:W-:Y:S01]  /*0430*/  VIADD R47, R50, 0x12 ;  /* 0x00000012322f7836 */ /* 0x000fe20000000000 */
[----:B------:R-:W-:Y:S01]  /*0440*/  ISETP.GE.AND P3, PT, R32, UR4, PT ;  /* 0x0000000420007c0c */ /* 0x000fe2000bf66270 */
[----:B------:R-:W-:-:S02]  /*0450*/  VIADD R46, R50, 0x11 ;  /* 0x00000011322e7836 */ /* 0x000fc40000000000 */
[----:B------:R-:W4:Y:S01]  /*0460*/  @!P0 LDG.E.U8 R42, desc[UR8][R6.64+0xc] ;  /* 0x00000c08062a8981 */ /* 0x000f22000c1e1100 */
[----:B------:R-:W-:Y:S02]  /*0470*/  P2R R55, PR, RZ, 0x1 ;  /* 0x00000001ff377803 */ /* 0x000fe40000000000 */
[----:B------:R-:W-:Y:S02]  /*0480*/  ISETP.GE.AND P4, PT, R33, UR4, PT ;  /* 0x0000000421007c0c */ /* 0x000fe4000bf86270 */
[----:B------:R-:W-:Y:S02]  /*0490*/  ISETP.NE.AND P0, PT, R43, RZ, PT ;  /* 0x000000ff2b00720c */ /* 0x000fe40003f05270 */
[----:B------:R-:W-:Y:S01]  /*04a0*/  ISETP.GE.AND P6, PT, R47, UR4, PT ;  /* 0x000000042f007c0c */ /* 0x000fe2000bfc6270 */
[----:B------:R-:W4:Y:S01]  /*04b0*/  @!P1 LDG.E.U8 R43, desc[UR8][R6.64+0xd] ;  /* 0x00000d08062b9981 */ /* 0x000f22000c1e1100 */
[----:B------:R-:W-:Y:S02]  /*04c0*/  ISETP.GE.AND P5, PT, R46, UR4, PT ;  /* 0x000000042e007c0c */ /* 0x000fe4000bfa6270 */
[----:B------:R-:W-:-:S02]  /*04d0*/  P2R R54, PR, RZ, 0x2 ;  /* 0x00000002ff367803 */ /* 0x000fc40000000000 */
[----:B------:R-:W-:Y:S02]  /*04e0*/  ISETP.NE.AND P1, PT, R44, RZ, PT ;  /* 0x000000ff2c00720c */ /* 0x000fe40003f25270 */
[----:B------:R-:W4:Y:S01]  /*04f0*/  @!P2 LDG.E.U8 R44, desc[UR8][R6.64+0xe] ;  /* 0x00000e08062ca981 */ /* 0x000f22000c1e1100 */
[----:B------:R-:W-:Y:S02]  /*0500*/  P2R R53, PR, RZ, 0x4 ;  /* 0x00000004ff357803 */ /* 0x000fe40000000000 */
[----:B------:R-:W-:Y:S02]  /*0510*/  ISETP.NE.AND P2, PT, R45, RZ, PT ;  /* 0x000000ff2d00720c */ /* 0x000fe40003f45270 */
[----:B------:R-:W4:Y:S01]  /*0520*/  @!P3 LDG.E.U8 R45, desc[UR8][R6.64+0xf] ;  /* 0x00000f08062db981 */ /* 0x000f22000c1e1100 */
[----:B------:R-:W-:Y:S02]  /*0530*/  P2R R52, PR, RZ, 0x8 ;  /* 0x00000008ff347803 */ /* 0x000fe40000000000 */
[----:B------:R-:W-:Y:S01]  /*0540*/  ISETP.NE.AND P3, PT, R48, RZ, PT ;  /* 0x000000ff3000720c */ /* 0x000fe20003f65270 */
[----:B------:R-:W4:Y:S01]  /*0550*/  @!P6 LDG.E.U8 R51, desc[UR8][R6.64+0x12] ;  /* 0x000012080633e981 */ /* 0x000f22000c1e1100 */
[----:B------:R-:W-:-:S03]  /*0560*/  P2R R49, PR, RZ, 0x10 ;  /* 0x00000010ff317803 */ /* 0x000fc60000000000 */
[----:B------:R-:W4:Y:S01]  /*0570*/  @!P4 LDG.E.U8 R48, desc[UR8][R6.64+0x10] ;  /* 0x000010080630c981 */ /* 0x000f22000c1e1100 */
[----:B------:R-:W-:Y:S01]  /*0580*/  ISETP.GE.AND P4, PT, R50, UR4, PT ;  /* 0x0000000432007c0c */ /* 0x000fe2000bf86270 */
[----:B------:R-:W-:Y:S01]  /*0590*/  IMAD.MOV.U32 R29, RZ, RZ, 0xff ;  /* 0x000000ffff1d7424 */ /* 0x000fe200078e00ff */
[----:B------:R-:W-:Y:S01]  /*05a0*/  P2R R46, PR, RZ, 0x20 ;  /* 0x00000020ff2e7803 */ /* 0x000fe20000000000 */
[----:B------:R0:W4:Y:S01]  /*05b0*/  @!P5 LDG.E.U8 R50, desc[UR8][R6.64+0x11] ;  /* 0x000011080632d981 */ /* 0x000122000c1e1100 */
[----:B------:R-:W-:Y:S01]  /*05c0*/  IMAD.MOV.U32 R33, RZ, RZ, 0xff ;  /* 0x000000ffff217424 */ /* 0x000fe200078e00ff */
[----:B------:R-:W1:Y:S01]  /*05d0*/  S2UR UR6, SR_CgaCtaId ;  /* 0x00000000000679c3 */ /* 0x000e620000008800 */
[----:B------:R-:W-:-:S07]  /*05e0*/  IMAD.MOV.U32 R30, RZ, RZ, 0xff ;  /* 0x000000ffff1e7424 */ /* 0x000fce00078e00ff */
[----:B------:R-:W-:Y:S01]  /*05f0*/  BAR.SYNC.DEFER_BLOCKING 0x0 ;  /* 0x0000000000007b1d */ /* 0x000fe20000010000 */
[----:B0-----:R-:W-:Y:S01]  /*0600*/  P2R R6, PR, RZ, 0x40 ;  /* 0x00000040ff067803 */ /* 0x001fe20000000000 */
[----:B------:R-:W-:Y:S01]  /*0610*/  IMAD.MOV.U32 R31, RZ, RZ, 0xff ;  /* 0x000000ffff1f7424 */ /* 0x000fe200078e00ff */
[----:B------:R-:W-:Y:S01]  /*0620*/  ISETP.NE.AND P6, PT, R56, RZ, PT ;  /* 0x000000ff3800720c */ /* 0x000fe20003fc5270 */
[----:B------:R-:W-:Y:S01]  /*0630*/  IMAD.MOV.U32 R32, RZ, RZ, 0xff ;  /* 0x000000ffff207424 */ /* 0x000fe200078e00ff */
[----:B------:R-:W-:Y:S01]  /*0640*/  ISETP.NE.AND P5, PT, R57, RZ, PT ;  /* 0x000000ff3900720c */ /* 0x000fe20003fa5270 */
[----:B------:R-:W0:Y:S01]  /*0650*/  LDCU.64 UR4, c[0x0][0x3a8] ;  /* 0x00007500ff0477ac */ /* 0x000e220008000a00 */
[----:B------:R-:W5:Y:S04]  /*0660*/  @!P4 LDG.E.U8 R3, desc[UR8][R4.64] ;  /* 0x000000080403c981 */ /* 0x000f68000c1e1100 */
[----:B------:R-:W5:Y:S04]  /*0670*/  @!P3 LDG.E.U8 R13, desc[UR8][R4.64+0x1] ;  /* 0x00000108040db981 */ /* 0x000f68000c1e1100 */
[----:B------:R-:W5:Y:S04]  /*0680*/  @!P2 LDG.E.U8 R15, desc[UR8][R4.64+0x2] ;  /* 0x00000208040fa981 */ /* 0x000f68000c1e1100 */
[----:B------:R-:W5:Y:S04]  /*0690*/  @!P1 LDG.E.U8 R17, desc[UR8][R4.64+0x3] ;  /* 0x0000030804119981 */ /* 0x000f68000c1e1100 */
[----:B------:R-:W5:Y:S04]  /*06a0*/  @!P0 LDG.E.U8 R19, desc[UR8][R4.64+0x4] ;  /* 0x0000040804138981 */ /* 0x000f68000c1e1100 */
[----:B------:R-:W5:Y:S04]  /*06b0*/  @!P6 LDG.E.U8 R21, desc[UR8][R4.64+0x5] ;  /* 0x000005080415e981 */ /* 0x000f68000c1e1100 */
[----:B------:R-:W5:Y:S01]  /*06c0*/  @!P5 LDG.E.U8 R23, desc[UR8][R4.64+0x6] ;  /* 0x000006080417d981 */ /* 0x000f62000c1e1100 */
[----:B0-----:R-:W-:-:S02]  /*06d0*/  UIADD3 UR7, UPT, UPT, UR4, 0x5, URZ ;  /* 0x0000000504077890 */ /* 0x001fc4000fffe0ff */
[----:B------:R-:W-:Y:S01]  /*06e0*/  UIADD3 UR5, UPT, UPT, -UR4, UR5, URZ ;  /* 0x0000000504057290 */ /* 0x000fe2000fffe1ff */
[----:B------:R-:W-:Y:S02]  /*06f0*/  IMAD.MOV.U32 R7, RZ, RZ, 0xff ;  /* 0x000000ffff077424 */ /* 0x000fe400078e00ff */
[----:B------:R-:W-:Y:S02]  /*0700*/  UMOV UR4, 0x400 ;  /* 0x0000040000047882 */ /* 0x000fe40000000000 */
[----:B-1----:R-:W-:Y:S01]  /*0710*/  ULEA UR4, UR6, UR4, 0x18 ;  /* 0x0000000406047291 */ /* 0x002fe2000f8ec0ff */
[----:B------:R-:W-:Y:S01]  /*0720*/  IMAD.MOV.U32 R47, RZ, RZ, 0xff ;  /* 0x000000ffff2f7424 */ /* 0x000fe200078e00ff */
[----:B------:R-:W-:Y:S02]  /*0730*/  SHF.R.U32.HI R108, RZ, 0x5, R0 ;  /* 0x00000005ff6c7819 */ /* 0x000fe40000011600 */
[----:B--2---:R-:W-:-:S04]  /*0740*/  @!P4 LOP3.LUT R8, R8, 0xff80, RZ, 0x3c, !PT ;  /* 0x0000ff800808c812 */ /* 0x004fc800078e3cff */
[----:B------:R-:W-:Y:S02]  /*0750*/  @!P4 PRMT R29, R8, 0x7610, R29 ;  /* 0x00007610081dc816 */ /* 0x000fe4000000001d */
[----:B------:R-:W-:Y:S02]  /*0760*/  ISETP.NE.AND P4, PT, R58, RZ, PT ;  /* 0x000000ff3a00720c */ /* 0x000fe40003f85270 */
[----:B---3--:R-:W-:-:S04]  /*0770*/  @!P3 LOP3.LUT R9, R9, 0xff80, RZ, 0x3c, !PT ;  /* 0x0000ff800909b812 */ /* 0x008fc800078e3cff */
[----:B------:R-:W-:-:S07]  /*0780*/  @!P3 PRMT R30, R9, 0x7610, R30 ;  /* 0x00007610091eb816 */ /* 0x000fce000000001e */
[----:B------:R-:W5:Y:S01]  /*0790*/  @!P4 LDG.E.U8 R25, desc[UR8][R4.64+0x7] ;  /* 0x000007080419c981 */ /* 0x000f62000c1e1100 */
[----:B------:R-:W-:Y:S02]  /*07a0*/  ISETP.NE.AND P3, PT, R59, RZ, PT ;  /* 0x000000ff3b00720c */ /* 0x000fe40003f65270 */
[----:B----4-:R-:W-:Y:S02]  /*07b0*/  @!P2 LOP3.LUT R10, R10, 0xff80, RZ, 0x3c, !PT ;  /* 0x0000ff800a0aa812 */ /* 0x010fe400078e3cff */
[----:B------:R-:W-:-:S09]  /*07c0*/  @!P0 LOP3.LUT R34, R34, 0xff80, RZ, 0x3c, !PT ;  /* 0x0000ff8022228812 */ /* 0x000fd200078e3cff */
[----:B------:R-:W5:Y:S01]  /*07d0*/  @!P3 LDG.E.U8 R27, desc[UR8][R4.64+0x8] ;  /* 0x00000808041bb981 */ /* 0x000f62000c1e1100 */
[----:B------:R-:W-:Y:S01]  /*07e0*/  @!P0 PRMT R33, R34, 0x7610, R33 ;  /* 0x0000761022218816 */ /* 0x000fe20000000021 */
[----:B------:R-:W-:Y:S01]  /*07f0*/  IMAD.MOV.U32 R34, RZ, RZ, 0xff ;  /* 0x000000ffff227424 */ /* 0x000fe200078e00ff */
[----:B------:R-:W-:Y:S02]  /*0800*/  @!P6 LOP3.LUT R35, R35, 0xff80, RZ, 0x3c, !PT ;  /* 0x0000ff802323e812 */ /* 0x000fe400078e3cff */
[----:B------:R-:W-:Y:S02]  /*0810*/  @!P5 LOP3.LUT R36, R36, 0xff80, RZ, 0x3c, !PT ;  /* 0x0000ff802424d812 */ /* 0x000fe400078e3cff */
[----:B------:R-:W-:Y:S01]  /*0820*/  @!P6 PRMT R34, R35, 0x7610, R34 ;  /* 0x000076102322e816 */ /* 0x000fe20000000022 */
[----:B------:R-:W-:Y:S01]  /*0830*/  IMAD.MOV.U32 R35, RZ, RZ, 0xff ;  /* 0x000000ffff237424 */ /* 0x000fe200078e00ff */
[----:B------:R-:W-:Y:S02]  /*0840*/  @!P2 PRMT R31, R10, 0x7610, R31 ;  /* 0x000076100a1fa816 */ /* 0x000fe4000000001f */
[----:B------:R-:W-:-:S02]  /*0850*/  ISETP.NE.AND P2, PT, R60, RZ, PT ;  /* 0x000000ff3c00720c */ /* 0x000fc40003f45270 */
[----:B------:R-:W-:Y:S01]  /*0860*/  @!P5 PRMT R35, R36, 0x7610, R35 ;  /* 0x000076102423d816 */ /* 0x000fe20000000023 */
[----:B------:R-:W-:Y:S01]  /*0870*/  IMAD.MOV.U32 R36, RZ, RZ, 0xff ;  /* 0x000000ffff247424 */ /* 0x000fe200078e00ff */
[----:B------:R-:W-:Y:S02]  /*0880*/  @!P1 LOP3.LUT R11, R11, 0xff80, RZ, 0x3c, !PT ;  /* 0x0000ff800b0b9812 */ /* 0x000fe400078e3cff */
[----:B------:R-:W-:Y:S02]  /*0890*/  @!P4 LOP3.LUT R37, R37, 0xff80, RZ, 0x3c, !PT ;  /* 0x0000ff802525c812 */ /* 0x000fe400078e3cff */
[----:B------:R-:W-:Y:S02]  /*08a0*/  @!P1 PRMT R32, R11, 0x7610, R32 ;  /* 0x000076100b209816 */ /* 0x000fe40000000020 */
[----:B------:R-:W-:Y:S01]  /*08b0*/  @!P4 PRMT R36, R37, 0x7610, R36 ;  /* 0x000076102524c816 */ /* 0x000fe20000000024 */
[----:B------:R-:W-:Y:S01]  /*08c0*/  IMAD.MOV.U32 R37, RZ, RZ, 0xff ;  /* 0x000000ffff257424 */ /* 0x000fe200078e00ff */
[----:B------:R-:W-:Y:S01]  /*08d0*/  ISETP.NE.AND P1, PT, R61, RZ, PT ;  /* 0x000000ff3d00720c */ /* 0x000fe20003f25270 */
[----:B------:R-:W5:Y:S01]  /*08e0*/  @!P2 LDG.E.U8 R28, desc[UR8][R4.64+0x9] ;  /* 0x00000908041ca981 */ /* 0x000f62000c1e1100 */
[----:B------:R-:W-:-:S02]  /*08f0*/  @!P3 LOP3.LUT R38, R38, 0xff80, RZ, 0x3c, !PT ;  /* 0x0000ff802626b812 */ /* 0x000fc400078e3cff */
[----:B------:R-:W-:Y:S02]  /*0900*/  ISETP.NE.AND P0, PT, R62, RZ, PT ;  /* 0x000000ff3e00720c */ /* 0x000fe40003f05270 */
[----:B------:R-:W-:Y:S01]  /*0910*/  @!P3 PRMT R37, R38, 0x7610, R37 ;  /* 0x000076102625b816 */ /* 0x000fe20000000025 */
[----:B------:R-:W-:Y:S01]  /*0920*/  IMAD.MOV.U32 R38, RZ, RZ, 0xff ;  /* 0x000000ffff267424 */ /* 0x000fe200078e00ff */
[----:B------:R-:W-:-:S05]  /*0930*/  @!P2 LOP3.LUT R39, R39, 0xff80, RZ, 0x3c, !PT ;  /* 0x0000ff802727a812 */ /* 0x000fca00078e3cff */
[----:B------:R-:W5:Y:S01]  /*0940*/  @!P1 LDG.E.U8 R2, desc[UR8][R4.64+0xa] ;  /* 0x00000a0804029981 */ /* 0x000f62000c1e1100 */
[----:B------:R-:W-:Y:S01]  /*0950*/  @!P2 PRMT R38, R39, 0x7610, R38 ;  /* 0x000076102726a816 */ /* 0x000fe20000000026 */
[----:B------:R-:W-:Y:S02]  /*0960*/  IMAD.MOV.U32 R39, RZ, RZ, 0xff ;  /* 0x000000ffff277424 */ /* 0x000fe400078e00ff */
[----:B------:R-:W5:Y:S01]  /*0970*/  @!P0 LDG.E.U8 R12, desc[UR8][R4.64+0xb] ;  /* 0x00000b08040c8981 */ /* 0x000f62000c1e1100 */
[----:B------:R-:W-:-:S04]  /*0980*/  @!P1 LOP3.LUT R40, R40, 0xff80, RZ, 0x3c, !PT ;  /* 0x0000ff8028289812 */ /* 0x000fc800078e3cff */
[----:B------:R-:W-:Y:S01]  /*0990*/  @!P1 PRMT R39, R40, 0x7610, R39 ;  /* 0x0000761028279816 */ /* 0x000fe20000000027 */
[----:B------:R-:W-:Y:S01]  /*09a0*/  IMAD.MOV.U32 R40, RZ, RZ, 0xff ;  /* 0x000000ffff287424 */ /* 0x000fe200078e00ff */
[----:B------:R-:W-:Y:S02]  /*09b0*/  ISETP.NE.AND P6, PT, R6, RZ, PT ;  /* 0x000000ff0600720c */ /* 0x000fe40003fc5270 */
[----:B------:R-:W-:-:S04]  /*09c0*/  @!P0 LOP3.LUT R41, R41, 0xff80, RZ, 0x3c, !PT ;  /* 0x0000ff8029298812 */ /* 0x000fc800078e3cff */
[----:B------:R-:W-:-:S07]  /*09d0*/  @!P0 PRMT R40, R41, 0x7610, R40 ;  /* 0x0000761029288816 */ /* 0x000fce0000000028 */
[----:B------:R-:W5:Y:S01]  /*09e0*/  @!P6 LDG.E.U8 R22, desc[UR8][R4.64+0x12] ;  /* 0x000012080416e981 */ /* 0x000f62000c1e1100 */
[----:B------:R-:W-:Y:S02]  /*09f0*/  ISETP.NE.AND P0, PT, R55, RZ, PT ;  /* 0x000000ff3700720c */ /* 0x000fe40003f05270 */
[----:B------:R-:W-:Y:S02]  /*0a00*/  ISETP.NE.AND P5, PT, R46, RZ, PT ;  /* 0x000000ff2e00720c */ /* 0x000fe40003fa5270 */
[----:B------:R-:W-:Y:S02]  /*0a10*/  ISETP.NE.AND P4, PT, R49, RZ, PT ;  /* 0x000000ff3100720c */ /* 0x000fe40003f85270 */
[----:B------:R-:W-:Y:S02]  /*0a20*/  ISETP.NE.AND P3, PT, R52, RZ, PT ;  /* 0x000000ff3400720c */ /* 0x000fe40003f65270 */
[----:B------:R-:W-:Y:S02]  /*0a30*/  ISETP.NE.AND P2, PT, R53, RZ, PT ;  /* 0x000000ff3500720c */ /* 0x000fe40003f45270 */
[----:B------:R-:W-:Y:S01]  /*0a40*/  ISETP.NE.AND P1, PT, R54, RZ, PT ;  /* 0x000000ff3600720c */ /* 0x000fe20003f25270 */
[----:B------:R-:W-:-:S02]  /*0a50*/  IMAD.MOV.U32 R41, RZ, RZ, 0xff ;  /* 0x000000ffff297424 */ /* 0x000fc400078e00ff */
[----:B------:R-:W-:Y:S01]  /*0a60*/  @!P0 LOP3.LUT R42, R42, 0xff80, RZ, 0x3c, !PT ;  /* 0x0000ff802a2a8812 */ /* 0x000fe200078e3cff */
[----:B------:R-:W5:Y:S04]  /*0a70*/  @!P0 LDG.E.U8 R14, desc[UR8][R4.64+0xc] ;  /* 0x00000c08040e8981 */ /* 0x000f68000c1e1100 */
[----:B------:R-:W5:Y:S01]  /*0a80*/  @!P4 LDG.E.U8 R20, desc[UR8][R4.64+0x10] ;  /* 0x000010080414c981 */ /* 0x000f62000c1e1100 */
[----:B------:R-:W-:-:S03]  /*0a90*/  @!P0 PRMT R41, R42, 0x7610, R41 ;  /* 0x000076102a298816 */ /* 0x000fc60000000029 */
[----:B------:R-:W5:Y:S01]  /*0aa0*/  @!P2 LDG.E.U8 R16, desc[UR8][R4.64+0xe] ;  /* 0x00000e080410a981 */ /* 0x000f62000c1e1100 */
[----:B------:R-:W-:-:S03]  /*0ab0*/  IMAD.MOV.U32 R42, RZ, RZ, 0xff ;  /* 0x000000ffff2a7424 */ /* 0x000fc600078e00ff */
[----:B------:R-:W5:Y:S04]  /*0ac0*/  @!P1 LDG.E.U8 R18, desc[UR8][R4.64+0xd] ;  /* 0x00000d0804129981 */ /* 0x000f68000c1e1100 */
[----:B------:R-:W5:Y:S04]  /*0ad0*/  @!P3 LDG.E.U8 R24, desc[UR8][R4.64+0xf] ;  /* 0x00000f080418b981 */ /* 0x000f68000c1e1100 */
[----:B------:R0:W5:Y:S01]  /*0ae0*/  @!P5 LDG.E.U8 R26, desc[UR8][R4.64+0x11] ;  /* 0x00001108041ad981 */ /* 0x000162000c1e1100 */
[----:B------:R-:W-:Y:S01]  /*0af0*/  @!P1 LOP3.LUT R43, R43, 0xff80, RZ, 0x3c, !PT ;  /* 0x0000ff802b2b9812 */ /* 0x000fe200078e3cff */
[----:B------:R-:W-:-:S03]  /*0b00*/  IMAD.MOV.U32 R6, RZ, RZ, 0xff ;  /* 0x000000ffff067424 */ /* 0x000fc600078e00ff */
[----:B------:R-:W-:Y:S02]  /*0b10*/  @!P1 PRMT R42, R43, 0x7610, R42 ;  /* 0x000076102b2a9816 */ /* 0x000fe4000000002a */
[----:B------:R-:W-:Y:S02]  /*0b20*/  PRMT R43, R6, 0x7610, R43 ;  /* 0x00007610062b7816 */ /* 0x000fe4000000002b */
[----:B------:R-:W-:Y:S02]  /*0b30*/  @!P2 LOP3.LUT R6, R44, 0xff80, RZ, 0x3c, !PT ;  /* 0x0000ff802c06a812 */ /* 0x000fe400078e3cff */
[----:B------:R-:W-:Y:S02]  /*0b40*/  PRMT R44, R7, 0x7610, R44 ;  /* 0x00007610072c7816 */ /* 0x000fe4000000002c */
[----:B------:R-:W-:Y:S02]  /*0b50*/  @!P3 LOP3.LUT R45, R45, 0xff80, RZ, 0x3c, !PT ;  /* 0x0000ff802d2db812 */ /* 0x000fe400078e3cff */
[----:B------:R-:W-:Y:S01]  /*0b60*/  LEA R49, R0, UR4, 0x2 ;  /* 0x0000000400317c11 */ /* 0x000fe2000f8e10ff */
[----:B------:R-:W-:Y:S01]  /*0b70*/  IMAD.MOV.U32 R46, RZ, RZ, 0xff ;  /* 0x000000ffff2e7424 */ /* 0x000fe200078e00ff */
[----:B------:R-:W-:Y:S01]  /*0b80*/  @!P3 PRMT R44, R45, 0x7610, R44 ;  /* 0x000076102d2cb816 */ /* 0x000fe2000000002c */
[----:B------:R-:W-:Y:S01]  /*0b90*/  IMAD.MOV.U32 R45, RZ, RZ, 0xff ;  /* 0x000000ffff2d7424 */ /* 0x000fe200078e00ff */
[----:B------:R-:W-:-:S02]  /*0ba0*/  @!P4 LOP3.LUT R48, R48, 0xff80, RZ, 0x3c, !PT ;  /* 0x0000ff803030c812 */ /* 0x000fc400078e3cff */
[----:B0-----:R-:W-:Y:S01]  /*0bb0*/  @!P6 LOP3.LUT R4, R51, 0xff80, RZ, 0x3c, !PT ;  /* 0x0000ff803304e812 */ /* 0x001fe200078e3cff */
[----:B------:R-:W-:Y:S01]  /*0bc0*/  IMAD R51, R0, 0x40, R49 ;  /* 0x0000004000337824 */ /* 0x000fe200078e0231 */
[----:B------:R-:W-:Y:S02]  /*0bd0*/  @!P5 LOP3.LUT R50, R50, 0xff80, RZ, 0x3c, !PT ;  /* 0x0000ff803232d812 */ /* 0x000fe400078e3cff */
[----:B------:R-:W-:Y:S01]  /*0be0*/  @!P4 PRMT R47, R48, 0x7610, R47 ;  /* 0x00007610302fc816 */ /* 0x000fe2000000002f */
[----:B------:R-:W-:Y:S01]  /*0bf0*/  IMAD R53, R0, -0x31, R51 ;  /* 0xffffffcf00357824 */ /* 0x000fe200078e0233 */
[----:B------:R-:W-:Y:S02]  /*0c00*/  @!P2 PRMT R43, R6, 0x7610, R43 ;  /* 0x00007610062ba816 */ /* 0x000fe4000000002b */
[----:B------:R-:W-:Y:S02]  /*0c10*/  @!P5 PRMT R46, R50, 0x7610, R46 ;  /* 0x00007610322ed816 */ /* 0x000fe4000000002e */
[----:B------:R-:W-:-:S02]  /*0c20*/  @!P6 PRMT R45, R4, 0x7610, R45 ;  /* 0x00007610042de816 */ /* 0x000fc4000000002d */
[----:B------:R-:W-:Y:S01]  /*0c30*/  LEA R48, R108, UR4, 0x2 ;  /* 0x000000046c307c11 */ /* 0x000fe2000f8e10ff */
[----:B------:R-:W-:Y:S06]  /*0c40*/  BAR.SYNC.DEFER_BLOCKING 0x0 ;  /* 0x0000000000007b1d */ /* 0x000fec0000010000 */
.L_x_232:
[----:B------:R-:W-:Y:S01]  /*0c50*/  UISETP.LT.AND UP0, UPT, UR5, 0x5, UPT ;  /* 0x000000050500788c */ /* 0x000fe2000bf01270 */
[----:B0-----:R-:W-:Y:S01]  /*0c60*/  LOP3.LUT R4, R29, 0xff, RZ, 0xc0, !PT ;  /* 0x000000ff1d047812 */ /* 0x001fe200078ec0ff */
[----:B------:R-:W-:Y:S01]  /*0c70*/  UIADD3 UR6, UPT, UPT, UR7, -0x5, URZ ;  /* 0xfffffffb07067890 */ /* 0x000fe2000fffe0ff */
[----:B------:R-:W-:Y:S01]  /*0c80*/  STS [R49], RZ ;  /* 0x000000ff31007388 */ /* 0x000fe20000000800 */
[----:B------:R-:W-:Y:S01]  /*0c90*/  USEL UR4, UR5, 0x5, UP0 ;  /* 0x0000000505047887 */ /* 0x000fe20008000000 */
[----:B------:R-:W-:Y:S01]  /*0ca0*/  ISETP.NE.AND P1, PT, R107, 0x1f, PT ;  /* 0x0000001f6b00780c */ /* 0x000fe20003f25270 */
[----:B------:R-:W-:Y:S01]  /*0cb0*/  UISETP.GE.AND UP0, UPT, UR7, UR10, UPT ;  /* 0x0000000a0700728c */ /* 0x000fe2000bf06270 */
[----:B------:R-:W-:Y:S01]  /*0cc0*/  STS [R49+0x400], RZ ;  /* 0x000400ff31007388 */ /* 0x000fe20000000800 */
[----:B------:R-:W-:Y:S01]  /*0cd0*/  UBMSK UR4, URZ, UR4 ;  /* 0x00000004ff04729b */ /* 0x000fe20008000000 */
[----:B------:R-:W-:Y:S02]  /*0ce0*/  SHF.R.U32.HI R4, RZ, UR6, R4 ;  /* 0x00000006ff047c19 */ /* 0x000fe40008011604 */
[----:B------:R-:W-:Y:S01]  /*0cf0*/  STS [R49+0x800], RZ ;  /* 0x000800ff31007388 */ /* 0x000fe20000000800 */
[----:B------:R-:W-:-:S02]  /*0d00*/  ISETP.NE.AND P2, PT, R108, 0x6, PT ;  /* 0x000000066c00780c */ /* 0x000fc40003f45270 */
[----:B------:R-:W-:Y:S01]  /*0d10*/  LOP3.LUT R4, R4, UR4, RZ, 0xc0, !PT ;  /* 0x0000000404047c12 */ /* 0x000fe2000f8ec0ff */
[----:B------:R-:W-:Y:S01]  /*0d20*/  STS [R49+0xc00], RZ ;  /* 0x000c00ff31007388 */ /* 0x000fe20000000800 */
[----:B------:R-:W-:-:S03]  /*0d30*/  ISETP.NE.AND P3, PT, R108, 0x7, PT ;  /* 0x000000076c00780c */ /* 0x000fc60003f65270 */
[----:B------:R-:W-:Y:S01]  /*0d40*/  IMAD.SHL.U32 R5, R4, 0x400, RZ ;  /* 0x0000040004057824 */ /* 0x000fe200078e00ff */
[----:B------:R-:W-:Y:S01]  /*0d50*/  SHF.R.U32.HI R4, RZ, 0x3, R4 ;  /* 0x00000003ff047819 */ /* 0x000fe20000011604 */
[----:B------:R-:W-:Y:S03]  /*0d60*/  STS [R49+0x1000], RZ ;  /* 0x001000ff31007388 */ /* 0x000fe60000000800 */
[----:B------:R-:W-:Y:S01]  /*0d70*/  LOP3.LUT R52, R5, 0x3c00, RZ, 0xc0, !PT ;  /* 0x00003c0005347812 */ /* 0x000fe200078ec0ff */
[----:B------:R-:W-:Y:S01]  /*0d80*/  STS [R49+0x1400], RZ ;  /* 0x001400ff31007388 */ /* 0x000fe20000000800 */
[----:B------:R-:W-:-:S03]  /*0d90*/  LOP3.LUT R4, R4, 0x1e, RZ, 0xc0, !PT ;  /* 0x0000001e04047812 */ /* 0x000fc600078ec0ff */
[----:B------:R-:W-:Y:S01]  /*0da0*/  STS [R49+0x1800], RZ ;  /* 0x001800ff31007388 */ /* 0x000fe20000000800 */
[----:B------:R-:W-:Y:S02]  /*0db0*/  IADD3 R52, PT, PT, R4, R49, R52 ;  /* 0x0000003104347210 */ /* 0x000fe40007ffe034 */
[----:B------:R-:W-:Y:S01]  /*0dc0*/  LOP3.LUT R4, R30, 0xff, RZ, 0xc0, !PT ;  /* 0x000000ff1e047812 */ /* 0x000fe200078ec0ff */
[----:B------:R-:W-:Y:S03]  /*0dd0*/  STS [R49+0x1c00], RZ ;  /* 0x001c00ff31007388 */ /* 0x000fe60000000800 */
[----:B------:R-:W-:Y:S01]  /*0de0*/  SHF.R.U32.HI R4, RZ, UR6, R4 ;  /* 0x00000006ff047c19 */ /* 0x000fe20008011604 */
[----:B------:R-:W-:Y:S03]  /*0df0*/  STS [R49+0x2000], RZ ;  /* 0x002000ff31007388 */ /* 0x000fe60000000800 */
[----:B------:R-:W-:Y:S01]  /*0e00*/  LOP3.LUT R4, R4, UR4, RZ, 0xc0, !PT ;  /* 0x0000000404047c12 */ /* 0x000fe2000f8ec0ff */
[----:B------:R-:W-:Y:S04]  /*0e10*/  STS [R49+0x2400], RZ ;  /* 0x002400ff31007388 */ /* 0x000fe80000000800 */
[----:B------:R-:W-:Y:S01]  /*0e20*/  STS [R49+0x2800], RZ ;  /* 0x002800ff31007388 */ /* 0x000fe20000000800 */
[----:B------:R-:W-:Y:S01]  /*0e30*/  IMAD.SHL.U32 R5, R4, 0x400, RZ ;  /* 0x0000040004057824 */ /* 0x000fe200078e00ff */
[----:B------:R-:W-:-:S02]  /*0e40*/  SHF.R.U32.HI R4, RZ, 0x3, R4 ;  /* 0x00000003ff047819 */ /* 0x000fc40000011604 */
[----:B------:R-:W-:Y:S02]  /*0e50*/  STS [R49+0x2c00], RZ ;  /* 0x002c00ff31007388 */ /* 0x000fe40000000800 */
[----:B------:R-:W-:Y:S02]  /*0e60*/  LOP3.LUT R56, R5, 0x3c00, RZ, 0xc0, !PT ;  /* 0x00003c0005387812 */ /* 0x000fe400078ec0ff */
        /* <DEDUP_REMOVED lines=10> */
[----:B------:R-:W0:Y:S01]  /*0f10*/  LDS.U16 R50, [R52] ;  /* 0x0000000034327984 */ /* 0x000e220000000400 */
[----:B------:R-:W-:Y:S01]  /*0f20*/  IMAD.SHL.U32 R6, R4, 0x400, RZ ;  /* 0x0000040004067824 */ /* 0x000fe200078e00ff */
[----:B------:R-:W-:-:S04]  /*0f30*/  SHF.R.U32.HI R4, RZ, 0x3, R4 ;  /* 0x00000003ff047819 */ /* 0x000fc80000011604 */
[----:B------:R-:W-:Y:S02]  /*0f40*/  LOP3.LUT R6, R6, 0x3c00, RZ, 0xc0, !PT ;  /* 0x00003c0006067812 */ /* 0x000fe400078ec0ff */
[----:B------:R-:W-:-:S04]  /*0f50*/  LOP3.LUT R4, R4, 0x1e, RZ, 0xc0, !PT ;  /* 0x0000001e04047812 */ /* 0x000fc800078ec0ff */
[----:B------:R-:W-:Y:S02]  /*0f60*/  IADD3 R58, PT, PT, R4, R49, R6 ;  /* 0x00000031043a7210 */ /* 0x000fe40007ffe006 */
[----:B------:R-:W-:-:S04]  /*0f70*/  LOP3.LUT R4, R32, 0xff, RZ, 0xc0, !PT ;  /* 0x000000ff20047812 */ /* 0x000fc800078ec0ff */
[----:B------:R-:W-:-:S04]  /*0f80*/  SHF.R.U32.HI R4, RZ, UR6, R4 ;  /* 0x00000006ff047c19 */ /* 0x000fc80008011604 */
[----:B------:R-:W-:Y:S01]  /*0f90*/  LOP3.LUT R4, R4, UR4, RZ, 0xc0, !PT ;  /* 0x0000000404047c12 */ /* 0x000fe2000f8ec0ff */
[----:B0-----:R-:W-:-:S05]  /*0fa0*/  VIADD R5, R50, 0x1 ;  /* 0x0000000132057836 */ /* 0x001fca0000000000 */
[----:B------:R0:W-:Y:S04]  /*0fb0*/  STS.U16 [R52], R5 ;  /* 0x0000000534007388 */ /* 0x0001e80000000400 */
[----:B------:R-:W1:Y:S01]  /*0fc0*/  LDS.U16 R54, [R56] ;  /* 0x0000000038367984 */ /* 0x000e620000000400 */
[----:B0-----:R-:W-:Y:S01]  /*0fd0*/  IMAD.SHL.U32 R5, R4, 0x400, RZ ;  /* 0x0000040004057824 */ /* 0x001fe200078e00ff */
[----:B------:R-:W-:-:S04]  /*0fe0*/  SHF.R.U32.HI R4, RZ, 0x3, R4 ;  /* 0x00000003ff047819 */ /* 0x000fc80000011604 */
[----:B------:R-:W-:Y:S02]  /*0ff0*/  LOP3.LUT R60, R5, 0x3c00, RZ, 0xc0, !PT ;  /* 0x00003c00053c7812 */ /* 0x000fe400078ec0ff */
[----:B------:R-:W-:-:S04]  /*1000*/  LOP3.LUT R4, R4, 0x1e, RZ, 0xc0, !PT ;  /* 0x0000001e04047812 */ /* 0x000fc800078ec0ff */
[----:B------:R-:W-:Y:S02]  /*1010*/  IADD3 R60, PT, PT, R4, R49, R60 ;  /* 0x00000031043c7210 */ /* 0x000fe40007ffe03c */
[----:B------:R-:W-:-:S04]  /*1020*/  LOP3.LUT R4, R33, 0xff, RZ, 0xc0, !PT ;  /* 0x000000ff21047812 */ /* 0x000fc800078ec0ff */
[----:B------:R-:W-:-:S04]  /*1030*/  SHF.R.U32.HI R4, RZ, UR6, R4 ;  /* 0x00000006ff047c19 */ /* 0x000fc80008011604 */
[----:B------:R-:W-:-:S05]  /*1040*/  LOP3.LUT R4, R4, UR4, RZ, 0xc0, !PT ;  /* 0x0000000404047c12 */ /* 0x000fca000f8ec0ff */
[----:B------:R-:W-:Y:S01]  /*1050*/  IMAD.SHL.U32 R6, R4, 0x400, RZ ;  /* 0x0000040004067824 */ /* 0x000fe200078e00ff */
[----:B------:R-:W-:-:S04]  /*1060*/  SHF.R.U32.HI R4, RZ, 0x3, R4 ;  /* 0x00000003ff047819 */ /* 0x000fc80000011604 */
[----:B------:R-:W-:Y:S02]  /*1070*/  LOP3.LUT R6, R6, 0x3c00, RZ, 0xc0, !PT ;  /* 0x00003c0006067812 */ /* 0x000fe400078ec0ff */
[----:B------:R-:W-:Y:S01]  /*1080*/  LOP3.LUT R4, R4, 0x1e, RZ, 0xc0, !PT ;  /* 0x0000001e04047812 */ /* 0x000fe200078ec0ff */
[----:B-1----:R-:W-:-:S03]  /*1090*/  VIADD R7, R54, 0x1 ;  /* 0x0000000136077836 */ /* 0x002fc60000000000 */
[----:B------:R-:W-:Y:S02]  /*10a0*/  IADD3 R62, PT, PT, R4, R49, R6 ;  /* 0x00000031043e7210 */ /* 0x000fe40007ffe006 */
[----:B------:R-:W-:Y:S01]  /*10b0*/  STS.U16 [R56], R7 ;  /* 0x0000000738007388 */ /* 0x000fe20000000400 */
[----:B------:R-:W-:-:S03]  /*10c0*/  LOP3.LUT R4, R34, 0xff, RZ, 0xc0, !PT ;  /* 0x000000ff22047812 */ /* 0x000fc600078ec0ff */
[----:B------:R-:W0:Y:S01]  /*10d0*/  LDS.U16 R57, [R58] ;  /* 0x000000003a397984 */ /* 0x000e220000000400 */
        /* <DEDUP_REMOVED lines=143> */
[----:B------:R-:W-:Y:S01]  /*19d0*/  SHF.R.U32.HI R4, RZ, UR6, R4 ;  /* 0x00000006ff047c19 */ /* 0x000fe20008011604 */
[----:B------:R-:W0:Y:S03]  /*19e0*/  S2UR UR6, SR_CgaCtaId ;  /* 0x00000000000679c3 */ /* 0x000e260000008800 */
[----:B------:R-:W-:Y:S01]  /*19f0*/  LOP3.LUT R4, R4, UR4, RZ, 0xc0, !PT ;  /* 0x0000000404047c12 */ /* 0x000fe2000f8ec0ff */
[----:B------:R-:W-:-:S04]  /*1a00*/  UMOV UR4, 0x400 ;  /* 0x0000040000047882 */ /* 0x000fc80000000000 */
[----:B------:R-:W-:Y:S01]  /*1a10*/  IMAD.SHL.U32 R6, R4, 0x400, RZ ;  /* 0x0000040004067824 */ /* 0x000fe200078e00ff */
[----:B------:R-:W-:-:S04]  /*1a20*/  SHF.R.U32.HI R4, RZ, 0x3, R4 ;  /* 0x00000003ff047819 */ /* 0x000fc80000011604 */
[----:B------:R-:W-:Y:S02]  /*1a30*/  LOP3.LUT R6, R6, 0x3c00, RZ, 0xc0, !PT ;  /* 0x00003c0006067812 */ /* 0x000fe400078ec0ff */
[----:B------:R-:W-:Y:S01]  /*1a40*/  LOP3.LUT R4, R4, 0x1e, RZ, 0xc0, !PT ;  /* 0x0000001e04047812 */ /* 0x000fe200078ec0ff */
[----:B-1----:R-:W-:-:S03]  /*1a50*/  VIADD R7, R83, 0x1 ;  /* 0x0000000153077836 */ /* 0x002fc60000000000 */
[----:B------:R-:W-:Y:S02]  /*1a60*/  IADD3 R90, PT, PT, R4, R49, R6 ;  /* 0x00000031045a7210 */ /* 0x000fe40007ffe006 */
[----:B------:R-:W-:Y:S01]  /*1a70*/  STS.U16 [R84], R7 ;  /* 0x0000000754007388 */ /* 0x000fe20000000400 */
[----:B0-----:R-:W-:-:S03]  /*1a80*/  ULEA UR4, UR6, UR4, 0x18 ;  /* 0x0000000406047291 */ /* 0x001fc6000f8ec0ff */
[----:B------:R-:W0:Y:S02]  /*1a90*/  LDS.U16 R85, [R86] ;  /* 0x0000000056557984 */ /* 0x000e240000000400 */
[----:B0-----:R-:W-:-:S05]  /*1aa0*/  VIADD R5, R85, 0x1 ;  /* 0x0000000155057836 */ /* 0x001fca0000000000 */
[----:B------:R-:W-:Y:S04]  /*1ab0*/  STS.U16 [R86], R5 ;  /* 0x0000000556007388 */ /* 0x000fe80000000400 */
[----:B------:R-:W0:Y:S02]  /*1ac0*/  LDS.U16 R87, [R88] ;  /* 0x0000000058577984 */ /* 0x000e240000000400 */
[----:B0-----:R-:W-:-:S05]  /*1ad0*/  VIADD R7, R87, 0x1 ;  /* 0x0000000157077836 */ /* 0x001fca0000000000 */
[----:B------:R-:W-:Y:S04]  /*1ae0*/  STS.U16 [R88], R7 ;  /* 0x0000000758007388 */ /* 0x000fe80000000400 */
[----:B------:R-:W0:Y:S02]  /*1af0*/  LDS.U16 R89, [R90] ;  /* 0x000000005a597984 */ /* 0x000e240000000400 */
[----:B0-----:R-:W-:-:S05]  /*1b00*/  VIADD R5, R89, 0x1 ;  /* 0x0000000159057836 */ /* 0x001fca0000000000 */
[----:B------:R-:W-:Y:S01]  /*1b10*/  STS.U16 [R90], R5 ;  /* 0x000000055a007388 */ /* 0x000fe20000000400 */
[----:B------:R-:W-:Y:S06]  /*1b20*/  BAR.SYNC.DEFER_BLOCKING 0x0 ;  /* 0x0000000000007b1d */ /* 0x000fec0000010000 */
[----:B------:R-:W-:Y:S04]  /*1b30*/  LDS R91, [R51] ;  /* 0x00000000335b7984 */ /* 0x000fe80000000800 */
[----:B------:R-:W0:Y:S04]  /*1b40*/  LDS R92, [R51+0x4] ;  /* 0x00000400335c7984 */ /* 0x000e280000000800 */
[----:B------:R-:W1:Y:S04]  /*1b50*/  LDS R93, [R51+0x8] ;  /* 0x00000800335d7984 */ /* 0x000e680000000800 */
[----:B------:R-:W2:Y:S04]  /*1b60*/  LDS R94, [R51+0xc] ;  /* 0x00000c00335e7984 */ /* 0x000ea80000000800 */
[----:B------:R-:W3:Y:S04]  /*1b70*/  LDS R95, [R51+0x10] ;  /* 0x00001000335f7984 */ /* 0x000ee80000000800 */
[----:B------:R-:W4:Y:S04]  /*1b80*/  LDS R96, [R51+0x14] ;  /* 0x0000140033607984 */ /* 0x000f280000000800 */
[----:B------:R-:W4:Y:S04]  /*1b90*/  LDS R97, [R51+0x18] ;  /* 0x0000180033617984 */ /* 0x000f280000000800 */
[----:B------:R-:W4:Y:S04]  /*1ba0*/  LDS R98, [R51+0x1c] ;  /* 0x00001c0033627984 */ /* 0x000f280000000800 */
[----:B------:R-:W4:Y:S04]  /*1bb0*/  LDS R99, [R51+0x20] ;  /* 0x0000200033637984 */ /* 0x000f280000000800 */
[----:B------:R-:W4:Y:S04]  /*1bc0*/  LDS R100, [R51+0x24] ;  /* 0x0000240033647984 */ /* 0x000f280000000800 */
[----:B------:R-:W4:Y:S04]  /*1bd0*/  LDS R101, [R51+0x28] ;  /* 0x0000280033657984 */ /* 0x000f280000000800 */
[----:B------:R-:W4:Y:S01]  /*1be0*/  LDS R102, [R51+0x2c] ;  /* 0x00002c0033667984 */ /* 0x000f220000000800 */
[----:B0-----:R-:W-:-:S03]  /*1bf0*/  IMAD.IADD R92, R91, 0x1, R92 ;  /* 0x000000015b5c7824 */ /* 0x001fc600078e025c */
[----:B------:R-:W0:Y:S01]  /*1c00*/  LDS R103, [R51+0x30] ;  /* 0x0000300033677984 */ /* 0x000e220000000800 */
[----:B-1----:R-:W-:-:S03]  /*1c10*/  IMAD.IADD R93, R93, 0x1, R92 ;  /* 0x000000015d5d7824 */ /* 0x002fc600078e025c */
[----:B------:R-:W1:Y:S01]  /*1c20*/  LDS R104, [R51+0x34] ;  /* 0x0000340033687984 */ /* 0x000e620000000800 */
[----:B--2---:R-:W-:-:S03]  /*1c30*/  IMAD.IADD R94, R94, 0x1, R93 ;  /* 0x000000015e5e7824 */ /* 0x004fc600078e025d */
[----:B------:R-:W2:Y:S01]  /*1c40*/  LDS R105, [R51+0x38] ;  /* 0x0000380033697984 */ /* 0x000ea20000000800 */
[----:B---3--:R-:W-:-:S03]  /*1c50*/  IMAD.IADD R95, R95, 0x1, R94 ;  /* 0x000000015f5f7824 */ /* 0x008fc600078e025e */
[----:B------:R-:W3:Y:S01]  /*1c60*/  LDS R106, [R51+0x3c] ;  /* 0x00003c00336a7984 */ /* 0x000ee20000000800 */
[----:B----4-:R-:W-:-:S03]  /*1c70*/  IMAD.IADD R96, R96, 0x1, R95 ;  /* 0x0000000160607824 */ /* 0x010fc600078e025f */
[----:B------:R-:W4:Y:S01]  /*1c80*/  LDS R5, [R51+0x40] ;  /* 0x0000400033057984 */ /* 0x000f220000000800 */
[----:B------:R-:W-:-:S04]  /*1c90*/  IMAD.IADD R97, R97, 0x1, R96 ;  /* 0x0000000161617824 */ /* 0x000fc800078e0260 */
[----:B------:R-:W-:-:S04]  /*1ca0*/  IMAD.IADD R98, R98, 0x1, R97 ;  /* 0x0000000162627824 */ /* 0x000fc800078e0261 */
[----:B------:R-:W-:-:S04]  /*1cb0*/  IMAD.IADD R99, R99, 0x1, R98 ;  /* 0x0000000163637824 */ /* 0x000fc800078e0262 */
[----:B------:R-:W-:-:S04]  /*1cc0*/  IMAD.IADD R100, R100, 0x1, R99 ;  /* 0x0000000164647824 */ /* 0x000fc800078e0263 */
[----:B------:R-:W-:-:S04]  /*1cd0*/  IMAD.IADD R101, R101, 0x1, R100 ;  /* 0x0000000165657824 */ /* 0x000fc800078e0264 */
[----:B------:R-:W-:-:S04]  /*1ce0*/  IMAD.IADD R102, R102, 0x1, R101 ;  /* 0x0000000166667824 */ /* 0x000fc800078e0265 */
[----:B0-----:R-:W-:-:S04]  /*1cf0*/  IMAD.IADD R103, R103, 0x1, R102 ;  /* 0x0000000167677824 */ /* 0x001fc800078e0266 */
[----:B-1----:R-:W-:-:S04]  /*1d00*/  IMAD.IADD R104, R104, 0x1, R103 ;  /* 0x0000000168687824 */ /* 0x002fc800078e0267 */
[----:B--2---:R-:W-:-:S04]  /*1d10*/  IMAD.IADD R105, R105, 0x1, R104 ;  /* 0x0000000169697824 */ /* 0x004fc800078e0268 */
[----:B---3--:R-:W-:-:S04]  /*1d20*/  IMAD.IADD R106, R106, 0x1, R105 ;  /* 0x000000016a6a7824 */ /* 0x008fc800078e0269 */
[----:B----4-:R-:W-:-:S05]  /*1d30*/  IMAD.IADD R109, R5, 0x1, R106 ;  /* 0x00000001056d7824 */ /* 0x010fca00078e026a */
        /* <DEDUP_REMOVED lines=8> */
[----:B------:R-:W0:Y:S02]  /*1dc0*/  SHFL.UP P0, R110, R111, 0x10, RZ ;  /* 0x060000006f6e7989 */ /* 0x000e2400000000ff */
[----:B0-----:R-:W-:Y:S01]  /*1dd0*/  @P0 IMAD.IADD R110, R111, 0x1, R110 ;  /* 0x000000016f6e0824 */ /* 0x001fe200078e026e */
[----:B------:R-:W-:-:S03]  /*1de0*/  ISETP.NE.AND P0, PT, R108, 0x1, PT ;  /* 0x000000016c00780c */ /* 0x000fc60003f05270 */
[----:B------:R-:W-:Y:S01]  /*1df0*/  IMAD.IADD R109, R110, 0x1, -R109 ;  /* 0x000000016e6d7824 */ /* 0x000fe200078e0a6d */
[----:B------:R-:W-:Y:S01]  /*1e00*/  @!P1 STS [R48+0x4400], R110 ;  /* 0x0044006e30009388 */ /* 0x000fe20000000800 */
[----:B------:R-:W-:Y:S01]  /*1e10*/  BAR.SYNC.DEFER_BLOCKING 0x0 ;  /* 0x0000000000007b1d */ /* 0x000fe20000010000 */
[----:B------:R-:W-:-:S05]  /*1e20*/  ISETP.NE.AND P1, PT, R108, 0x4, PT ;  /* 0x000000046c00780c */ /* 0x000fca0003f25270 */
[----:B------:R-:W0:Y:S04]  /*1e30*/  LDS.128 R4, [UR4+0x4400] ;  /* 0x00440004ff047984 */ /* 0x000e280008000c00 */
[----:B------:R-:W1:Y:S01]  /*1e40*/  LDS.128 R8, [UR4+0x4410] ;  /* 0x00441004ff087984 */ /* 0x000e620008000c00 */
[C---:B0-----:R-:W-:Y:S01]  /*1e50*/  SEL R55, R4.reuse, R55, !P0 ;  /* 0x0000003704377207 */ /* 0x041fe20004000000 */
[----:B------:R-:W-:Y:S01]  /*1e60*/  IMAD.IADD R5, R4, 0x1, R5 ;  /* 0x0000000104057824 */ /* 0x000fe200078e0205 */
[----:B------:R-:W-:-:S03]  /*1e70*/  ISETP.NE.AND P0, PT, R108, 0x2, PT ;  /* 0x000000026c00780c */ /* 0x000fc60003f05270 */
[----:B------:R-:W-:Y:S01]  /*1e80*/  IMAD.IADD R6, R6, 0x1, R5 ;  /* 0x0000000106067824 */ /* 0x000fe200078e0205 */
[----:B------:R-:W-:Y:S02]  /*1e90*/  SEL R55, R5, R55, !P0 ;  /* 0x0000003705377207 */ /* 0x000fe40004000000 */
[----:B------:R-:W-:Y:S01]  /*1ea0*/  ISETP.NE.AND P0, PT, R108, 0x3, PT ;  /* 0x000000036c00780c */ /* 0x000fe20003f05270 */
[----:B------:R-:W-:-:S03]  /*1eb0*/  IMAD.IADD R7, R7, 0x1, R6 ;  /* 0x0000000107077824 */ /* 0x000fc600078e0206 */
[----:B------:R-:W-:Y:S01]  /*1ec0*/  SEL R55, R6, R55, !P0 ;  /* 0x0000003706377207 */ /* 0x000fe20004000000 */
[C---:B-1----:R-:W-:Y:S01]  /*1ed0*/  IMAD.IADD R8, R7.reuse, 0x1, R8 ;  /* 0x0000000107087824 */ /* 0x042fe200078e0208 */
[----:B------:R-:W-:Y:S02]  /*1ee0*/  ISETP.NE.AND P0, PT, R108, 0x5, PT ;  /* 0x000000056c00780c */ /* 0x000fe40003f05270 */
[----:B------:R-:W-:Y:S01]  /*1ef0*/  SEL R55, R7, R55, !P1 ;  /* 0x0000003707377207 */ /* 0x000fe20004800000 */
[----:B------:R-:W-:Y:S01]  /*1f00*/  IMAD.IADD R9, R9, 0x1, R8 ;  /* 0x0000000109097824 */ /* 0x000fe200078e0208 */
[----:B------:R-:W-:Y:S02]  /*1f10*/  ISETP.NE.AND P1, PT, R107, RZ, PT ;  /* 0x000000ff6b00720c */ /* 0x000fe40003f25270 */
[----:B------:R-:W-:Y:S01]  /*1f20*/  SEL R55, R8, R55, !P0 ;  /* 0x0000003708377207 */ /* 0x000fe20004000000 */
[----:B------:R-:W-:Y:S01]  /*1f30*/  IMAD.IADD R10, R10, 0x1, R9 ;  /* 0x000000010a0a7824 */ /* 0x000fe200078e0209 */
[----:B------:R-:W-:-:S02]  /*1f40*/  ISETP.GT.U32.AND P0, PT, R0, 0x1f, PT ;  /* 0x0000001f0000780c */ /* 0x000fc40003f04070 */
[----:B------:R-:W-:Y:S01]  /*1f50*/  SEL R55, R9, R55, !P2 ;  /* 0x0000003709377207 */ /* 0x000fe20005000000 */
[----:B------:R-:W-:Y:S01]  /*1f60*/  IMAD.IADD R11, R11, 0x1, R10 ;  /* 0x000000010b0b7824 */ /* 0x000fe200078e020a */
[----:B------:R-:W-:Y:S02]  /*1f70*/  ISETP.GT.U32.OR P2, PT, R0, 0x1f, P1 ;  /* 0x0000001f0000780c */ /* 0x000fe40000f44470 */
[----:B------:R-:W-:Y:S02]  /*1f80*/  SEL R4, R109, RZ, P1 ;  /* 0x000000ff6d047207 */ /* 0x000fe40000800000 */
[----:B------:R-:W-:-:S05]  /*1f90*/  SEL R55, R10, R55, !P3 ;  /* 0x000000370a377207 */ /* 0x000fca0005800000 */
[----:B------:R-:W-:Y:S01]  /*1fa0*/  @P0 IMAD.IADD R109, R55, 0x1, R4 ;  /* 0x00000001376d0824 */ /* 0x000fe200078e0204 */
[----:B------:R-:W-:-:S03]  /*1fb0*/  ISETP.NE.AND P0, PT, R0, RZ, PT ;  /* 0x000000ff0000720c */ /* 0x000fc60003f05270 */
[----:B------:R-:W-:-:S05]  /*1fc0*/  @!P2 IMAD.U32 R109, R11, 0x10000, RZ ;  /* 0x000100000b6da824 */ /* 0x000fca00078e00ff */
[----:B------:R-:W-:Y:S01]  /*1fd0*/  @!P2 STS [UR4+0x4428], R109 ;  /* 0x0044286dff00a988 */ /* 0x000fe20008000804 */
[----:B------:R-:W-:Y:S06]  /*1fe0*/  BAR.SYNC.DEFER_BLOCKING 0x0 ;  /* 0x0000000000007b1d */ /* 0x000fec0000010000 */
[----:B------:R-:W0:Y:S02]  /*1ff0*/  LDS R4, [UR4+0x4428] ;  /* 0x00442804ff047984 */ /* 0x000e240008000800 */
[----:B0-----:R-:W-:-:S05]  /*2000*/  SEL R4, R4, RZ, P0 ;  /* 0x000000ff04047207 */ /* 0x001fca0000000000 */
[----:B------:R-:W-:-:S04]  /*2010*/  IMAD.IADD R4, R4, 0x1, R109 ;  /* 0x0000000104047824 */ /* 0x000fc800078e026d */
[--C-:B------:R-:W-:Y:S01]  /*2020*/  IMAD.IADD R6, R91, 0x1, R4.reuse ;  /* 0x000000015b067824 */ /* 0x100fe200078e0204 */
[----:B------:R-:W-:Y:S01]  /*2030*/  STS [R51], R4 ;  /* 0x0000000433007388 */ /* 0x000fe20000000800 */
[--C-:B------:R-:W-:Y:S02]  /*2040*/  IMAD.IADD R92, R92, 0x1, R4.reuse ;  /* 0x000000015c5c7824 */ /* 0x100fe400078e0204 */
[--C-:B------:R-:W-:Y:S01]  /*2050*/  IMAD.IADD R8, R93, 0x1, R4.reuse ;  /* 0x000000015d087824 */ /* 0x100fe200078e0204 */
[----:B------:R-:W-:Y:S01]  /*2060*/  STS [R51+0x4], R6 ;  /* 0x0000040633007388 */ /* 0x000fe20000000800 */
[--C-:B------:R-:W-:Y:S02]  /*2070*/  IMAD.IADD R94, R94, 0x1, R4.reuse ;  /* 0x000000015e5e7824 */ /* 0x100fe400078e0204 */
[--C-:B------:R-:W-:Y:S01]  /*2080*/  IMAD.IADD R10, R95, 0x1, R4.reuse ;  /* 0x000000015f0a7824 */ /* 0x100fe200078e0204 */
[----:B------:R-:W-:Y:S01]  /*2090*/  STS [R51+0x8], R92 ;  /* 0x0000085c33007388 */ /* 0x000fe20000000800 */
[----:B------:R-:W-:-:S02]  /*20a0*/  IMAD.IADD R96, R96, 0x1, R4 ;  /* 0x0000000160607824 */ /* 0x000fc400078e0204 */
[--C-:B------:R-:W-:Y:S01]  /*20b0*/  IMAD.IADD R110, R97, 0x1, R4.reuse ;  /* 0x00000001616e7824 */ /* 0x100fe200078e0204 */
[----:B------:R-:W-:Y:S01]  /*20c0*/  STS [R51+0xc], R8 ;  /* 0x00000c0833007388 */ /* 0x000fe20000000800 */
        /* <DEDUP_REMOVED lines=12> */
[----:B------:R-:W-:-:S03]  /*2190*/  IMAD.IADD R106, R106, 0x1, R4 ;  /* 0x000000016a6a7824 */ /* 0x000fc600078e0204 */
[----:B------:R-:W-:Y:S04]  /*21a0*/  STS [R51+0x20], R98 ;  /* 0x0000206233007388 */ /* 0x000fe80000000800 */
[----:B------:R-:W-:Y:S04]  /*21b0*/  STS [R51+0x24], R112 ;  /* 0x0000247033007388 */ /* 0x000fe80000000800 */
[----:B------:R-:W-:Y:S04]  /*21c0*/  STS [R51+0x28], R100 ;  /* 0x0000286433007388 */ /* 0x000fe80000000800 */
[----:B------:R-:W-:Y:S04]  /*21d0*/  STS [R51+0x2c], R114 ;  /* 0x00002c7233007388 */ /* 0x000fe80000000800 */
[----:B------:R-:W-:Y:S04]  /*21e0*/  STS [R51+0x30], R102 ;  /* 0x0000306633007388 */ /* 0x000fe80000000800 */
[----:B------:R-:W-:Y:S04]  /*21f0*/  STS [R51+0x34], R116 ;  /* 0x0000347433007388 */ /* 0x000fe80000000800 */
[----:B------:R-:W-:Y:S04]  /*2200*/  STS [R51+0x38], R104 ;  /* 0x0000386833007388 */ /* 0x000fe80000000800 */
[----:B------:R-:W-:Y:S04]  /*2210*/  STS [R51+0x3c], R118 ;  /* 0x00003c7633007388 */ /* 0x000fe80000000800 */
[----:B------:R-:W-:Y:S01]  /*2220*/  STS [R51+0x40], R106 ;  /* 0x0000406a33007388 */ /* 0x000fe20000000800 */
[----:B------:R-:W-:Y:S06]  /*2230*/  BAR.SYNC.DEFER_BLOCKING 0x0 ;  /* 0x0000000000007b1d */ /* 0x000fec0000010000 */
[----:B------:R-:W0:Y:S04]  /*2240*/  LDS.U16 R5, [R52] ;  /* 0x0000000034057984 */ /* 0x000e280000000400 */
[----:B------:R-:W1:Y:S04]  /*2250*/  LDS.U16 R7, [R56] ;  /* 0x0000000038077984 */ /* 0x000e680000000400 */
[----:B------:R-:W2:Y:S04]  /*2260*/  LDS.U16 R4, [R58] ;  /* 0x000000003a047984 */ /* 0x000ea80000000400 */
[----:B------:R-:W3:Y:S04]  /*2270*/  LDS.U16 R60, [R60] ;  /* 0x000000003c3c7984 */ /* 0x000ee80000000400 */
[----:B------:R-:W4:Y:S04]  /*2280*/  LDS.U16 R6, [R62] ;  /* 0x000000003e067984 */ /* 0x000f280000000400 */
[----:B------:R-:W4:Y:S04]  /*2290*/  LDS.U16 R64, [R64] ;  /* 0x0000000040407984 */ /* 0x000f280000000400 */
[----:B------:R-:W4:Y:S04]  /*22a0*/  LDS.U16 R8, [R66] ;  /* 0x0000000042087984 */ /* 0x000f280000000400 */
[----:B------:R-:W4:Y:S04]  /*22b0*/  LDS.U16 R68, [R68] ;  /* 0x0000000044447984 */ /* 0x000f280000000400 */
[----:B------:R-:W4:Y:S04]  /*22c0*/  LDS.U16 R70, [R70] ;  /* 0x0000000046467984 */ /* 0x000f280000000400 */
[----:B------:R-:W4:Y:S04]  /*22d0*/  LDS.U16 R72, [R72] ;  /* 0x0000000048487984 */ /* 0x000f280000000400 */
[----:B------:R-:W4:Y:S01]  /*22e0*/  LDS.U16 R74, [R74] ;  /* 0x000000004a4a7984 */ /* 0x000f220000000400 */
[----:B0-----:R-:W-:-:S03]  /*22f0*/  IMAD.IADD R50, R50, 0x1, R5 ;  /* 0x0000000132327824 */ /* 0x001fc600078e0205 */
[----:B------:R-:W0:Y:S01]  /*2300*/  LDS.U16 R76, [R76] ;  /* 0x000000004c4c7984 */ /* 0x000e220000000400 */
[----:B-1----:R-:W-:-:S03]  /*2310*/  IMAD.IADD R54, R54, 0x1, R7 ;  /* 0x0000000136367824 */ /* 0x002fc600078e0207 */
[----:B------:R-:W1:Y:S01]  /*2320*/  LDS.U16 R78, [R78] ;  /* 0x000000004e4e7984 */ /* 0x000e620000000400 */
[----:B--2---:R-:W-:-:S03]  /*2330*/  IMAD.IADD R4, R57, 0x1, R4 ;  /* 0x0000000139047824 */ /* 0x004fc600078e0204 */
[----:B------:R-:W2:Y:S01]  /*2340*/  LDS.U16 R80, [R80] ;  /* 0x0000000050507984 */ /* 0x000ea20000000400 */
[----:B---3--:R-:W-:-:S03]  /*2350*/  IMAD.IADD R59, R59, 0x1, R60 ;  /* 0x000000013b3b7824 */ /* 0x008fc600078e023c */
[----:B------:R-:W3:Y:S01]  /*2360*/  LDS.U16 R82, [R82] ;  /* 0x0000000052527984 */ /* 0x000ee20000000400 */
[----:B----4-:R-:W-:-:S03]  /*2370*/  IMAD.IADD R6, R61, 0x1, R6 ;  /* 0x000000013d067824 */ /* 0x010fc600078e0206 */
[----:B------:R-:W4:Y:S01]  /*2380*/  LDS.U16 R84, [R84] ;  /* 0x0000000054547984 */ /* 0x000f220000000400 */
[----:B------:R-:W-:-:S03]  /*2390*/  IMAD.IADD R63, R63, 0x1, R64 ;  /* 0x000000013f3f7824 */ /* 0x000fc600078e0240 */
[----:B------:R-:W4:Y:S01]  /*23a0*/  LDS.U16 R86, [R86] ;  /* 0x0000000056567984 */ /* 0x000f220000000400 */
[----:B------:R-:W-:-:S03]  /*23b0*/  IMAD.IADD R8, R65, 0x1, R8 ;  /* 0x0000000141087824 */ /* 0x000fc600078e0208 */
[----:B------:R-:W4:Y:S01]  /*23c0*/  LDS.U16 R88, [R88] ;  /* 0x0000000058587984 */ /* 0x000f220000000400 */
[----:B------:R-:W-:-:S03]  /*23d0*/  IMAD.IADD R67, R67, 0x1, R68 ;  /* 0x0000000143437824 */ /* 0x000fc600078e0244 */
[----:B------:R-:W4:Y:S01]  /*23e0*/  LDS.U16 R90, [R90] ;  /* 0x000000005a5a7984 */ /* 0x000f220000000400 */
[----:B------:R-:W-:Y:S02]  /*23f0*/  IMAD.IADD R70, R69, 0x1, R70 ;  /* 0x0000000145467824 */ /* 0x000fe400078e0246 */
[----:B------:R-:W-:Y:S02]  /*2400*/  IMAD.IADD R71, R71, 0x1, R72 ;  /* 0x0000000147477824 */ /* 0x000fe400078e0248 */
[----:B------:R-:W-:Y:S02]  /*2410*/  IMAD.IADD R74, R73, 0x1, R74 ;  /* 0x00000001494a7824 */ /* 0x000fe400078e024a */
[----:B0-----:R-:W-:Y:S02]  /*2420*/  IMAD.IADD R75, R75, 0x1, R76 ;  /* 0x000000014b4b7824 */ /* 0x001fe400078e024c */
[----:B-1----:R-:W-:Y:S02]  /*2430*/  IMAD.IADD R78, R77, 0x1, R78 ;  /* 0x000000014d4e7824 */ /* 0x002fe400078e024e */
[----:B--2---:R-:W-:-:S02]  /*2440*/  IMAD.IADD R79, R79, 0x1, R80 ;  /* 0x000000014f4f7824 */ /* 0x004fc400078e0250 */
[----:B---3--:R-:W-:Y:S02]  /*2450*/  IMAD.IADD R82, R81, 0x1, R82 ;  /* 0x0000000151527824 */ /* 0x008fe400078e0252 */
[----:B----4-:R-:W-:Y:S02]  /*2460*/  IMAD.IADD R83, R83, 0x1, R84 ;  /* 0x0000000153537824 */ /* 0x010fe400078e0254 */
[----:B------:R-:W-:Y:S02]  /*2470*/  IMAD.IADD R86, R85, 0x1, R86 ;  /* 0x0000000155567824 */ /* 0x000fe400078e0256 */
[----:B------:R-:W-:Y:S02]  /*2480*/  IMAD.IADD R87, R87, 0x1, R88 ;  /* 0x0000000157577824 */ /* 0x000fe400078e0258 */
[----:B------:R-:W-:Y:S01]  /*2490*/  IMAD.IADD R90, R89, 0x1, R90 ;  /* 0x00000001595a7824 */ /* 0x000fe200078e025a */
[----:B------:R-:W-:Y:S06]  /*24a0*/  BAR.SYNC.DEFER_BLOCKING 0x0 ;  /* 0x0000000000007b1d */ /* 0x000fec0000010000 */
[----:B------:R-:W-:Y:S05]  /*24b0*/  BRA.U UP0, `(.L_x_231) ;  /* 0x00000005004c7547 */ /* 0x000fea000b800000 */
[----:B------:R0:W-:Y:S01]  /*24c0*/  STS.U8 [R50+UR4], R29 ;  /* 0x0000001d32007988 */ /* 0x0001e20008000004 */
[----:B------:R-:W-:Y:S02]  /*24d0*/  UIADD3 UR7, UPT, UPT, UR7, 0x5, URZ ;  /* 0x0000000507077890 */ /* 0x000fe4000fffe0ff */
[----:B------:R-:W-:Y:S01]  /*24e0*/  UIADD3 UR5, UPT, UPT, UR5, -0x5, URZ ;  /* 0xfffffffb05057890 */ /* 0x000fe2000fffe0ff */
[----:B------:R0:W-:Y:S04]  /*24f0*/  STS.U8 [R54+UR4], R30 ;  /* 0x0000001e36007988 */ /* 0x0001e80008000004 */
        /* <DEDUP_REMOVED lines=16> */
[----:B------:R0:W-:Y:S01]  /*2600*/  STS.U8 [R90+UR4], R45 ;  /* 0x0000002d5a007988 */ /* 0x0001e20008000004 */
[----:B------:R-:W-:Y:S06]  /*2610*/  BAR.SYNC.DEFER_BLOCKING 0x0 ;  /* 0x0000000000007b1d */ /* 0x000fec0000010000 */
[----:B------:R0:W1:Y:S04]  /*2620*/  LDS.U8 R29, [R53] ;  /* 0x00000000351d7984 */ /* 0x0000680000000000 */
[----:B------:R0:W2:Y:S04]  /*2630*/  LDS.U8 R30, [R53+0x1] ;  /* 0x00000100351e7984 */ /* 0x0000a80000000000 */
[----:B------:R0:W3:Y:S04]  /*2640*/  LDS.U8 R31, [R53+0x2] ;  /* 0x00000200351f7984 */ /* 0x0000e80000000000 */
[----:B------:R0:W4:Y:S04]  /*2650*/  LDS.U8 R32, [R53+0x3] ;  /* 0x0000030035207984 */ /* 0x0001280000000000 */
[----:B------:R0:W0:Y:S04]  /*2660*/  LDS.U8 R33, [R53+0x4] ;  /* 0x0000040035217984 */ /* 0x0000280000000000 */
        /* <DEDUP_REMOVED lines=13> */
[----:B------:R0:W0:Y:S01]  /*2740*/  LDS.U8 R45, [R53+0x12] ;  /* 0x00001200352d7984 */ /* 0x0000220000000000 */
[----:B------:R-:W-:Y:S06]  /*2750*/  BAR.SYNC.DEFER_BLOCKING 0x0 ;  /* 0x0000000000007b1d */ /* 0x000fec0000010000 */
[----:B-----5:R0:W-:Y:S04]  /*2760*/  STS.U8 [R50+UR4], R3 ;  /* 0x0000000332007988 */ /* 0x0201e80008000004 */
        /* <DEDUP_REMOVED lines=19> */
[----:B------:R0:W0:Y:S04]  /*28a0*/  LDS.U8 R3, [R53] ;  /* 0x0000000035037984 */ /* 0x0000280000000000 */
        /* <DEDUP_REMOVED lines=19> */
[----:B-1234-:R-:W-:Y:S05]  /*29e0*/  BRA `(.L_x_232) ;  /* 0xffffffe000987947 */ /* 0x01efea000383ffff */
.L_x_231:
[----:B------:R-:W-:Y:S01]  /*29f0*/  STS.U8 [R50+UR4], R29 ;  /* 0x0000001d32007988 */ /* 0x000fe20008000004 */
[----:B------:R-:W0:Y:S01]  /*2a00*/  LDCU.64 UR12, c[0x0][0x3a0] ;  /* 0x00007400ff0c77ac */ /* 0x000e220008000a00 */
[----:B------:R-:W-:Y:S02]  /*2a10*/  IMAD R53, R0, -0x12, R53 ;  /* 0xffffffee00357824 */ /* 0x000fe400078e0235 */
[----:B------:R-:W-:Y:S01]  /*2a20*/  STS.U8 [R54+UR4], R30 ;  /* 0x0000001e36007988 */ /* 0x000fe20008000004 */
[----:B------:R-:W1:Y:S03]  /*2a30*/  LDCU.64 UR6, c[0x0][0x398] ;  /* 0x00007300ff0677ac */ /* 0x000e660008000a00 */
[----:B------:R-:W-:Y:S04]  /*2a40*/  STS.U8 [R4+UR4], R31 ;  /* 0x0000001f04007988 */ /* 0x000fe80008000004 */
[----:B------:R-:W-:Y:S04]  /*2a50*/  STS.U8 [R59+UR4], R32 ;  /* 0x000000203b007988 */ /* 0x000fe80008000004 */
[----:B------:R-:W-:Y:S01]  /*2a60*/  STS.U8 [R6+UR4], R33 ;  /* 0x0000002106007988 */ /* 0x000fe20008000004 */
[----:B0-----:R-:W-:-:S03]  /*2a70*/  IMAD.U32 R5, RZ, RZ, UR13 ;  /* 0x0000000dff057e24 */ /* 0x001fc6000f8e00ff */
[----:B------:R-:W-:Y:S01]  /*2a80*/  STS.U8 [R63+UR4], R34 ;  /* 0x000000223f007988 */ /* 0x000fe20008000004 */
[----:B------:R-:W-:-:S03]  /*2a90*/  ISETP.LT.U32.AND P2, PT, R0, UR12, PT ;  /* 0x0000000c00007c0c */ /* 0x000fc6000bf41070 */
[----:B------:R-:W-:Y:S01]  /*2aa0*/  STS.U8 [R8+UR4], R35 ;  /* 0x0000002308007988 */ /* 0x000fe20008000004 */
[----:B------:R-:W-:-:S03]  /*2ab0*/  ISETP.GT.U32.AND.EX P2, PT, R5, RZ, PT, P2 ;  /* 0x000000ff0500720c */ /* 0x000fc60003f44120 */
[----:B------:R-:W-:Y:S04]  /*2ac0*/  STS.U8 [R67+UR4], R36 ;  /* 0x0000002443007988 */ /* 0x000fe80008000004 */
        /* <DEDUP_REMOVED lines=10> */
[----:B------:R-:W-:Y:S01]  /*2b70*/  STS.U8 [R90+UR4], R45 ;  /* 0x0000002d5a007988 */ /* 0x000fe20008000004 */
[----:B------:R-:W-:Y:S06]  /*2b80*/  BAR.SYNC.DEFER_BLOCKING 0x0 ;  /* 0x0000000000007b1d */ /* 0x000fec0000010000 */
[----:B------:R-:W0:Y:S04]  /*2b90*/  LDS.U8 R5, [R53] ;  /* 0x0000000035057984 */ /* 0x000e280000000000 */
[----:B------:R-:W-:Y:S04]  /*2ba0*/  LDS.U8 R32, [R53+0x100] ;  /* 0x0001000035207984 */ /* 0x000fe80000000000 */
[----:B------:R-:W2:Y:S04]  /*2bb0*/  LDS.U8 R33, [R53+0x200] ;  /* 0x0002000035217984 */ /* 0x000ea80000000000 */
[----:B------:R-:W3:Y:S04]  /*2bc0*/  LDS.U8 R34, [R53+0x300] ;  /* 0x0003000035227984 */ /* 0x000ee80000000000 */
[----:B------:R-:W-:Y:S04]  /*2bd0*/  LDS.U8 R35, [R53+0x400] ;  /* 0x0004000035237984 */ /* 0x000fe80000000000 */
[----:B------:R-:W-:Y:S04]  /*2be0*/  LDS.U8 R36, [R53+0x500] ;  /* 0x0005000035247984 */ /* 0x000fe80000000000 */
[----:B------:R-:W4:Y:S04]  /*2bf0*/  LDS.U8 R37, [R53+0x600] ;  /* 0x0006000035257984 */ /* 0x000f280000000000 */
[----:B------:R-:W-:Y:S04]  /*2c00*/  LDS.U8 R38, [R53+0x700] ;  /* 0x0007000035267984 */ /* 0x000fe80000000000 */
        /* <DEDUP_REMOVED lines=10> */
[----:B------:R-:W-:Y:S01]  /*2cb0*/  LDS.U8 R7, [R53+0x1200] ;  /* 0x0012000035077984 */ /* 0x000fe20000000000 */
[----:B------:R-:W-:Y:S06]  /*2cc0*/  BAR.SYNC.DEFER_BLOCKING 0x0 ;  /* 0x0000000000007b1d */ /* 0x000fec0000010000 */
[----:B-----5:R1:W-:Y:S04]  /*2cd0*/  STS.U8 [R50+UR4], R3 ;  /* 0x0000000332007988 */ /* 0x0203e80008000004 */
[----:B------:R-:W-:Y:S04]  /*2ce0*/  STS.U8 [R54+UR4], R13 ;  /* 0x0000000d36007988 */ /* 0x000fe80008000004 */
[----:B------:R0:W-:Y:S01]  /*2cf0*/  STS.U8 [R4+UR4], R15 ;  /* 0x0000000f04007988 */ /* 0x0001e20008000004 */
[----:B-1----:R-:W-:-:S03]  /*2d00*/  VIADD R3, R0, 0x200 ;  /* 0x0000020000037836 */ /* 0x002fc60000000000 */
[----:B------:R-:W-:Y:S02]  /*2d10*/  STS.U8 [R59+UR4], R17 ;  /* 0x000000113b007988 */ /* 0x000fe40008000004 */
[----:B------:R-:W-:Y:S02]  /*2d20*/  ISETP.LT.U32.AND P3, PT, R3, UR12, PT ;  /* 0x0000000c03007c0c */ /* 0x000fe4000bf61070 */
[----:B------:R1:W-:Y:S01]  /*2d30*/  STS.U8 [R6+UR4], R19 ;  /* 0x0000001306007988 */ /* 0x0003e20008000004 */
[C---:B------:R-:W-:Y:S01]  /*2d40*/  LOP3.LUT R3, R0.reuse, 0x400, RZ, 0xfc, !PT ;  /* 0x0000040000037812 */ /* 0x040fe200078efcff */
[----:B0-----:R-:W-:Y:S02]  /*2d50*/  VIADD R4, R0, 0x300 ;  /* 0x0000030000047836 */ /* 0x001fe40000000000 */
[----:B------:R-:W-:Y:S01]  /*2d60*/  STS.U8 [R63+UR4], R21 ;  /* 0x000000153f007988 */ /* 0x000fe20008000004 */
[----:B------:R-:W-:Y:S02]  /*2d70*/  ISETP.LT.U32.AND P0, PT, R3, UR12, PT ;  /* 0x0000000c03007c0c */ /* 0x000fe4000bf01070 */
[----:B------:R-:W-:Y:S01]  /*2d80*/  ISETP.LT.U32.AND P5, PT, R4, UR12, PT ;  /* 0x0000000c04007c0c */ /* 0x000fe2000bfa1070 */
[----:B------:R0:W-:Y:S01]  /*2d90*/  STS.U8 [R8+UR4], R23 ;  /* 0x0000001708007988 */ /* 0x0001e20008000004 */
[----:B------:R-:W-:-:S02]  /*2da0*/  VIADD R4, R0, 0x500 ;  /* 0x0000050000047836 */ /* 0x000fc40000000000 */
[----:B-1----:R-:W-:Y:S01]  /*2db0*/  IMAD.U32 R6, RZ, RZ, UR13 ;  /* 0x0000000dff067e24 */ /* 0x002fe2000f8e00ff */
[----:B------:R-:W-:Y:S02]  /*2dc0*/  STS.U8 [R67+UR4], R25 ;  /* 0x0000001943007988 */ /* 0x000fe40008000004 */
[----:B------:R-:W-:Y:S02]  /*2dd0*/  ISETP.LT.U32.AND P1, PT, R4, UR12, PT ;  /* 0x0000000c04007c0c */ /* 0x000fe4000bf21070 */
[----:B------:R-:W-:Y:S01]  /*2de0*/  STS.U8 [R70+UR4], R27 ;  /* 0x0000001b46007988 */ /* 0x000fe20008000004 */
[----:B0-----:R-:W-:Y:S01]  /*2df0*/  IMAD.U32 R8, RZ, RZ, UR13 ;  /* 0x0000000dff087e24 */ /* 0x001fe2000f8e00ff */
[----:B------:R-:W-:Y:S02]  /*2e00*/  @P2 LOP3.LUT R23, R5, 0x80, RZ, 0x3c, !PT ;  /* 0x0000008005172812 */ /* 0x000fe400078e3cff */
[----:B------:R-:W-:Y:S02]  /*2e10*/  STS.U8 [R71+UR4], R28 ;  /* 0x0000001c47007988 */ /* 0x000fe40008000004 */
[----:B------:R-:W-:-:S02]  /*2e20*/  ISETP.GT.U32.AND.EX P3, PT, R8, RZ, PT, P3 ;  /* 0x000000ff0800720c */ /* 0x000fc40003f64130 */
[----:B------:R0:W-:Y:S01]  /*2e30*/  STS.U8 [R74+UR4], R2 ;  /* 0x000000024a007988 */ /* 0x0001e20008000004 */
[C---:B------:R-:W-:Y:S02]  /*2e40*/  ISETP.GT.U32.AND.EX P5, PT, R8.reuse, RZ, PT, P5 ;  /* 0x000000ff0800720c */ /* 0x040fe40003fa4150 */
[----:B------:R-:W-:Y:S01]  /*2e50*/  ISETP.GT.U32.AND.EX P1, PT, R8, RZ, PT, P1 ;  /* 0x000000ff0800720c */ /* 0x000fe20003f24110 */
[----:B------:R1:W-:Y:S04]  /*2e60*/  STS.U8 [R75+UR4], R12 ;  /* 0x0000000c4b007988 */ /* 0x0003e80008000004 */
[----:B------:R4:W-:Y:S01]  /*2e70*/  STS.U8 [R78+UR4], R14 ;  /* 0x0000000e4e007988 */ /* 0x0009e20008000004 */
[----:B0-----:R-:W-:-:S03]  /*2e80*/  VIADD R2, R0, 0x100 ;  /* 0x0000010000027836 */ /* 0x001fc60000000000 */
[----:B------:R-:W-:Y:S01]  /*2e90*/  STS.U8 [R79+UR4], R18 ;  /* 0x000000124f007988 */ /* 0x000fe20008000004 */
[----:B--2---:R-:W-:Y:S01]  /*2ea0*/  @P3 LOP3.LUT R33, R33, 0x80, RZ, 0x3c, !PT ;  /* 0x0000008021213812 */ /* 0x004fe200078e3cff */
[----:B-1----:R-:W-:Y:S01]  /*2eb0*/  IMAD.U32 R12, RZ, RZ, UR13 ;  /* 0x0000000dff0c7e24 */ /* 0x002fe2000f8e00ff */
[----:B------:R-:W-:Y:S01]  /*2ec0*/  ISETP.LT.U32.AND P4, PT, R2, UR12, PT ;  /* 0x0000000c02007c0c */ /* 0x000fe2000bf81070 */
[----:B------:R-:W-:Y:S01]  /*2ed0*/  STS.U8 [R82+UR4], R16 ;  /* 0x0000001052007988 */ /* 0x000fe20008000004 */
[----:B---3--:R-:W-:Y:S01]  /*2ee0*/  @P5 LOP3.LUT R43, R34, 0x80, RZ, 0x3c, !PT ;  /* 0x00000080222b5812 */ /* 0x008fe200078e3cff */
[----:B----4-:R-:W-:Y:S01]  /*2ef0*/  IMAD.U32 R14, RZ, RZ, UR13 ;  /* 0x0000000dff0e7e24 */ /* 0x010fe2000f8e00ff */
[----:B------:R-:W-:Y:S01]  /*2f00*/  ISETP.GT.U32.AND.EX P4, PT, R6, RZ, PT, P4 ;  /* 0x000000ff0600720c */ /* 0x000fe20003f84140 */
[----:B------:R-:W-:Y:S01]  /*2f10*/  STS.U8 [R83+UR4], R24 ;  /* 0x0000001853007988 */ /* 0x000fe20008000004 */
[----:B------:R-:W-:-:S03]  /*2f20*/  VIADD R6, R0, 0x600 ;  /* 0x0000060000067836 */ /* 0x000fc60000000000 */
[----:B------:R-:W-:Y:S04]  /*2f30*/  STS.U8 [R86+UR4], R20 ;  /* 0x0000001456007988 */ /* 0x000fe80008000004 */
[----:B------:R-:W-:Y:S04]  /*2f40*/  STS.U8 [R87+UR4], R26 ;  /* 0x0000001a57007988 */ /* 0x000fe80008000004 */
[----:B------:R-:W-:Y:S01]  /*2f50*/  STS.U8 [R90+UR4], R22 ;  /* 0x000000165a007988 */ /* 0x000fe20008000004 */
[----:B------:R-:W0:Y:S01]  /*2f60*/  LDCU.64 UR4, c[0x0][0x388] ;  /* 0x00007100ff0477ac */ /* 0x000e220008000a00 */
[----:B------:R-:W-:Y:S01]  /*2f70*/  @P4 LOP3.LUT R27, R32, 0x80, RZ, 0x3c, !PT ;  /* 0x00000080201b4812 */ /* 0x000fe200078e3cff */
[----:B------:R-:W-:Y:S01]  /*2f80*/  BAR.SYNC.DEFER_BLOCKING 0x0 ;  /* 0x0000000000007b1d */ /* 0x000fe20000010000 */
[----:B0-----:R-:W-:-:S05]  /*2f90*/  IADD3 R2, P6, PT, R0, UR4, RZ ;  /* 0x0000000400027c10 */ /* 0x001fca000ffde0ff */
[----:B------:R-:W-:Y:S01]  /*2fa0*/  IMAD.X R3, RZ, RZ, UR5, P6 ;  /* 0x00000005ff037e24 */ /* 0x000fe2000b0e06ff */
[----:B------:R-:W-:Y:S01]  /*2fb0*/  IADD3 R4, P6, PT, R0, UR6, RZ ;  /* 0x0000000600047c10 */ /* 0x000fe2000ffde0ff */
[----:B------:R-:W0:Y:S04]  /*2fc0*/  @P2 LDS.U8 R25, [R53] ;  /* 0x0000000035192984 */ /* 0x000e280000000000 */
[----:B------:R-:W-:Y:S01]  /*2fd0*/  IMAD.X R5, RZ, RZ, UR7, P6 ;  /* 0x00000007ff057e24 */ /* 0x000fe2000b0e06ff */
[----:B------:R-:W-:Y:S01]  /*2fe0*/  ISETP.LT.U32.AND P6, PT, R6, UR12, PT ;  /* 0x0000000c06007c0c */ /* 0x000fe2000bfc1070 */
[----:B------:R-:W1:Y:S01]  /*2ff0*/  LDS.U8 R13, [R53+0x100] ;  /* 0x00010000350d7984 */ /* 0x000e620000000000 */
[----:B------:R-:W-:Y:S02]  /*3000*/  VIADD R6, R0, 0x700 ;  /* 0x0000070000067836 */ /* 0x000fe40000000000 */
[----:B------:R-:W-:Y:S01]  /*3010*/  ISETP.GT.U32.AND.EX P6, PT, R8, RZ, PT, P6 ;  /* 0x000000ff0800720c */ /* 0x000fe20003fc4160 */
[----:B------:R-:W2:Y:S04]  /*3020*/  LDS.U8 R15, [R53+0x200] ;  /* 0x00020000350f7984 */ /* 0x000ea80000000000 */
[----:B------:R-:W3:Y:S04]  /*3030*/  LDS.U8 R17, [R53+0x300] ;  /* 0x0003000035117984 */ /* 0x000ee80000000000 */
[----:B------:R-:W4:Y:S04]  /*3040*/  LDS.U8 R19, [R53+0x400] ;  /* 0x0004000035137984 */ /* 0x000f280000000000 */
[----:B------:R-:W-:Y:S01]  /*3050*/  @P2 STG.E.U8 desc[UR8][R2.64], R23 ;  /* 0x0000001702002986 */ /* 0x000fe2000c101108 */
[----:B------:R-:W-:-:S03]  /*3060*/  @P6 LOP3.LUT R37, R37, 0x80, RZ, 0x3c, !PT ;  /* 0x0000008025256812 */ /* 0x000fc600078e3cff */
[----:B------:R-:W4:Y:S04]  /*3070*/  LDS.U8 R21, [R53+0x500] ;  /* 0x0005000035157984 */ /* 0x000f280000000000 */
[----:B------:R-:W4:Y:S04]  /*3080*/  LDS.U8 R23, [R53+0x600] ;  /* 0x0006000035177984 */ /* 0x000f280000000000 */
[----:B0-----:R-:W-:Y:S01]  /*3090*/  @P2 STG.E.U8 desc[UR8][R4.64], R25 ;  /* 0x0000001904002986 */ /* 0x001fe2000c101108 */
[----:B------:R-:W-:Y:S01]  /*30a0*/  ISETP.LT.U32.AND P2, PT, R6, UR12, PT ;  /* 0x0000000c06007c0c */ /* 0x000fe2000bf41070 */
[----:B------:R-:W-:-:S02]  /*30b0*/  IMAD.U32 R6, RZ, RZ, UR13 ;  /* 0x0000000dff067e24 */ /* 0x000fc4000f8e00ff */
[----:B------:R0:W-:Y:S01]  /*30c0*/  @P4 STG.E.U8 desc[UR8][R2.64+0x100], R27 ;  /* 0x0001001b02004986 */ /* 0x0001e2000c101108 */
[----:B------:R-:W-:Y:S02]  /*30d0*/  ISETP.GT.U32.AND.EX P2, PT, R8, RZ, PT, P2 ;  /* 0x000000ff0800720c */ /* 0x000fe40003f44120 */
[----:B------:R-:W-:Y:S01]  /*30e0*/  ISETP.GT.U32.AND.EX P0, PT, R6, RZ, PT, P0 ;  /* 0x000000ff0600720c */ /* 0x000fe20003f04100 */
[----:B-1----:R-:W-:Y:S01]  /*30f0*/  @P4 STG.E.U8 desc[UR8][R4.64+0x100], R13 ;  /* 0x0001000d04004986 */ /* 0x002fe2000c101108 */
[----:B------:R-:W-:-:S03]  /*3100*/  LOP3.LUT R6, R0, 0x800, RZ, 0xfc, !PT ;  /* 0x0000080000067812 */ /* 0x000fc600078efcff */
[----:B------:R-:W1:Y:S01]  /*3110*/  LDS.U8 R25, [R53+0x700] ;  /* 0x0007000035197984 */ /* 0x000e620000000000 */
[----:B------:R-:W-:Y:S01]  /*3120*/  ISETP.LT.U32.AND P4, PT, R6, UR12, PT ;  /* 0x0000000c06007c0c */ /* 0x000fe2000bf81070 */
[----:B------:R-:W-:Y:S02]  /*3130*/  VIADD R6, R0, 0x900 ;  /* 0x0000090000067836 */ /* 0x000fe40000000000 */
[----:B------:R-:W1:Y:S01]  /*3140*/  LDS.U8 R13, [R53+0x800] ;  /* 0x00080000350d7984 */ /* 0x000e620000000000 */
[----:B0-----:R-:W-:-:S03]  /*3150*/  @P1 LOP3.LUT R27, R36, 0x80, RZ, 0x3c, !PT ;  /* 0x00000080241b1812 */ /* 0x001fc600078e3cff */
[----:B------:R0:W-:Y:S01]  /*3160*/  @P3 STG.E.U8 desc[UR8][R2.64+0x200], R33 ;  /* 0x0002002102003986 */ /* 0x0001e2000c101108 */
[----:B------:R-:W-:-:S03]  /*3170*/  @P0 LOP3.LUT R35, R35, 0x80, RZ, 0x3c, !PT ;  /* 0x0000008023230812 */ /* 0x000fc600078e3cff */
[----:B--2---:R-:W-:Y:S01]  /*3180*/  @P3 STG.E.U8 desc[UR8][R4.64+0x200], R15 ;  /* 0x0002000f04003986 */ /* 0x004fe2000c101108 */
[----:B------:R-:W-:Y:S01]  /*3190*/  ISETP.LT.U32.AND P3, PT, R6, UR12, PT ;  /* 0x0000000c06007c0c */ /* 0x000fe2000bf61070 */
[----:B------:R-:W-:Y:S02]  /*31a0*/  VIADD R6, R0, 0xa00 ;  /* 0x00000a0000067836 */ /* 0x000fe40000000000 */
[----:B------:R-:W-:Y:S01]  /*31b0*/  @P5 STG.E.U8 desc[UR8][R2.64+0x300], R43 ;  /* 0x0003002b02005986 */ /* 0x000fe2000c101108 */
[----:B------:R-:W-:-:S03]  /*31c0*/  ISETP.GT.U32.AND.EX P3, PT, R8, RZ, PT, P3 ;  /* 0x000000ff0800720c */ /* 0x000fc60003f64130 */
[----:B---3--:R-:W-:Y:S01]  /*31d0*/  @P5 STG.E.U8 desc[UR8][R4.64+0x300], R17 ;  /* 0x0003001104005986 */ /* 0x008fe2000c101108 */
[----:B------:R-:W-:Y:S01]  /*31e0*/  ISETP.LT.U32.AND P5, PT, R6, UR12, PT ;  /* 0x0000000c06007c0c */ /* 0x000fe2000bfa1070 */
[----:B------:R-:W-:Y:S01]  /*31f0*/  VIADD R6, R0, 0xb00 ;  /* 0x00000b0000067836 */ /* 0x000fe20000000000 */
[----:B0-----:R-:W-:Y:S01]  /*3200*/  @P2 LOP3.LUT R33, R38, 0x80, RZ, 0x3c, !PT ;  /* 0x0000008026212812 */ /* 0x001fe200078e3cff */
[----:B------:R-:W0:Y:S01]  /*3210*/  LDS.U8 R15, [R53+0x900] ;  /* 0x00090000350f7984 */ /* 0x000e220000000000 */
[----:B------:R-:W-:-:S03]  /*3220*/  ISETP.GT.U32.AND.EX P5, PT, R8, RZ, PT, P5 ;  /* 0x000000ff0800720c */ /* 0x000fc60003fa4150 */
[----:B------:R2:W-:Y:S04]  /*3230*/  @P0 STG.E.U8 desc[UR8][R2.64+0x400], R35 ;  /* 0x0004002302000986 */ /* 0x0005e8000c101108 */
[----:B----4-:R-:W-:Y:S01]  /*3240*/  @P0 STG.E.U8 desc[UR8][R4.64+0x400], R19 ;  /* 0x0004001304000986 */ /* 0x010fe2000c101108 */
[----:B------:R-:W-:Y:S01]  /*3250*/  ISETP.LT.U32.AND P0, PT, R6, UR12, PT ;  /* 0x0000000c06007c0c */ /* 0x000fe2000bf01070 */
[----:B------:R-:W-:Y:S02]  /*3260*/  IMAD.U32 R6, RZ, RZ, UR13 ;  /* 0x0000000dff067e24 */ /* 0x000fe4000f8e00ff */
[----:B------:R-:W3:Y:S01]  /*3270*/  LDS.U8 R17, [R53+0xa00] ;  /* 0x000a000035117984 */ /* 0x000ee20000000000 */
[----:B------:R-:W-:Y:S02]  /*3280*/  ISETP.GT.U32.AND.EX P0, PT, R8, RZ, PT, P0 ;  /* 0x000000ff0800720c */ /* 0x000fe40003f04100 */
[----:B------:R-:W-:Y:S01]  /*3290*/  ISETP.GT.U32.AND.EX P4, PT, R6, RZ, PT, P4 ;  /* 0x000000ff0600720c */ /* 0x000fe20003f84140 */
[----:B------:R-:W4:Y:S01]  /*32a0*/  LDS.U8 R19, [R53+0xb00] ;  /* 0x000b000035137984 */ /* 0x000f220000000000 */
[----:B------:R-:W-:-:S02]  /*32b0*/  LOP3.LUT R6, R0, 0xc00, RZ, 0xfc, !PT ;  /* 0x00000c0000067812 */ /* 0x000fc400078efcff */
[----:B--2---:R-:W-:Y:S01]  /*32c0*/  @P3 LOP3.LUT R35, R40, 0x80, RZ, 0x3c, !PT ;  /* 0x0000008028233812 */ /* 0x004fe200078e3cff */
[----:B------:R-:W-:Y:S01]  /*32d0*/  @P1 STG.E.U8 desc[UR8][R2.64+0x500], R27 ;  /* 0x0005001b02001986 */ /* 0x000fe2000c101108 */
[----:B------:R-:W-:-:S03]  /*32e0*/  @P5 LOP3.LUT R41, R41, 0x80, RZ, 0x3c, !PT ;  /* 0x0000008029295812 */ /* 0x000fc600078e3cff */
[----:B------:R-:W-:Y:S01]  /*32f0*/  @P1 STG.E.U8 desc[UR8][R4.64+0x500], R21 ;  /* 0x0005001504001986 */ /* 0x000fe2000c101108 */
[----:B------:R-:W-:Y:S01]  /*3300*/  ISETP.LT.U32.AND P1, PT, R6, UR12, PT ;  /* 0x0000000c06007c0c */ /* 0x000fe2000bf21070 */
[----:B------:R-:W-:Y:S02]  /*3310*/  VIADD R6, R0, 0xd00 ;  /* 0x00000d0000067836 */ /* 0x000fe40000000000 */
[----:B------:R-:W-:Y:S01]  /*3320*/  @P6 STG.E.U8 desc[UR8][R2.64+0x600], R37 ;  /* 0x0006002502006986 */ /* 0x000fe2000c101108 */
[----:B------:R-:W-:Y:S02]  /*3330*/  @P4 LOP3.LUT R39, R39, 0x80, RZ, 0x3c, !PT ;  /* 0x0000008027274812 */ /* 0x000fe400078e3cff */
[----:B------:R-:W-:Y:S01]  /*3340*/  ISETP.GT.U32.AND.EX P1, PT, R8, RZ, PT, P1 ;  /* 0x000000ff0800720c */ /* 0x000fe20003f24110 */
[----:B------:R-:W-:Y:S01]  /*3350*/  @P6 STG.E.U8 desc[UR8][R4.64+0x600], R23 ;  /* 0x0006001704006986 */ /* 0x000fe2000c101108 */
[----:B------:R-:W-:Y:S01]  /*3360*/  ISETP.LT.U32.AND P6, PT, R6, UR12, PT ;  /* 0x0000000c06007c0c */ /* 0x000fe2000bfc1070 */
[----:B------:R-:W-:-:S02]  /*3370*/  VIADD R6, R0, 0xe00 ;  /* 0x00000e0000067836 */ /* 0x000fc40000000000 */
[----:B------:R-:W2:Y:S01]  /*3380*/  LDS.U8 R21, [R53+0xc00] ;  /* 0x000c000035157984 */ /* 0x000ea20000000000 */
[----:B------:R-:W-:-:S03]  /*3390*/  ISETP.GT.U32.AND.EX P6, PT, R12, RZ, PT, P6 ;  /* 0x000000ff0c00720c */ /* 0x000fc60003fc4160 */
[----:B------:R-:W-:Y:S04]  /*33a0*/  @P2 STG.E.U8 desc[UR8][R2.64+0x700], R33 ;  /* 0x0007002102002986 */ /* 0x000fe8000c101108 */
[----:B------:R-:W2:Y:S01]  /*33b0*/  LDS.U8 R23, [R53+0xd00] ;  /* 0x000d000035177984 */ /* 0x000ea20000000000 */
[----:B------:R-:W-:-:S03]  /*33c0*/  @P1 LOP3.LUT R31, R31, 0x80, RZ, 0x3c, !PT ;  /* 0x000000801f1f1812 */ /* 0x000fc600078e3cff */
[----:B-1----:R-:W-:Y:S01]  /*33d0*/  @P2 STG.E.U8 desc[UR8][R4.64+0x700], R25 ;  /* 0x0007001904002986 */ /* 0x002fe2000c101108 */
[----:B------:R-:W-:Y:S01]  /*33e0*/  ISETP.LT.U32.AND P2, PT, R6, UR12, PT ;  /* 0x0000000c06007c0c */ /* 0x000fe2000bf41070 */
[----:B------:R-:W-:Y:S02]  /*33f0*/  VIADD R6, R0, 0xf00 ;  /* 0x00000f0000067836 */ /* 0x000fe40000000000 */
[----:B------:R-:W-:Y:S01]  /*3400*/  @P4 STG.E.U8 desc[UR8][R2.64+0x800], R39 ;  /* 0x0008002702004986 */ /* 0x000fe2000c101108 */
[----:B------:R-:W-:-:S03]  /*3410*/  ISETP.GT.U32.AND.EX P2, PT, R14, RZ, PT, P2 ;  /* 0x000000ff0e00720c */ /* 0x000fc60003f44120 */
[----:B------:R-:W1:Y:S04]  /*3420*/  LDS.U8 R25, [R53+0xe00] ;  /* 0x000e000035197984 */ /* 0x000e680000000000 */
[----:B------:R-:W-:Y:S01]  /*3430*/  @P4 STG.E.U8 desc[UR8][R4.64+0x800], R13 ;  /* 0x0008000d04004986 */ /* 0x000fe2000c101108 */
[----:B------:R-:W-:Y:S02]  /*3440*/  ISETP.LT.U32.AND P4, PT, R6, UR12, PT ;  /* 0x0000000c06007c0c */ /* 0x000fe4000bf81070 */
[----:B------:R-:W-:Y:S01]  /*3450*/  LOP3.LUT R6, R0, 0x1000, RZ, 0xfc, !PT ;  /* 0x0000100000067812 */ /* 0x000fe200078efcff */
[----:B------:R-:W1:Y:S02]  /*3460*/  LDS.U8 R13, [R53+0xf00] ;  /* 0x000f0000350d7984 */ /* 0x000e640000000000 */
[----:B------:R-:W-:-:S02]  /*3470*/  @P2 LOP3.LUT R29, R29, 0x80, RZ, 0x3c, !PT ;  /* 0x000000801d1d2812 */ /* 0x000fc400078e3cff */
[----:B------:R-:W1:Y:S04]  /*3480*/  LDS.U8 R27, [R53+0x1000] ;  /* 0x00100000351b7984 */ /* 0x000e680000000000 */
[----:B------:R-:W1:Y:S04]  /*3490*/  LDS.U8 R33, [R53+0x1100] ;  /* 0x0011000035217984 */ /* 0x000e680000000000 */
[----:B------:R-:W-:Y:S04]  /*34a0*/  @P3 STG.E.U8 desc[UR8][R2.64+0x900], R35 ;  /* 0x0009002302003986 */ /* 0x000fe8000c101108 */
[----:B0-----:R0:W-:Y:S01]  /*34b0*/  @P3 STG.E.U8 desc[UR8][R4.64+0x900], R15 ;  /* 0x0009000f04003986 */ /* 0x0011e2000c101108 */
[----:B------:R-:W-:Y:S01]  /*34c0*/  ISETP.LT.U32.AND P3, PT, R6, UR12, PT ;  /* 0x0000000c06007c0c */ /* 0x000fe2000bf61070 */
[----:B------:R-:W-:-:S02]  /*34d0*/  VIADD R6, R0, 0x1100 ;  /* 0x0000110000067836 */ /* 0x000fc40000000000 */
[----:B------:R-:W-:Y:S01]  /*34e0*/  @P5 STG.E.U8 desc[UR8][R2.64+0xa00], R41 ;  /* 0x000a002902005986 */ /* 0x000fe2000c101108 */
[----:B------:R-:W-:Y:S01]  /*34f0*/  VIADD R0, R0, 0x1200 ;  /* 0x0000120000007836 */ /* 0x000fe20000000000 */
[----:B------:R-:W-:Y:S02]  /*3500*/  ISETP.GT.U32.AND.EX P3, PT, R8, RZ, PT, P3 ;  /* 0x000000ff0800720c */ /* 0x000fe40003f64130 */
[----:B---3--:R3:W-:Y:S01]  /*3510*/  @P5 STG.E.U8 desc[UR8][R4.64+0xa00], R17 ;  /* 0x000a001104005986 */ /* 0x0087e2000c101108 */
[----:B------:R-:W-:Y:S01]  /*3520*/  ISETP.LT.U32.AND P5, PT, R6, UR12, PT ;  /* 0x0000000c06007c0c */ /* 0x000fe2000bfa1070 */
[----:B------:R-:W-:Y:S01]  /*3530*/  IMAD.U32 R6, RZ, RZ, UR13 ;  /* 0x0000000dff067e24 */ /* 0x000fe2000f8e00ff */
[----:B0-----:R-:W-:-:S04]  /*3540*/  @P0 LOP3.LUT R15, R42, 0x80, RZ, 0x3c, !PT ;  /* 0x000000802a0f0812 */ /* 0x001fc800078e3cff */
[----:B------:R-:W-:Y:S01]  /*3550*/  ISETP.GT.U32.AND.EX P4, PT, R6, RZ, PT, P4 ;  /* 0x000000ff0600720c */ /* 0x000fe20003f84140 */
[----:B------:R0:W-:Y:S03]  /*3560*/  @P0 STG.E.U8 desc[UR8][R2.64+0xb00], R15 ;  /* 0x000b000f02000986 */ /* 0x0001e6000c101108 */
[----:B---3--:R-:W-:Y:S01]  /*3570*/  @P3 LOP3.LUT R17, R10, 0x80, RZ, 0x3c, !PT ;  /* 0x000000800a113812 */ /* 0x008fe200078e3cff */
[----:B----4-:R3:W-:Y:S01]  /*3580*/  @P0 STG.E.U8 desc[UR8][R4.64+0xb00], R19 ;  /* 0x000b001304000986 */ /* 0x0107e2000c101108 */
[----:B------:R-:W-:Y:S01]  /*3590*/  ISETP.LT.U32.AND P0, PT, R0, UR12, PT ;  /* 0x0000000c00007c0c */ /* 0x000fe2000bf01070 */
[----:B------:R-:W-:Y:S02]  /*35a0*/  IMAD.U32 R0, RZ, RZ, UR13 ;  /* 0x0000000dff007e24 */ /* 0x000fe4000f8e00ff */
[----:B------:R3:W-:Y:S01]  /*35b0*/  @P1 STG.E.U8 desc[UR8][R2.64+0xc00], R31 ;  /* 0x000c001f02001986 */ /* 0x0007e2000c101108 */
[----:B------:R-:W-:-:S02]  /*35c0*/  ISETP.GT.U32.AND.EX P0, PT, R6, RZ, PT, P0 ;  /* 0x000000ff0600720c */ /* 0x000fc40003f04100 */
[----:B------:R-:W-:Y:S01]  /*35d0*/  ISETP.GT.U32.AND.EX P5, PT, R0, RZ, PT, P5 ;  /* 0x000000ff0000720c */ /* 0x000fe20003fa4150 */
[----:B--2---:R3:W-:Y:S01]  /*35e0*/  @P1 STG.E.U8 desc[UR8][R4.64+0xc00], R21 ;  /* 0x000c001504001986 */ /* 0x0047e2000c101108 */
[----:B0-----:R-:W-:Y:S02]  /*35f0*/  @P6 LOP3.LUT R15, R30, 0x80, RZ, 0x3c, !PT ;  /* 0x000000801e0f6812 */ /* 0x001fe400078e3cff */
[----:B------:R-:W-:-:S03]  /*3600*/  @P4 LOP3.LUT R11, R11, 0x80, RZ, 0x3c, !PT ;  /* 0x000000800b0b4812 */ /* 0x000fc600078e3cff */
[----:B------:R3:W-:Y:S04]  /*3610*/  @P6 STG.E.U8 desc[UR8][R2.64+0xd00], R15 ;  /* 0x000d000f02006986 */ /* 0x0007e8000c101108 */
[----:B------:R3:W-:Y:S02]  /*3620*/  @P6 STG.E.U8 desc[UR8][R4.64+0xd00], R23 ;  /* 0x000d001704006986 */ /* 0x0007e4000c101108 */
[----:B------:R-:W-:Y:S02]  /*3630*/  @P5 LOP3.LUT R9, R9, 0x80, RZ, 0x3c, !PT ;  /* 0x0000008009095812 */ /* 0x000fe400078e3cff */
[----:B------:R3:W-:Y:S04]  /*3640*/  @P2 STG.E.U8 desc[UR8][R2.64+0xe00], R29 ;  /* 0x000e001d02002986 */ /* 0x0007e8000c101108 */
[----:B-1----:R3:W-:Y:S04]  /*3650*/  @P2 STG.E.U8 desc[UR8][R4.64+0xe00], R25 ;  /* 0x000e001904002986 */ /* 0x0027e8000c101108 */
[----:B------:R3:W-:Y:S04]  /*3660*/  @P4 STG.E.U8 desc[UR8][R2.64+0xf00], R11 ;  /* 0x000f000b02004986 */ /* 0x0007e8000c101108 */
[----:B------:R3:W-:Y:S04]  /*3670*/  @P4 STG.E.U8 desc[UR8][R4.64+0xf00], R13 ;  /* 0x000f000d04004986 */ /* 0x0007e8000c101108 */
[----:B------:R3:W-:Y:S04]  /*3680*/  @P3 STG.E.U8 desc[UR8][R2.64+0x1000], R17 ;  /* 0x0010001102003986 */ /* 0x0007e8000c101108 */
[----:B------:R3:W-:Y:S04]  /*3690*/  @P3 STG.E.U8 desc[UR8][R4.64+0x1000], R27 ;  /* 0x0010001b04003986 */ /* 0x0007e8000c101108 */
[----:B------:R3:W-:Y:S04]  /*36a0*/  @P5 STG.E.U8 desc[UR8][R2.64+0x1100], R9 ;  /* 0x0011000902005986 */ /* 0x0007e8000c101108 */
[----:B------:R3:W-:Y:S01]  /*36b0*/  @P5 STG.E.U8 desc[UR8][R4.64+0x1100], R33 ;  /* 0x0011002104005986 */ /* 0x0007e2000c101108 */
[----:B------:R-:W-:Y:S05]  /*36c0*/  @!P0 EXIT ;  /* 0x000000000000894d */ /* 0x000fea0003800000 */
[----:B------:R-:W0:Y:S01]  /*36d0*/  LDS.U8 R53, [R53+0x1200] ;  /* 0x0012000035357984 */ /* 0x000e220000000000 */
[----:B------:R-:W-:-:S05]  /*36e0*/  LOP3.LUT R7, R7, 0x80, RZ, 0x3c, !PT ;  /* 0x0000008007077812 */ /* 0x000fca00078e3cff */
[----:B------:R-:W-:Y:S04]  /*36f0*/  STG.E.U8 desc[UR8][R2.64+0x1200], R7 ;  /* 0x0012000702007986 */ /* 0x000fe8000c101108 */
[----:B0-----:R-:W-:Y:S01]  /*3700*/  STG.E.U8 desc[UR8][R4.64+0x1200], R53 ;  /* 0x0012003504007986 */ /* 0x001fe2000c101108 */
[----:B------:R-:W-:Y:S05]  /*3710*/  EXIT ;  /* 0x000000000000794d */ /* 0x000fea0003800000 */
.L_x_233:
        /* <DEDUP_REMOVED lines=14> */
.L_x_486:


//--------------------- .text._ZN3cub18CUB_300001_SM_10006detail10radix_sort29DeviceRadixSortOnesweepKernelINS1_5radix10policy_hubIciyE10Policy1000ELNS0_9SortOrderE0EciyiiNS1_21identity_decomposer_tEEEvPT5_SB_PT3_PKSC_PT1_PKSG_PT2_PKSK_T4_iiT6_ --------------------------
	.section	.text._ZN3cub18CUB_300001_SM_10006detail10radix_sort29DeviceRadixSortOnesweepKernelINS1_5radix10policy_hubIciyE10Policy1000ELNS0_9SortOrderE0EciyiiNS1_21identity_decomposer_tEEEvPT5_SB_PT3_PKSC_PT1_PKSG_PT2_PKSK_T4_iiT6_,"ax",@progbits
	.align	128
        .global         _ZN3cub18CUB_300001_SM_10006detail10radix_sort29DeviceRadixSortOnesweepKernelINS1_5radix10policy_hubIciyE10Policy1000ELNS0_9SortOrderE0EciyiiNS1_21identity_decomposer_tEEEvPT5_SB_PT3_PKSC_PT1_PKSG_PT2_PKSK_T4_iiT6_
        .type           _ZN3cub18CUB_300001_SM_10006detail10radix_sort29DeviceRadixSortOnesweepKernelINS1_5radix10policy_hubIciyE10Policy1000ELNS0_9SortOrderE0EciyiiNS1_21identity_decomposer_tEEEvPT5_SB_PT3_PKSC_PT1_PKSG_PT2_PKSK_T4_iiT6_,@function
        .size           _ZN3cub18CUB_300001_SM_10006detail10radix_sort29DeviceRadixSortOnesweepKernelINS1_5radix10policy_hubIciyE10Policy1000ELNS0_9SortOrderE0EciyiiNS1_21identity_decomposer_tEEEvPT5_SB_PT3_PKSC_PT1_PKSG_PT2_PKSK_T4_iiT6_,(.L_x_487 - _ZN3cub18CUB_300001_SM_10006detail10radix_sort29DeviceRadixSortOnesweepKernelINS1_5radix10policy_hubIciyE10Policy1000ELNS0_9SortOrderE0EciyiiNS1_21identity_decomposer_tEEEvPT5_SB_PT3_PKSC_PT1_PKSG_PT2_PKSK_T4_iiT6_)
        .other          _ZN3cub18CUB_300001_SM_10006detail10radix_sort29DeviceRadixSortOnesweepKernelINS1_5radix10policy_hubIciyE10Policy1000ELNS0_9SortOrderE0EciyiiNS1_21identity_decomposer_tEEEvPT5_SB_PT3_PKSC_PT1_PKSG_PT2_PKSK_T4_iiT6_,@"STO_CUDA_ENTRY STV_DEFAULT"
_ZN3cub18CUB_300001_SM_10006detail10radix_sort29DeviceRadixSortOnesweepKernelINS1_5radix10policy_hubIciyE10Policy1000ELNS0_9SortOrderE0EciyiiNS1_21identity_decomposer_tEEEvPT5_SB_PT3_PKSC_PT1_PKSG_PT2_PKSK_T4_iiT6_:
.text._ZN3cub18CUB_300001_SM_10006detail10radix_sort29DeviceRadixSortOnesweepKernelINS1_5radix10policy_hubIciyE10Policy1000ELNS0_9SortOrderE0EciyiiNS1_21identity_decomposer_tEEEvPT5_SB_PT3_PKSC_PT1_PKSG_PT2_PKSK_T4_iiT6_:
[----:B------:R-:W-:Y:S01]  /*0000*/  LDC R1, c[0x0][0x37c] ;  /* 0x0000df00ff017b82 */ /* 0x000fe20000000800 */
[----:B------:R-:W0:Y:S01]  /*0010*/  S2R R5, SR_TID.X ;  /* 0x0000000000057919 */ /* 0x000e220000002100 */
[----:B------:R-:W1:Y:S01]  /*0020*/  LDCU.64 UR8, c[0x0][0x358] ;  /* 0x00006b00ff0877ac */ /* 0x000e620008000a00 */
[----:B------:R-:W-:Y:S01]  /*0030*/  BSSY.RECONVERGENT B0, `(.L_x_234) ;  /* 0x000000a000007945 */ /* 0x000fe20003800200 */
[----:B0-----:R-:W-:-:S13]  /*0040*/  ISETP.NE.AND P0, PT, R5, RZ, PT ;  /* 0x000000ff0500720c */ /* 0x001fda0003f05270 */
[----:B-1----:R-:W-:Y:S05]  /*0050*/  @P0 BRA `(.L_x_235) ;  /* 0x00000000001c0947 */ /* 0x002fea0003800000 */
[----:B------:R-:W0:Y:S01]  /*0060*/  LDC.64 R2, c[0x0][0x388] ;  /* 0x0000e200ff027b82 */ /* 0x000e220000000a00 */
[----:B------:R-:W-:-:S05]  /*0070*/  IMAD.MOV.U32 R7, RZ, RZ, 0x1 ;  /* 0x00000001ff077424 */ /* 0x000fca00078e00ff */
[----:B0-----:R-:W2:Y:S02]  /*0080*/  ATOMG.E.ADD.STRONG.GPU PT, R2, desc[UR8][R2.64], R7 ;  /* 0x80000007020279a8 */ /* 0x001ea400081ef108 */
[----:B------:R-:W0:Y:S01]  /*0090*/  S2UR UR5, SR_CgaCtaId ;  /* 0x00000000000579c3 */ /* 0x000e220000008800 */
[----:B------:R-:W-:Y:S02]  /*00a0*/  UMOV UR4, 0x400 ;  /* 0x0000040000047882 */ /* 0x000fe40000000000 */
[----:B0-----:R-:W-:-:S09]  /*00b0*/  ULEA UR4, UR5, UR4, 0x18 ;  /* 0x0000000405047291 */ /* 0x001fd2000f8ec0ff */
[----:B--2---:R0:W-:Y:S03]  /*00c0*/  STS [UR4+0x5a00], R2 ;  /* 0x005a0002ff007988 */ /* 0x0041e60008000804 */
.L_x_235:
[----:B------:R-:W-:Y:S05]  /*00d0*/  BSYNC.RECONVERGENT B0 ;  /* 0x0000000000007941 */ /* 0x000fea0003800200 */
.L_x_234:
[----:B------:R-:W1:Y:S08]  /*00e0*/  S2UR UR5, SR_CgaCtaId ;  /* 0x00000000000579c3 */ /* 0x000e700000008800 */
[----:B------:R-:W-:Y:S06]  /*00f0*/  BAR.SYNC.DEFER_BLOCKING 0x0 ;  /* 0x0000000000007b1d */ /* 0x000fec0000010000 */
[----:B------:R-:W-:Y:S01]  /*0100*/  UMOV UR4, 0x400 ;  /* 0x0000040000047882 */ /* 0x000fe20000000000 */
[----:B------:R-:W2:Y:S01]  /*0110*/  S2R R47, SR_LANEID ;  /* 0x00000000002f7919 */ /* 0x000ea20000000000 */
[----:B-1----:R-:W-:-:S02]  /*0120*/  ULEA UR6, UR5, UR4, 0x18 ;  /* 0x0000000405067291 */ /* 0x002fc4000f8ec0ff */
[----:B------:R-:W1:Y:S07]  /*0130*/  LDCU UR4, c[0x0][0x3c0] ;  /* 0x00007800ff0477ac */ /* 0x000e6e0008000800 */
[----:B------:R-:W3:Y:S02]  /*0140*/  LDS R49, [UR6+0x5a00] ;  /* 0x005a0006ff317984 */ /* 0x000ee40008000800 */
[----:B---3--:R-:W-:-:S04]  /*0150*/  IMAD R45, R49, 0x1680, RZ ;  /* 0x00001680312d7824 */ /* 0x008fc800078e02ff */
[----:B------:R-:W-:Y:S01]  /*0160*/  VIADD R22, R45, 0x1680 ;  /* 0x000016802d167836 */ /* 0x000fe20000000000 */
[----:B------:R-:W-:-:S04]  /*0170*/  SHF.R.S32.HI R25, RZ, 0x1f, R45 ;  /* 0x0000001fff197819 */ /* 0x000fc8000001142d */
[----:B-1----:R-:W-:-:S13]  /*0180*/  ISETP.GT.AND P0, PT, R22, UR4, PT ;  /* 0x0000000416007c0c */ /* 0x002fda000bf04270 */
[----:B--2---:R-:W-:Y:S05]  /*0190*/  @P0 BRA `(.L_x_236) ;  /* 0x0000000000580947 */ /* 0x004fea0003800000 */
[----:B------:R-:W0:Y:S01]  /*01a0*/  LDCU.64 UR4, c[0x0][0x3a8] ;  /* 0x00007500ff0477ac */ /* 0x000e220008000a00 */
[C---:B------:R-:W-:Y:S02]  /*01b0*/  LOP3.LUT R42, R5.reuse, 0x1f, RZ, 0xc0, !PT ;  /* 0x0000001f052a7812 */ /* 0x040fe400078ec0ff */
[----:B------:R-:W-:-:S05]  /*01c0*/  LOP3.LUT R3, R5, 0x3e0, RZ, 0xc0, !PT ;  /* 0x000003e005037812 */ /* 0x000fca00078ec0ff */
[----:B------:R-:W-:-:S05]  /*01d0*/  IMAD R42, R3, 0xf, R42 ;  /* 0x0000000f032a7824 */ /* 0x000fca00078e022a */
[----:B0-----:R-:W-:-:S04]  /*01e0*/  IADD3 R2, P0, P1, R42, UR4, R45 ;  /* 0x000000042a027c10 */ /* 0x001fc8000f91e02d */
        /* <DEDUP_REMOVED lines=17> */
.L_x_236:
[C---:B------:R-:W-:Y:S01]  /*0300*/  LOP3.LUT R42, R5.reuse, 0x1f, RZ, 0xc0, !PT ;  /* 0x0000001f052a7812 */ /* 0x040fe200078ec0ff */
[----:B------:R-:W1:Y:S01]  /*0310*/  LDCU.64 UR10, c[0x0][0x3a8] ;  /* 0x00007500ff0a77ac */ /* 0x000e620008000a00 */
[----:B------:R-:W-:Y:S01]  /*0320*/  LOP3.LUT R3, R5, 0x3e0, RZ, 0xc0, !PT ;  /* 0x000003e005037812 */ /* 0x000fe200078ec0ff */
[----:B------:R-:W-:Y:S01]  /*0330*/  IMAD.MOV.U32 R21, RZ, RZ, 0x7f ;  /* 0x0000007fff157424 */ /* 0x000fe200078e00ff */
[----:B------:R-:W-:Y:S01]  /*0340*/  IADD3 R7, PT, PT, -R45, UR4, RZ ;  /* 0x000000042d077c10 */ /* 0x000fe2000fffe1ff */
[----:B------:R-:W-:Y:S02]  /*0350*/  IMAD.MOV.U32 R20, RZ, RZ, 0x7f ;  /* 0x0000007fff147424 */ /* 0x000fe400078e00ff */
[----:B------:R-:W-:-:S04]  /*0360*/  IMAD R42, R3, 0xf, R42 ;  /* 0x0000000f032a7824 */ /* 0x000fc800078e022a */
[C---:B------:R-:W-:Y:S01]  /*0370*/  VIADD R0, R42.reuse, 0x20 ;  /* 0x000000202a007836 */ /* 0x040fe20000000000 */
[CC--:B------:R-:W-:Y:S01]  /*0380*/  ISETP.GE.AND P3, PT, R42.reuse, R7.reuse, PT ;  /* 0x000000072a00720c */ /* 0x0c0fe20003f66270 */
[C---:B0-----:R-:W-:Y:S02]  /*0390*/  VIADD R2, R42.reuse, 0x40 ;  /* 0x000000402a027836 */ /* 0x041fe40000000000 */
[----:B------:R-:W-:Y:S01]  /*03a0*/  VIADD R6, R42, 0x80 ;  /* 0x000000802a067836 */ /* 0x000fe20000000000 */
[-C--:B------:R-:W-:Y:S01]  /*03b0*/  ISETP.GE.AND P4, PT, R0, R7.reuse, PT ;  /* 0x000000070000720c */ /* 0x080fe20003f86270 */
[----:B------:R-:W-:Y:S01]  /*03c0*/  VIADD R0, R42, 0x60 ;  /* 0x000000602a007836 */ /* 0x000fe20000000000 */
[-C--:B------:R-:W-:Y:S02]  /*03d0*/  ISETP.GE.AND P5, PT, R2, R7.reuse, PT ;  /* 0x000000070200720c */ /* 0x080fe40003fa6270 */
[----:B-1----:R-:W-:Y:S02]  /*03e0*/  IADD3 R2, P1, P2, R42, UR10, R45 ;  /* 0x0000000a2a027c10 */ /* 0x002fe4000fa3e02d */
[-C--:B------:R-:W-:Y:S01]  /*03f0*/  ISETP.GE.AND P6, PT, R0, R7.reuse, PT ;  /* 0x000000070000720c */ /* 0x080fe20003fc6270 */
[----:B------:R-:W-:Y:S01]  /*0400*/  VIADD R0, R42, 0xa0 ;  /* 0x000000a02a007836 */ /* 0x000fe20000000000 */
[----:B------:R-:W-:Y:S01]  /*0410*/  IADD3.X R3, PT, PT, RZ, UR11, R25, P1, P2 ;  /* 0x0000000bff037c10 */ /* 0x000fe20008fe4419 */
[----:B------:R-:W-:Y:S01]  /*0420*/  IMAD.MOV.U32 R19, RZ, RZ, 0x7f ;  /* 0x0000007fff137424 */ /* 0x000fe200078e00ff */
[-C--:B------:R-:W-:Y:S01]  /*0430*/  ISETP.GE.AND P0, PT, R6, R7.reuse, PT ;  /* 0x000000070600720c */ /* 0x080fe20003f06270 */
[----:B------:R-:W-:Y:S01]  /*0440*/  VIADD R6, R42, 0xc0 ;  /* 0x000000c02a067836 */ /* 0x000fe20000000000 */
[-C--:B------:R-:W-:Y:S01]  /*0450*/  ISETP.GE.AND P1, PT, R0, R7.reuse, PT ;  /* 0x000000070000720c */ /* 0x080fe20003f26270 */
[----:B------:R-:W-:Y:S01]  /*0460*/  VIADD R0, R42, 0xe0 ;  /* 0x000000e02a007836 */ /* 0x000fe20000000000 */
[----:B------:R1:W5:Y:S01]  /*0470*/  @!P3 LDG.E.U8 R21, desc[UR8][R2.64] ;  /* 0x000000080215b981 */ /* 0x000362000c1e1100 */
[----:B------:R-:W-:Y:S01]  /*0480*/  IMAD.MOV.U32 R17, RZ, RZ, 0x7f ;  /* 0x0000007fff117424 */ /* 0x000fe200078e00ff */
[-C--:B------:R-:W-:Y:S01]  /*0490*/  ISETP.GE.AND P2, PT, R6, R7.reuse, PT ;  /* 0x000000070600720c */ /* 0x080fe20003f46270 */
[----:B------:R-:W-:Y:S01]  /*04a0*/  VIADD R6, R42, 0x100 ;  /* 0x000001002a067836 */ /* 0x000fe20000000000 */
[-C--:B------:R-:W-:Y:S01]  /*04b0*/  ISETP.GE.AND P3, PT, R0, R7.reuse, PT ;  /* 0x000000070000720c */ /* 0x080fe20003f66270 */
[----:B------:R-:W-:Y:S01]  /*04c0*/  VIADD R0, R42, 0x120 ;  /* 0x000001202a007836 */ /* 0x000fe20000000000 */
[----:B------:R1:W5:Y:S04]  /*04d0*/  @!P5 LDG.E.U8 R19, desc[UR8][R2.64+0x40] ;  /* 0x000040080213d981 */ /* 0x000368000c1e1100 */
[-C--:B------:R-:W-:Y:S01]  /*04e0*/  ISETP.GE.AND P5, PT, R0, R7.reuse, PT ;  /* 0x000000070000720c */ /* 0x080fe20003fa6270 */
[----:B------:R-:W-:Y:S01]  /*04f0*/  VIADD R0, R42, 0x160 ;  /* 0x000001602a007836 */ /* 0x000fe20000000000 */
[----:B------:R1:W5:Y:S01]  /*0500*/  @!P4 LDG.E.U8 R20, desc[UR8][R2.64+0x20] ;  /* 0x000020080214c981 */ /* 0x000362000c1e1100 */
[----:B------:R-:W-:Y:S01]  /*0510*/  IMAD.MOV.U32 R18, RZ, RZ, 0x7f ;  /* 0x0000007fff127424 */ /* 0x000fe200078e00ff */
[-C--:B------:R-:W-:Y:S01]  /*0520*/  ISETP.GE.AND P4, PT, R6, R7.reuse, PT ;  /* 0x000000070600720c */ /* 0x080fe20003f86270 */
[----:B------:R-:W-:Y:S01]  /*0530*/  IMAD.MOV.U32 R16, RZ, RZ, 0x7f ;  /* 0x0000007fff107424 */ /* 0x000fe200078e00ff */
[----:B------:R1:W5:Y:S01]  /*0540*/  @!P0 LDG.E.U8 R17, desc[UR8][R2.64+0x80] ;  /* 0x0000800802118981 */ /* 0x000362000c1e1100 */
        /* <DEDUP_REMOVED lines=11> */
[----:B------:R1:W5:Y:S02]  /*0600*/  @!P2 LDG.E.U8 R15, desc[UR8][R2.64+0xc0] ;  /* 0x0000c008020fa981 */ /* 0x000364000c1e1100 */
[----:B------:R-:W-:-:S02]  /*0610*/  ISETP.GE.AND P2, PT, R6, R7, PT ;  /* 0x000000070600720c */ /* 0x000fc40003f46270 */
[----:B------:R1:W5:Y:S01]  /*0620*/  @!P3 LDG.E.U8 R14, desc[UR8][R2.64+0xe0] ;  /* 0x0000e008020eb981 */ /* 0x000362000c1e1100 */
[----:B------:R-:W-:Y:S01]  /*0630*/  ISETP.GE.AND P3, PT, R0, R7, PT ;  /* 0x000000070000720c */ /* 0x000fe20003f66270 */
[----:B------:R-:W-:Y:S02]  /*0640*/  IMAD.MOV.U32 R12, RZ, RZ, 0x7f ;  /* 0x0000007fff0c7424 */ /* 0x000fe400078e00ff */
[----:B------:R-:W-:Y:S02]  /*0650*/  IMAD.MOV.U32 R11, RZ, RZ, 0x7f ;  /* 0x0000007fff0b7424 */ /* 0x000fe400078e00ff */
[----:B------:R-:W-:Y:S02]  /*0660*/  IMAD.MOV.U32 R10, RZ, RZ, 0x7f ;  /* 0x0000007fff0a7424 */ /* 0x000fe400078e00ff */
[----:B------:R-:W-:Y:S01]  /*0670*/  IMAD.MOV.U32 R9, RZ, RZ, 0x7f ;  /* 0x0000007fff097424 */ /* 0x000fe200078e00ff */
[----:B------:R1:W5:Y:S01]  /*0680*/  @!P4 LDG.E.U8 R12, desc[UR8][R2.64+0x100] ;  /* 0x00010008020cc981 */ /* 0x000362000c1e1100 */
[----:B------:R-:W-:-:S02]  /*0690*/  IMAD.MOV.U32 R8, RZ, RZ, 0x7f ;  /* 0x0000007fff087424 */ /* 0x000fc400078e00ff */
        /* <DEDUP_REMOVED lines=8> */
.L_x_237:
[----:B01----:R-:W-:Y:S01]  /*0720*/  VIMNMX R2, PT, PT, R47, 0xe0, !PT ;  /* 0x000000e02f027848 */ /* 0x003fe20007fe0100 */
[----:B------:R-:W0:Y:S01]  /*0730*/  LDCU UR4, c[0x0][0x3c8] ;  /* 0x00007900ff0477ac */ /* 0x000e220008000800 */
[----:B------:R-:W-:Y:S01]  /*0740*/  BSSY.RECONVERGENT B0, `(.L_x_238) ;  /* 0x0000027000007945 */ /* 0x000fe20003800200 */
[--C-:B------:R-:W-:Y:S01]  /*0750*/  IMAD.MOV.U32 R7, RZ, RZ, R47.reuse ;  /* 0x000000ffff077224 */ /* 0x100fe200078e002f */
[----:B------:R-:W-:Y:S01]  /*0760*/  IADD3 R2, PT, PT, R2, 0x1f, -R47 ;  /* 0x0000001f02027810 */ /* 0x000fe20007ffe82f */
[----:B------:R-:W-:-:S03]  /*0770*/  UMOV UR5, 0xffffffff ;  /* 0xffffffff00057882 */ /* 0x000fc60000000000 */
[C---:B------:R-:W-:Y:S02]  /*0780*/  ISETP.GE.U32.AND P0, PT, R2.reuse, 0x1e0, PT ;  /* 0x000001e00200780c */ /* 0x040fe40003f06070 */
[----:B------:R-:W-:Y:S02]  /*0790*/  LEA.HI R3, R2, 0x1, RZ, 0x1b ;  /* 0x0000000102037811 */ /* 0x000fe400078fd8ff */
[----:B------:R-:W-:Y:S02]  /*07a0*/  SHF.R.U32.HI R2, RZ, 0x5, R5 ;  /* 0x00000005ff027819 */ /* 0x000fe40000011605 */
[----:B------:R-:W-:-:S03]  /*07b0*/  LOP3.LUT R26, R3, 0xf, RZ, 0xc0, !PT ;  /* 0x0000000f031a7812 */ /* 0x000fc600078ec0ff */
[----:B------:R-:W-:Y:S01]  /*07c0*/  IMAD.SHL.U32 R6, R2, 0x400, RZ ;  /* 0x0000040002067824 */ /* 0x000fe200078e00ff */
[----:B------:R-:W-:Y:S01]  /*07d0*/  ISETP.NE.AND P1, PT, R26, RZ, PT ;  /* 0x000000ff1a00720c */ /* 0x000fe20003f25270 */
[----:B0-----:R-:W-:Y:S02]  /*07e0*/  USHF.L.U32 UR4, UR5, UR4, URZ ;  /* 0x0000000405047299 */ /* 0x001fe400080006ff */
[----:B------:R-:W-:Y:S10]  /*07f0*/  @!P0 BRA `(.L_x_239) ;  /* 0x00000000006c8947 */ /* 0x000ff40003800000 */
[----:B------:R-:W-:Y:S01]  /*0800*/  IMAD R23, R47, 0x4, R6 ;  /* 0x000000042f177824 */ /* 0x000fe200078e0206 */
[----:B------:R-:W-:Y:S01]  /*0810*/  LOP3.LUT R2, R3, 0xffffff0, RZ, 0xc0, !PT ;  /* 0x0ffffff003027812 */ /* 0x000fe200078ec0ff */
[----:B------:R-:W-:Y:S02]  /*0820*/  IMAD.U32 R24, RZ, RZ, UR6 ;  /* 0x00000006ff187e24 */ /* 0x000fe4000f8e00ff */
[----:B------:R-:W-:Y:S02]  /*0830*/  IMAD.MOV.U32 R7, RZ, RZ, R47 ;  /* 0x000000ffff077224 */ /* 0x000fe400078e002f */
[----:B------:R-:W-:Y:S01]  /*0840*/  IMAD.MOV R2, RZ, RZ, -R2 ;  /* 0x000000ffff027224 */ /* 0x000fe200078e0a02 */
[----:B------:R-:W-:-:S07]  /*0850*/  IADD3 R23, PT, PT, R23, 0x400, R24 ;  /* 0x0000040017177810 */ /* 0x000fce0007ffe018 */
.L_x_240:
        /* <DEDUP_REMOVED lines=21> */
.L_x_239:
[----:B------:R-:W-:Y:S05]  /*09b0*/  BSYNC.RECONVERGENT B0 ;  /* 0x0000000000007941 */ /* 0x000fea0003800200 */
.L_x_238:
[----:B------:R-:W-:Y:S01]  /*09c0*/  BSSY.RECONVERGENT B0, `(.L_x_241) ;  /* 0x0000026000007945 */ /* 0x000fe20003800200 */
[----:B------:R-:W-:-:S03]  /*09d0*/  VIADD R2, R6, UR6 ;  /* 0x0000000606027c36 */ /* 0x000fc60008000000 */
        /* <DEDUP_REMOVED lines=16> */
.L_x_244:
[----:B------:R-:W-:Y:S05]  /*0ae0*/  BSYNC.RECONVERGENT B1 ;  /* 0x0000000000017941 */ /* 0x000fea0003800200 */
.L_x_243:
        /* <DEDUP_REMOVED lines=13> */
[----:B------:R-:W-:-:S07]  /*0bc0*/  VIADD R6, R6, UR6 ;  /* 0x0000000606067c36 */ /* 0x000fce0008000000 */
.L_x_245:
[----:B------:R-:W-:Y:S01]  /*0bd0*/  VIADD R3, R3, 0x1 ;  /* 0x0000000103037836 */ /* 0x000fe20000000000 */
[----:B------:R0:W-:Y:S04]  /*0be0*/  STS [R6], RZ ;  /* 0x000000ff06007388 */ /* 0x0001e80000000800 */
[----:B------:R-:W-:Y:S01]  /*0bf0*/  ISETP.NE.AND P0, PT, R3, RZ, PT ;  /* 0x000000ff0300720c */ /* 0x000fe20003f05270 */
[----:B0-----:R-:W-:-:S12]  /*0c00*/  VIADD R6, R6, 0x80 ;  /* 0x0000008006067836 */ /* 0x001fd80000000000 */
[----:B------:R-:W-:Y:S05]  /*0c10*/  @P0 BRA `(.L_x_245) ;  /* 0xfffffffc00ec0947 */ /* 0x000fea000383ffff */
.L_x_242:
[----:B------:R-:W-:Y:S05]  /*0c20*/  BSYNC.RECONVERGENT B0 ;  /* 0x0000000000007941 */ /* 0x000fea0003800200 */
.L_x_241:
[----:B------:R-:W2:Y:S01]  /*0c30*/  LDCU UR5, c[0x0][0x3c4] ;  /* 0x00007880ff0577ac */ /* 0x000ea20008000800 */
[----:B-----5:R-:W-:Y:S01]  /*0c40*/  LOP3.LUT R3, R21, 0x80, RZ, 0x3c, !PT ;  /* 0x0000008015037812 */ /* 0x020fe200078e3cff */
[----:B------:R-:W-:Y:S01]  /*0c50*/  BSSY.RECONVERGENT B0, `(.L_x_246) ;  /* 0x0000086000007945 */ /* 0x000fe20003800200 */
[----:B------:R-:W-:Y:S02]  /*0c60*/  LOP3.LUT R6, R20, 0x80, RZ, 0x3c, !PT ;  /* 0x0000008014067812 */ /* 0x000fe400078e3cff */
[----:B------:R-:W-:Y:S02]  /*0c70*/  LOP3.LUT R7, R19, 0x80, RZ, 0x3c, !PT ;  /* 0x0000008013077812 */ /* 0x000fe400078e3cff */
[----:B01----:R-:W-:Y:S02]  /*0c80*/  LOP3.LUT R23, R18, 0x80, RZ, 0x3c, !PT ;  /* 0x0000008012177812 */ /* 0x003fe400078e3cff */
[----:B------:R-:W-:Y:S02]  /*0c90*/  LOP3.LUT R24, R17, 0x80, RZ, 0x3c, !PT ;  /* 0x0000008011187812 */ /* 0x000fe400078e3cff */
        /* <DEDUP_REMOVED lines=26> */
[----:B------:R-:W-:Y:S02]  /*0e40*/  SHF.R.U32.HI R3, RZ, UR5, R3 ;  /* 0x00000005ff037c19 */ /* 0x000fe40008011603 */
[----:B------:R-:W-:Y:S02]  /*0e50*/  SHF.R.U32.HI R6, RZ, UR5, R6 ;  /* 0x00000005ff067c19 */ /* 0x000fe40008011606 */
[----:B------:R-:W-:Y:S02]  /*0e60*/  SHF.R.U32.HI R7, RZ, UR5, R7 ;  /* 0x00000005ff077c19 */ /* 0x000fe40008011607 */
[----:B------:R-:W-:Y:S02]  /*0e70*/  SHF.R.U32.HI R24, RZ, UR5, R23 ;  /* 0x00000005ff187c19 */ /* 0x000fe40008011617 */
[----:B------:R-:W-:Y:S02]  /*0e80*/  SHF.R.U32.HI R26, RZ, UR5, R26 ;  /* 0x00000005ff1a7c19 */ /* 0x000fe4000801161a */
[----:B------:R-:W-:-:S02]  /*0e90*/  SHF.R.U32.HI R28, RZ, UR5, R27 ;  /* 0x00000005ff1c7c19 */ /* 0x000fc4000801161b */
        /* <DEDUP_REMOVED lines=9> */
[----:B------:R-:W-:Y:S02]  /*0f30*/  LOP3.LUT R23, R3, UR4, RZ, 0x30, !PT ;  /* 0x0000000403177c12 */ /* 0x000fe4000f8e30ff */
[----:B------:R-:W-:Y:S02]  /*0f40*/  LOP3.LUT R3, R6, UR4, RZ, 0x30, !PT ;  /* 0x0000000406037c12 */ /* 0x000fe4000f8e30ff */
[----:B------:R-:W-:-:S02]  /*0f50*/  LOP3.LUT R7, R7, UR4, RZ, 0x30, !PT ;  /* 0x0000000407077c12 */ /* 0x000fc4000f8e30ff */
[----:B------:R-:W-:Y:S01]  /*0f60*/  LOP3.LUT R27, R24, UR4, RZ, 0x30, !PT ;  /* 0x00000004181b7c12 */ /* 0x000fe2000f8e30ff */
[--C-:B------:R-:W-:Y:S01]  /*0f70*/  IMAD R3, R3, 0x4, R2.reuse ;  /* 0x0000000403037824 */ /* 0x100fe200078e0202 */
        /* <DEDUP_REMOVED lines=22> */
[----:B------:R-:W0:Y:S01]  /*10e0*/  LDC.64 R6, c[0x0][0x380] ;  /* 0x0000e000ff067b82 */ /* 0x000e220000000a00 */
[--C-:B------:R-:W-:Y:S01]  /*10f0*/  IMAD R53, R53, 0x4, R2.reuse ;  /* 0x0000000435357824 */ /* 0x100fe200078e0202 */
[----:B------:R-:W-:Y:S01]  /*1100*/  ISETP.GT.U32.AND P2, PT, R5, 0xff, PT ;  /* 0x000000ff0500780c */ /* 0x000fe20003f44070 */
[----:B------:R-:W-:-:S02]  /*1110*/  IMAD R48, R48, 0x4, R2 ;  /* 0x0000000430307824 */ /* 0x000fc400078e0202 */
[----:B------:R-:W-:Y:S01]  /*1120*/  IMAD R2, R23, 0x4, R2 ;  /* 0x0000000417027824 */ /* 0x000fe200078e0202 */
[----:B------:R-:W-:-:S04]  /*1130*/  NOP ;  /* 0x0000000000007918 */ /* 0x000fc80000000000 */
[----:B------:R-:W-:Y:S01]  /*1140*/  ATOMS.POPC.INC.32 RZ, [R2+URZ] ;  /* 0x0000000002ff7f8c */ /* 0x000fe2000d8000ff */
[----:B------:R-:W-:Y:S01]  /*1150*/  P2R R50, PR, RZ, 0x4 ;  /* 0x00000004ff327803 */ /* 0x000fe20000000000 */
[----:B------:R-:W-:Y:S02]  /*1160*/  IMAD.MOV.U32 R43, RZ, RZ, RZ ;  /* 0x000000ffff2b7224 */ /* 0x000fe400078e00ff */
[----:B------:R-:W-:Y:S04]  /*1170*/  ATOMS.POPC.INC.32 RZ, [R3+URZ] ;  /* 0x0000000003ff7f8c */ /* 0x000fe8000d8000ff */
[----:B------:R1:W-:Y:S04]  /*1180*/  ATOMS.POPC.INC.32 RZ, [R24+URZ] ;  /* 0x0000000018ff7f8c */ /* 0x0003e8000d8000ff */
[----:B------:R2:W-:Y:S04]  /*1190*/  ATOMS.POPC.INC.32 RZ, [R27+URZ] ;  /* 0x000000001bff7f8c */ /* 0x0005e8000d8000ff */
[----:B------:R2:W-:Y:S01]  /*11a0*/  ATOMS.POPC.INC.32 RZ, [R29+URZ] ;  /* 0x000000001dff7f8c */ /* 0x0005e2000d8000ff */
[----:B-1----:R-:W-:-:S03]  /*11b0*/  LEA R24, R5, UR6, 0x2 ;  /* 0x0000000605187c11 */ /* 0x002fc6000f8e10ff */
[----:B------:R2:W-:Y:S04]  /*11c0*/  ATOMS.POPC.INC.32 RZ, [R31+URZ] ;  /* 0x000000001fff7f8c */ /* 0x0005e8000d8000ff */
        /* <DEDUP_REMOVED lines=8> */
[----:B------:R2:W-:Y:S01]  /*1250*/  ATOMS.POPC.INC.32 RZ, [R48+URZ] ;  /* 0x0000000030ff7f8c */ /* 0x0005e2000d8000ff */
[----:B------:R-:W-:Y:S06]  /*1260*/  BAR.SYNC.DEFER_BLOCKING 0x0 ;  /* 0x0000000000007b1d */ /* 0x000fec0000010000 */
[----:B0-----:R-:W-:Y:S05]  /*1270*/  @P2 BRA `(.L_x_247) ;  /* 0x00000000008c2947 */ /* 0x001fea0003800000 */
[----:B------:R-:W-:Y:S04]  /*1280*/  LDS R3, [R24] ;  /* 0x0000000018037984 */ /* 0x000fe80000000800 */
[----:B------:R-:W0:Y:S04]  /*1290*/  LDS R2, [R24+0x400] ;  /* 0x0004000018027984 */ /* 0x000e280000000800 */
[----:B--2---:R-:W1:Y:S04]  /*12a0*/  LDS R26, [R24+0x800] ;  /* 0x00080000181a7984 */ /* 0x004e680000000800 */
        /* <DEDUP_REMOVED lines=11> */
[----:B------:R-:W0:Y:S01]  /*1360*/  LDS R2, [R24+0x2c00] ;  /* 0x002c000018027984 */ /* 0x000e220000000800 */
[----:B--2---:R-:W-:-:S03]  /*1370*/  IMAD.IADD R31, R29, 0x1, R28 ;  /* 0x000000011d1f7824 */ /* 0x004fc600078e021c */
[----:B------:R1:W-:Y:S01]  /*1380*/  STS [R24+0x800], R27 ;  /* 0x0008001b18007388 */ /* 0x0003e20000000800 */
        /* <DEDUP_REMOVED lines=15> */
[----:B------:R1:W-:Y:S01]  /*1480*/  STS [R24], RZ ;  /* 0x000000ff18007388 */ /* 0x0003e20000000800 */
[----:B0-----:R-:W-:-:S03]  /*1490*/  IMAD.IADD R43, R53, 0x1, R2 ;  /* 0x00000001352b7824 */ /* 0x001fc600078e0202 */
[----:B------:R1:W-:Y:S04]  /*14a0*/  STS [R24+0x2c00], R53 ;  /* 0x002c003518007388 */ /* 0x0003e80000000800 */
.L_x_247:
[----:B------:R-:W-:Y:S05]  /*14b0*/  BSYNC.RECONVERGENT B0 ;  /* 0x0000000000007941 */ /* 0x000fea0003800200 */
.L_x_246:
[----:B------:R-:W-:Y:S01]  /*14c0*/  ISETP.NE.AND P0, PT, R43, 0x1680, PT ;  /* 0x000016802b00780c */ /* 0x000fe20003f05270 */
[----:B------:R-:W-:Y:S01]  /*14d0*/  IMAD R3, R49, 0x100, R5 ;  /* 0x0000010031037824 */ /* 0x000fe200078e0205 */
[----:B-12---:R-:W-:Y:S01]  /*14e0*/  @!P2 LOP3.LUT R27, R43, 0x40000000, RZ, 0xfc, !PT ;  /* 0x400000002b1ba812 */ /* 0x006fe200078efcff */
[----:B------:R-:W0:Y:S01]  /*14f0*/  LDCU.64 UR10, c[0x0][0x3b8] ;  /* 0x00007700ff0a77ac */ /* 0x000e220008000a00 */
[----:B------:R-:W-:Y:S01]  /*1500*/  ISETP.LT.U32.AND P0, PT, R5, 0x100, !P0 ;  /* 0x000001000500780c */ /* 0x000fe20004701070 */
[----:B------:R-:W-:Y:S01]  /*1510*/  IMAD.WIDE R6, R3, 0x4, R6 ;  /* 0x0000000403067825 */ /* 0x000fe200078e0206 */
[----:B------:R-:W-:Y:S02]  /*1520*/  IADD3 R3, P1, PT, R45, R42, RZ ;  /* 0x0000002a2d037210 */ /* 0x000fe40007f3e0ff */
[----:B------:R-:W-:Y:S02]  /*1530*/  LOP3.LUT R40, R15, 0xff80, RZ, 0x3c, !PT ;  /* 0x0000ff800f287812 */ /* 0x000fe400078e3cff */
[----:B------:R1:W-:Y:S01]  /*1540*/  @!P2 STG.E.STRONG.SYS desc[UR8][R6.64], R27 ;  /* 0x0000001b0600a986 */ /* 0x0003e2000c115908 */
[----:B------:R-:W-:Y:S01]  /*1550*/  IMAD.X R26, RZ, RZ, R25, P1 ;  /* 0x000000ffff1a7224 */ /* 0x000fe200008e0619 */
[----:B------:R-:W-:-:S02]  /*1560*/  LOP3.LUT R41, R16, 0xff80, RZ, 0x3c, !PT ;  /* 0x0000ff8010297812 */ /* 0x000fc400078e3cff */
[----:B------:R-:W-:Y:S02]  /*1570*/  LOP3.LUT R39, R17, 0xff80, RZ, 0x3c, !PT ;  /* 0x0000ff8011277812 */ /* 0x000fe400078e3cff */
[----:B------:R-:W-:Y:S02]  /*1580*/  LOP3.LUT R38, R12, 0xff80, RZ, 0x3c, !PT ;  /* 0x0000ff800c267812 */ /* 0x000fe400078e3cff */
[----:B------:R-:W-:Y:S02]  /*1590*/  LOP3.LUT R37, R10, 0xff80, RZ, 0x3c, !PT ;  /* 0x0000ff800a257812 */ /* 0x000fe400078e3cff */
[----:B------:R-:W-:Y:S02]  /*15a0*/  LOP3.LUT R36, R11, 0xff80, RZ, 0x3c, !PT ;  /* 0x0000ff800b247812 */ /* 0x000fe400078e3cff */
[----:B0-----:R-:W-:Y:S02]  /*15b0*/  LEA R2, P1, R3, UR10, 0x2 ;  /* 0x0000000a03027c11 */ /* 0x001fe4000f8210ff */
[----:B------:R-:W-:-:S02]  /*15c0*/  LOP3.LUT R35, R14, 0xff80, RZ, 0x3c, !PT ;  /* 0x0000ff800e237812 */ /* 0x000fc400078e3cff */
[----:B------:R-:W-:Y:S02]  /*15d0*/  LEA.HI.X R3, R3, UR11, R26, 0x2, P1 ;  /* 0x0000000b03037c11 */ /* 0x000fe400088f141a */
[----:B------:R-:W-:Y:S02]  /*15e0*/  LOP3.LUT R34, R18, 0xff80, RZ, 0x3c, !PT ;  /* 0x0000ff8012227812 */ /* 0x000fe400078e3cff */
[----:B------:R-:W-:Y:S02]  /*15f0*/  LOP3.LUT R33, R8, 0xff80, RZ, 0x3c, !PT ;  /* 0x0000ff8008217812 */ /* 0x000fe400078e3cff */
[----:B------:R-:W-:Y:S02]  /*1600*/  LOP3.LUT R32, R9, 0xff80, RZ, 0x3c, !PT ;  /* 0x0000ff8009207812 */ /* 0x000fe400078e3cff */
[----:B------:R-:W-:Y:S02]  /*1610*/  LOP3.LUT R31, R0, 0xff80, RZ, 0x3c, !PT ;  /* 0x0000ff80001f7812 */ /* 0x000fe400078e3cff */
[----:B------:R-:W-:-:S02]  /*1620*/  LOP3.LUT R30, R13, 0xff80, RZ, 0x3c, !PT ;  /* 0x0000ff800d1e7812 */ /* 0x000fc400078e3cff */
[----:B------:R-:W-:Y:S02]  /*1630*/  LOP3.LUT R28, R20, 0xff80, RZ, 0x3c, !PT ;  /* 0x0000ff80141c7812 */ /* 0x000fe400078e3cff */
[----:B------:R-:W-:Y:S02]  /*1640*/  LOP3.LUT R29, R21, 0xff80, RZ, 0x3c, !PT ;  /* 0x0000ff80151d7812 */ /* 0x000fe400078e3cff */
[----:B-1----:R-:W-:Y:S01]  /*1650*/  LOP3.LUT R27, R19, 0xff80, RZ, 0x3c, !PT ;  /* 0x0000ff80131b7812 */ /* 0x002fe200078e3cff */
[----:B------:R-:W-:Y:S06]  /*1660*/  BAR.RED.OR.DEFER_BLOCKING 0x0, P0 ;  /* 0x0000000000007b1d */ /* 0x000fec0000014800 */
[----:B------:R-:W0:Y:S02]  /*1670*/  B2R.RESULT RZ, P0 ;  /* 0x0000000000ff731c */ /* 0x000e240000004000 */
[----:B0-----:R-:W-:Y:S05]  /*1680*/  @!P0 BRA `(.L_x_248) ;  /* 0x0000001000448947 */ /* 0x001fea0003800000 */
[----:B------:R-:W-:Y:S01]  /*1690*/  BSSY B1, `(.L_x_249) ;  /* 0x000002f000017945 */ /* 0x000fe20003800000 */
[----:B------:R-:W-:-:S03]  /*16a0*/  LEA R27, R5, UR6, 0x3 ;  /* 0x00000006051b7c11 */ /* 0x000fc6000f8e18ff */
[----:B------:R-:W-:Y:S05]  /*16b0*/  @P2 BRA `(.L_x_250) ;  /* 0x0000000000b02947 */ /* 0x000fea0003800000 */
[----:B------:R-:W0:Y:S02]  /*16c0*/  LDC.64 R28, c[0x0][0x398] ;  /* 0x0000e600ff1c7b82 */ /* 0x000e240000000a00 */
[----:B0-----:R-:W-:-:S06]  /*16d0*/  IMAD.WIDE.U32 R28, R5, 0x8, R28 ;  /* 0x00000008051c7825 */ /* 0x001fcc00078e001c */
[----:B------:R-:W2:Y:S01]  /*16e0*/  LDG.E.64 R28, desc[UR8][R28.64] ;  /* 0x000000081c1c7981 */ /* 0x000ea2000c1e1b00 */
[----:B------:R-:W-:Y:S01]  /*16f0*/  ISETP.GT.U32.AND P0, PT, R5, R23, PT ;  /* 0x000000170500720c */ /* 0x000fe20003f04070 */
[----:B------:R-:W-:-:S03]  /*1700*/  IMAD.MOV.U32 R26, RZ, RZ, R43 ;  /* 0x000000ffff1a7224 */ /* 0x000fc600078e002b */
[----:B------:R-:W-:-:S04]  /*1710*/  SEL R25, RZ, 0x1680, !P0 ;  /* 0x00001680ff197807 */ /* 0x000fc80004000000 */
[----:B--2---:R-:W-:-:S04]  /*1720*/  IADD3 R24, P0, PT, R28, -R25, RZ ;  /* 0x800000191c187210 */ /* 0x004fc80007f1e0ff */
        /* <DEDUP_REMOVED lines=8> */
.L_x_256:
[----:B0-----:R-:W0:Y:S01]  /*17b0*/  LDC.64 R24, c[0x0][0x380] ;  /* 0x0000e000ff187b82 */ /* 0x001e220000000a00 */
[----:B------:R-:W-:Y:S01]  /*17c0*/  VIADD R33, R29, 0xffffffff ;  /* 0xffffffff1d217836 */ /* 0x000fe20000000000 */
[----:B------:R-:W-:Y:S03]  /*17d0*/  BSSY B2, `(.L_x_253) ;  /* 0x0000008000027945 */ /* 0x000fe60003800000 */
[----:B------:R-:W-:-:S04]  /*17e0*/  IMAD R31, R33, 0x100, R5 ;  /* 0x00000100211f7824 */ /* 0x000fc800078e0205 */
[----:B0-----:R-:W-:-:S07]  /*17f0*/  IMAD.WIDE R24, R31, 0x4, R24 ;  /* 0x000000041f187825 */ /* 0x001fce00078e0218 */
.L_x_254:
[----:B------:R-:W-:Y:S05]  /*1800*/  YIELD ;  /* 0x0000000000007946 */ /* 0x000fea0003800000 */
[----:B------:R0:W-:Y:S06]  /*1810*/  MEMBAR.SC.CTA ;  /* 0x0000000000007992 */ /* 0x0001ec0000000000 */
[----:B0-----:R-:W2:Y:S02]  /*1820*/  LDG.E.STRONG.SYS R30, desc[UR8][R24.64] ;  /* 0x00000008181e7981 */ /* 0x001ea4000c1f5900 */
[----:B--2---:R-:W-:-:S13]  /*1830*/  ISETP.NE.AND P0, PT, R30, RZ, PT ;  /* 0x000000ff1e00720c */ /* 0x004fda0003f05270 */
[----:B------:R-:W-:Y:S05]  /*1840*/  @!P0 BRA `(.L_x_254) ;  /* 0xfffffffc00ec8947 */ /* 0x000fea000383ffff */
[----:B------:R-:W-:Y:S05]  /*1850*/  BSYNC B2 ;  /* 0x0000000000027941 */ /* 0x000fea0003800000 */
.L_x_253:
[----:B------:R-:W-:Y:S01]  /*1860*/  BSSY.RECONVERGENT B2, `(.L_x_255) ;  /* 0x0000006000027945 */ /* 0x000fe20003800200 */
[C---:B------:R-:W-:Y:S02]  /*1870*/  ISETP.GT.AND P0, PT, R30.reuse, -0x1, PT ;  /* 0xffffffff1e00780c */ /* 0x040fe40003f04270 */
[----:B------:R-:W-:Y:S01]  /*1880*/  LOP3.LUT R25, R30, 0x3fffffff, RZ, 0xc0, !PT ;  /* 0x3fffffff1e197812 */ /* 0x000fe200078ec0ff */
[----:B------:R-:W-:Y:S05]  /*1890*/  WARPSYNC.EXCLUSIVE R28 ;  /* 0x000000001c007348 */ /* 0x000fea0003a00000 */
[----:B------:R-:W-:-:S05]  /*18a0*/  IMAD.IADD R26, R25, 0x1, R26 ;  /* 0x00000001191a7824 */ /* 0x000fca00078e021a */
[----:B------:R-:W-:-:S07]  /*18b0*/  VOTE.ANY R28, PT, P0 ;  /* 0x00000000001c7806 */ /* 0x000fce00000e0100 */
[----:B------:R-:W-:Y:S05]  /*18c0*/  BSYNC.RECONVERGENT B2 ;  /* 0x0000000000027941 */ /* 0x000fea0003800200 */
.L_x_255:
[----:B------:R-:W-:Y:S01]  /*18d0*/  ISETP.GT.U32.AND P1, PT, R29, 0x1, PT ;  /* 0x000000011d00780c */ /* 0x000fe20003f24070 */
[----:B------:R-:W-:-:S12]  /*18e0*/  IMAD.MOV.U32 R29, RZ, RZ, R33 ;  /* 0x000000ffff1d7224 */ /* 0x000fd800078e0021 */
[----:B------:R-:W-:Y:S05]  /*18f0*/  @P0 BRA P1, `(.L_x_256) ;  /* 0xfffffffc00ac0947 */ /* 0x000fea000083ffff */
[----:B------:R-:W-:Y:S05]  /*1900*/  BSYNC B0 ;  /* 0x0000000000007941 */ /* 0x000fea0003800000 */
.L_x_252:
[----:B------:R1:W2:Y:S02]  /*1910*/  LDS.64 R24, [R27+0x5a00] ;  /* 0x005a00001b187984 */ /* 0x0002a40000000a00 */
.L_x_251:
[C---:B------:R-:W-:Y:S01]  /*1920*/  IMAD.IADD R31, R26.reuse, 0x1, -R43 ;  /* 0x000000011a1f7824 */ /* 0x040fe200078e0a2b */
[----:B------:R-:W-:-:S04]  /*1930*/  LOP3.LUT R29, R26, 0x80000000, RZ, 0xfc, !PT ;  /* 0x800000001a1d7812 */ /* 0x000fc800078efcff */
[C---:B0-2---:R-:W-:Y:S01]  /*1940*/  IADD3 R24, P0, PT, R31.reuse, R24, RZ ;  /* 0x000000181f187210 */ /* 0x045fe20007f1e0ff */
[----:B------:R0:W-:Y:S03]  /*1950*/  STG.E.STRONG.SYS desc[UR8][R6.64], R29 ;  /* 0x0000001d06007986 */ /* 0x0001e6000c115908 */
[----:B------:R-:W-:-:S05]  /*1960*/  LEA.HI.X.SX32 R25, R31, R25, 0x1, P0 ;  /* 0x000000191f197211 */ /* 0x000fca00000f0eff */
[----:B------:R0:W-:Y:S04]  /*1970*/  STS.64 [R27+0x5a00], R24 ;  /* 0x005a00181b007388 */ /* 0x0001e80000000a00 */
.L_x_250:
[----:B------:R-:W-:Y:S05]  /*1980*/  BSYNC B1 ;  /* 0x0000000000017941 */ /* 0x000fea0003800000 */
.L_x_249:
[----:B0-----:R-:W0:Y:S01]  /*1990*/  LDC R24, c[0x0][0x3c0] ;  /* 0x0000f000ff187b82 */ /* 0x001e220000000800 */
[----:B------:R-:W-:-:S07]  /*19a0*/  LEA R25, R23, UR6, 0x3 ;  /* 0x0000000617197c11 */ /* 0x000fce000f8e18ff */
[----:B------:R-:W2:Y:S01]  /*19b0*/  LDC.64 R6, c[0x0][0x390] ;  /* 0x0000e400ff067b82 */ /* 0x000ea20000000a00 */
[----:B0-----:R-:W-:Y:S02]  /*19c0*/  ISETP.GE.AND P0, PT, R22, R24, PT ;  /* 0x000000181600720c */ /* 0x001fe40003f06270 */
[----:B--2---:R-:W-:-:S04]  /*19d0*/  ISETP.EQ.U32.AND P1, PT, R6, RZ, PT ;  /* 0x000000ff0600720c */ /* 0x004fc80003f22070 */
[----:B------:R-:W-:-:S04]  /*19e0*/  ISETP.EQ.OR.EX P0, PT, R7, RZ, !P0, P1 ;  /* 0x000000ff0700720c */ /* 0x000fc80004702710 */
[----:B------:R-:W-:-:S13]  /*19f0*/  ISETP.GT.U32.OR P0, PT, R5, 0xff, P0 ;  /* 0x000000ff0500780c */ /* 0x000fda0000704470 */
[----:B------:R-:W-:Y:S05]  /*1a00*/  @P0 BRA `(.L_x_257) ;  /* 0x0000000000240947 */ /* 0x000fea0003800000 */
[----:B-1----:R-:W0:Y:S01]  /*1a10*/  LDS.64 R26, [R27+0x5a00] ;  /* 0x005a00001b1a7984 */ /* 0x002e220000000a00 */
[C---:B------:R-:W-:Y:S02]  /*1a20*/  ISETP.GT.U32.AND P0, PT, R5.reuse, R23, PT ;  /* 0x000000170500720c */ /* 0x040fe40003f04070 */
[C---:B------:R-:W-:Y:S02]  /*1a30*/  LEA R6, P2, R5.reuse, R6, 0x3 ;  /* 0x0000000605067211 */ /* 0x040fe400078418ff */
[----:B------:R-:W-:Y:S02]  /*1a40*/  SEL R4, RZ, 0x1680, !P0 ;  /* 0x00001680ff047807 */ /* 0x000fe40004000000 */
[--C-:B------:R-:W-:Y:S02]  /*1a50*/  SHF.R.S32.HI R23, RZ, 0x1f, R43.reuse ;  /* 0x0000001fff177819 */ /* 0x100fe4000001142b */
[----:B------:R-:W-:Y:S02]  /*1a60*/  LEA.HI.X R7, R5, R7, RZ, 0x3, P2 ;  /* 0x0000000705077211 */ /* 0x000fe400010f1cff */
[----:B0-----:R-:W-:-:S04]  /*1a70*/  IADD3 R4, P0, P1, R26, R4, R43 ;  /* 0x000000041a047210 */ /* 0x001fc8000791e02b */
[----:B------:R-:W-:-:S05]  /*1a80*/  IADD3.X R5, PT, PT, R27, RZ, R23, P0, P1 ;  /* 0x000000ff1b057210 */ /* 0x000fca00007e2417 */
[----:B------:R0:W-:Y:S04]  /*1a90*/  STG.E.64 desc[UR8][R6.64], R4 ;  /* 0x0000000406007986 */ /* 0x0001e8000c101b08 */
.L_x_257:
[----:B------:R-:W-:Y:S05]  /*1aa0*/  WARPSYNC.ALL ;  /* 0x0000000000007948 */ /* 0x000fea0003800000 */
[----:B------:R-:W-:Y:S01]  /*1ab0*/  BAR.SYNC.DEFER_BLOCKING 0x0 ;  /* 0x0000000000007b1d */ /* 0x000fe20000010000 */
[----:B------:R-:W-:-:S05]  /*1ac0*/  ISETP.GT.AND P0, PT, R22, R24, PT ;  /* 0x000000181600720c */ /* 0x000fca0003f04270 */
[----:B0-----:R0:W2:Y:S08]  /*1ad0*/  LDS.64 R4, [R25+0x5a00] ;  /* 0x005a000019047984 */ /* 0x0010b00000000a00 */
        /* <DEDUP_REMOVED lines=20> */
.L_x_258:
        /* <DEDUP_REMOVED lines=13> */
[----:B------:R-:W-:Y:S02]  /*1cf0*/  IADD3.X R7, PT, PT, R5, UR5, RZ, P1, P5 ;  /* 0x0000000505077c10 */ /* 0x000fe40008fea4ff */
[-C--:B------:R-:W-:Y:S01]  /*1d00*/  ISETP.GE.AND P1, PT, R22, R23.reuse, PT ;  /* 0x000000171600720c */ /* 0x080fe20003f26270 */
[----:B------:R-:W-:Y:S01]  /*1d10*/  VIADD R22, R42, 0xc0 ;  /* 0x000000c02a167836 */ /* 0x000fe20000000000 */
[-C--:B------:R-:W-:Y:S01]  /*1d20*/  ISETP.GE.AND P5, PT, R28, R23.reuse, PT ;  /* 0x000000171c00720c */ /* 0x080fe20003fa6270 */
[----:B------:R-:W-:Y:S03]  /*1d30*/  @!P4 STG.E.U8 desc[UR8][R6.64], R21 ;  /* 0x000000150600c986 */ /* 0x000fe6000c101108 */
[-C--:B------:R-:W-:Y:S01]  /*1d40*/  ISETP.GE.AND P4, PT, R22, R23.reuse, PT ;  /* 0x000000171600720c */ /* 0x080fe20003f86270 */
[----:B------:R-:W-:Y:S01]  /*1d50*/  VIADD R22, R42, 0x100 ;  /* 0x000001002a167836 */ /* 0x000fe20000000000 */
[----:B------:R0:W-:Y:S01]  /*1d60*/  @!P3 STG.E.U8 desc[UR8][R6.64+0x20], R20 ;  /* 0x000020140600b986 */ /* 0x0001e2000c101108 */
        /* <DEDUP_REMOVED lines=10> */
[----:B0-----:R-:W-:-:S02]  /*1e10*/  VIADD R20, R42, 0x180 ;  /* 0x000001802a147836 */ /* 0x001fc40000000000 */
[----:B------:R-:W-:Y:S01]  /*1e20*/  VIADD R22, R42, 0x1a0 ;  /* 0x000001a02a167836 */ /* 0x000fe20000000000 */
[----:B------:R3:W-:Y:S01]  /*1e30*/  @!P5 STG.E.U8 desc[UR8][R6.64+0xa0], R16 ;  /* 0x0000a0100600d986 */ /* 0x0007e2000c101108 */
[-C--:B------:R-:W-:Y:S01]  /*1e40*/  ISETP.GE.AND P5, PT, R26, R23.reuse, PT ;  /* 0x000000171a00720c */ /* 0x080fe20003fa6270 */
[----:B--2---:R-:W-:Y:S02]  /*1e50*/  VIADD R18, R42, 0x1c0 ;  /* 0x000001c02a127836 */ /* 0x004fe40000000000 */
        /* <DEDUP_REMOVED lines=12> */
.L_x_259:
[----:B------:R-:W-:Y:S05]  /*1f20*/  @P0 BRA `(.L_x_260) ;  /* 0x0000000000400947 */ /* 0x000fea0003800000 */
[----:B0-----:R0:W5:Y:S04]  /*1f30*/  LDG.E R19, desc[UR8][R2.64] ;  /* 0x0000000802137981 */ /* 0x001168000c1e1900 */
[----:B---3--:R0:W5:Y:S04]  /*1f40*/  LDG.E R17, desc[UR8][R2.64+0x80] ;  /* 0x0000800802117981 */ /* 0x008168000c1e1900 */
[----:B------:R0:W5:Y:S04]  /*1f50*/  LDG.E R16, desc[UR8][R2.64+0x100] ;  /* 0x0001000802107981 */ /* 0x000168000c1e1900 */
        /* <DEDUP_REMOVED lines=11> */
[----:B------:R0:W5:Y:S01]  /*2010*/  LDG.E R18, desc[UR8][R2.64+0x700] ;  /* 0x0007000802127981 */ /* 0x000162000c1e1900 */
[----:B------:R-:W-:Y:S05]  /*2020*/  BRA `(.L_x_261) ;  /* 0x0000000000b47947 */ /* 0x000fea0003800000 */
.L_x_260:
[----:B0-----:R-:W-:Y:S02]  /*2030*/  IMAD R21, R49, -0x1680, R24 ;  /* 0xffffe98031157824 */ /* 0x001fe400078e0218 */
        /* <DEDUP_REMOVED lines=13> */
[----:B------:R2:W5:Y:S01]  /*2110*/  @!P4 LDG.E R19, desc[UR8][R2.64] ;  /* 0x000000080213c981 */ /* 0x000562000c1e1900 */
[-C--:B------:R-:W-:Y:S01]  /*2120*/  ISETP.GE.AND P4, PT, R20, R21.reuse, PT ;  /* 0x000000151400720c */ /* 0x080fe20003f86270 */
[----:B------:R-:W-:Y:S02]  /*2130*/  VIADD R20, R42, 0x100 ;  /* 0x000001002a147836 */ /* 0x000fe40000000000 */
[----:B---3--:R2:W5:Y:S01]  /*2140*/  @!P3 LDG.E R17, desc[UR8][R2.64+0x80] ;  /* 0x000080080211b981 */ /* 0x008562000c1e1900 */
[----:B------:R-:W-:Y:S01]  /*2150*/  ISETP.GE.AND P3, PT, R22, R21, PT ;  /* 0x000000151600720c */ /* 0x000fe20003f66270 */
[----:B------:R-:W-:-:S02]  /*2160*/  VIADD R22, R42, 0x120 ;  /* 0x000001202a167836 */ /* 0x000fc40000000000 */
[----:B------:R2:W5:Y:S01]  /*2170*/  @!P2 LDG.E R16, desc[UR8][R2.64+0x100] ;  /* 0x000100080210a981 */ /* 0x000562000c1e1900 */
[-C--:B------:R-:W-:Y:S01]  /*2180*/  ISETP.GE.AND P2, PT, R20, R21.reuse, PT ;  /* 0x000000151400720c */ /* 0x080fe20003f46270 */
[----:B------:R-:W-:Y:S02]  /*2190*/  VIADD R20, R42, 0x140 ;  /* 0x000001402a147836 */ /* 0x000fe40000000000 */
[----:B------:R2:W5:Y:S01]  /*21a0*/  @!P1 LDG.E R15, desc[UR8][R2.64+0x180] ;  /* 0x00018008020f9981 */ /* 0x000562000c1e1900 */
[-C--:B------:R-:W-:Y:S01]  /*21b0*/  ISETP.GE.AND P1, PT, R22, R21.reuse, PT ;  /* 0x000000151600720c */ /* 0x080fe20003f26270 */
[----:B------:R-:W-:Y:S02]  /*21c0*/  VIADD R22, R42, 0x160 ;  /* 0x000001602a167836 */ /* 0x000fe40000000000 */
[----:B------:R2:W5:Y:S01]  /*21d0*/  @!P6 LDG.E R14, desc[UR8][R2.64+0x200] ;  /* 0x00020008020ee981 */ /* 0x000562000c1e1900 */
        /* <DEDUP_REMOVED lines=9> */
[----:B------:R-:W-:-:S03]  /*2270*/  ISETP.GE.AND P3, PT, R22, R21, PT ;  /* 0x000000151600720c */ /* 0x000fc60003f66270 */
[----:B------:R2:W5:Y:S01]  /*2280*/  @!P2 LDG.E R10, desc[UR8][R2.64+0x400] ;  /* 0x00040008020aa981 */ /* 0x000562000c1e1900 */
[----:B------:R-:W-:-:S03]  /*2290*/  ISETP.GE.AND P2, PT, R20, R21, PT ;  /* 0x000000151400720c */ /* 0x000fc60003f46270 */
[----:B------:R2:W5:Y:S04]  /*22a0*/  @!P1 LDG.E R9, desc[UR8][R2.64+0x480] ;  /* 0x0004800802099981 */ /* 0x000568000c1e1900 */
[----:B------:R2:W5:Y:S04]  /*22b0*/  @!P6 LDG.E R8, desc[UR8][R2.64+0x500] ;  /* 0x000500080208e981 */ /* 0x000568000c1e1900 */
[----:B------:R2:W5:Y:S04]  /*22c0*/  @!P5 LDG.E R7, desc[UR8][R2.64+0x580] ;  /* 0x000580080207d981 */ /* 0x000568000c1e1900 */
[----:B------:R2:W5:Y:S04]  /*22d0*/  @!P4 LDG.E R6, desc[UR8][R2.64+0x600] ;  /* 0x000600080206c981 */ /* 0x000568000c1e1900 */
[----:B------:R2:W5:Y:S04]  /*22e0*/  @!P3 LDG.E R0, desc[UR8][R2.64+0x680] ;  /* 0x000680080200b981 */ /* 0x000568000c1e1900 */
[----:B------:R2:W5:Y:S02]  /*22f0*/  @!P2 LDG.E R18, desc[UR8][R2.64+0x700] ;  /* 0x000700080212a981 */ /* 0x000564000c1e1900 */
.L_x_261:
[----:B------:R-:W-:Y:S05]  /*2300*/  @P0 BRA `(.L_x_262) ;  /* 0x0000000000540947 */ /* 0x000fea0003800000 */
[----:B------:R-:W0:Y:S01]  /*2310*/  LDCU.64 UR4, c[0x0][0x3b0] ;  /* 0x00007600ff0477ac */ /* 0x000e220008000a00 */
[----:B------:R-:W-:-:S05]  /*2320*/  IADD3 R42, P0, PT, R42, R4, RZ ;  /* 0x000000042a2a7210 */ /* 0x000fca0007f1e0ff */
[----:B------:R-:W-:Y:S01]  /*2330*/  IMAD.X R5, RZ, RZ, R5, P0 ;  /* 0x000000ffff057224 */ /* 0x000fe200000e0605 */
[----:B0-2---:R-:W-:-:S04]  /*2340*/  LEA R2, P0, R42, UR4, 0x2 ;  /* 0x000000042a027c11 */ /* 0x005fc8000f8010ff */
[----:B------:R-:W-:-:S05]  /*2350*/  LEA.HI.X R3, R42, UR5, R5, 0x2, P0 ;  /* 0x000000052a037c11 */ /* 0x000fca00080f1405 */
[----:B-----5:R-:W-:Y:S04]  /*2360*/  STG.E desc[UR8][R2.64], R19 ;  /* 0x0000001302007986 */ /* 0x020fe8000c101908 */
[----:B------:R-:W-:Y:S04]  /*2370*/  STG.E desc[UR8][R2.64+0x80], R17 ;  /* 0x0000801102007986 */ /* 0x000fe8000c101908 */
        /* <DEDUP_REMOVED lines=12> */
[----:B------:R-:W-:Y:S01]  /*2440*/  STG.E desc[UR8][R2.64+0x700], R18 ;  /* 0x0007001202007986 */ /* 0x000fe2000c101908 */
[----:B------:R-:W-:Y:S05]  /*2450*/  EXIT ;  /* 0x000000000000794d */ /* 0x000fea0003800000 */
.L_x_262:
[----:B------:R-:W3:Y:S01]  /*2460*/  LDCU.64 UR4, c[0x0][0x3b0] ;  /* 0x00007600ff0477ac */ /* 0x000ee20008000a00 */
[----:B------:R-:W-:Y:S01]  /*2470*/  IMAD R49, R49, -0x1680, R24 ;  /* 0xffffe98031317824 */ /* 0x000fe200078e0218 */
[C---:B0-2---:R-:W-:Y:S01]  /*2480*/  IADD3 R3, P0, PT, R42.reuse, R4, RZ ;  /* 0x000000042a037210 */ /* 0x045fe20007f1e0ff */
[C---:B------:R-:W-:Y:S02]  /*2490*/  VIADD R2, R42.reuse, 0x20 ;  /* 0x000000202a027836 */ /* 0x040fe40000000000 */
[C---:B------:R-:W-:Y:S01]  /*24a0*/  VIADD R20, R42.reuse, 0x40 ;  /* 0x000000402a147836 */ /* 0x040fe20000000000 */
[-C--:B------:R-:W-:Y:S01]  /*24b0*/  ISETP.GE.AND P1, PT, R42, R49.reuse, PT ;  /* 0x000000312a00720c */ /* 0x080fe20003f26270 */
[----:B------:R-:W-:Y:S01]  /*24c0*/  IMAD.X R4, RZ, RZ, R5, P0 ;  /* 0x000000ffff047224 */ /* 0x000fe200000e0605 */
[-C--:B------:R-:W-:Y:S01]  /*24d0*/  ISETP.GE.AND P0, PT, R2, R49.reuse, PT ;  /* 0x000000310200720c */ /* 0x080fe20003f06270 */
[----:B------:R-:W-:Y:S01]  /*24e0*/  VIADD R22, R42, 0x60 ;  /* 0x000000602a167836 */ /* 0x000fe20000000000 */
[----:B------:R-:W-:Y:S01]  /*24f0*/  ISETP.GE.AND P4, PT, R20, R49, PT ;  /* 0x000000311400720c */ /* 0x000fe20003f86270 */
[----:B------:R-:W-:-:S02]  /*2500*/  VIADD R20, R42, 0x80 ;  /* 0x000000802a147836 */ /* 0x000fc40000000000 */
[----:B------:R-:W-:Y:S01]  /*2510*/  VIADD R24, R42, 0xc0 ;  /* 0x000000c02a187836 */ /* 0x000fe20000000000 */
[-C--:B------:R-:W-:Y:S01]  /*2520*/  ISETP.GE.AND P6, PT, R22, R49.reuse, PT ;  /* 0x000000311600720c */ /* 0x080fe20003fc6270 */
[----:B------:R-:W-:Y:S01]  /*2530*/  VIADD R22, R42, 0xa0 ;  /* 0x000000a02a167836 */ /* 0x000fe20000000000 */
[-C--:B------:R-:W-:Y:S01]  /*2540*/  ISETP.GE.AND P5, PT, R20, R49.reuse, PT ;  /* 0x000000311400720c */ /* 0x080fe20003fa6270 */
[----:B------:R-:W-:Y:S01]  /*2550*/  VIADD R20, R42, 0x100 ;  /* 0x000001002a147836 */ /* 0x000fe20000000000 */
[C---:B---3--:R-:W-:Y:S02]  /*2560*/  LEA R2, P2, R3.reuse, UR4, 0x2 ;  /* 0x0000000403027c11 */ /* 0x048fe4000f8410ff */
[-C--:B------:R-:W-:Y:S02]  /*2570*/  ISETP.GE.AND P3, PT, R22, R49.reuse, PT ;  /* 0x000000311600720c */ /* 0x080fe40003f66270 */
[----:B------:R-:W-:Y:S01]  /*2580*/  LEA.HI.X R3, R3, UR5, R4, 0x2, P2 ;  /* 0x0000000503037c11 */ /* 0x000fe200090f1404 */
[----:B------:R-:W-:Y:S01]  /*2590*/  VIADD R4, R42, 0xe0 ;  /* 0x000000e02a047836 */ /* 0x000fe20000000000 */
[----:B------:R-:W-:-:S03]  /*25a0*/  ISETP.GE.AND P2, PT, R24, R49, PT ;  /* 0x000000311800720c */ /* 0x000fc60003f46270 */
[----:B-----5:R0:W-:Y:S01]  /*25b0*/  @!P1 STG.E desc[UR8][R2.64], R19 ;  /* 0x0000001302009986 */ /* 0x0201e2000c101908 */
[-C--:B------:R-:W-:Y:S01]  /*25c0*/  ISETP.GE.AND P1, PT, R4, R49.reuse, PT ;  /* 0x000000310400720c */ /* 0x080fe20003f26270 */
[----:B------:R-:W-:Y:S02]  /*25d0*/  VIADD R4, R42, 0x120 ;  /* 0x000001202a047836 */ /* 0x000fe40000000000 */
[----:B------:R0:W-:Y:S01]  /*25e0*/  @!P0 STG.E desc[UR8][R2.64+0x80], R17 ;  /* 0x0000801102008986 */ /* 0x0001e2000c101908 */
[-C--:B------:R-:W-:Y:S01]  /*25f0*/  ISETP.GE.AND P0, PT, R20, R49.reuse, PT ;  /* 0x000000311400720c */ /* 0x080fe20003f06270 */
[----:B------:R-:W-:Y:S02]  /*2600*/  VIADD R20, R42, 0x140 ;  /* 0x000001402a147836 */ /* 0x000fe40000000000 */
[----:B------:R0:W-:Y:S01]  /*2610*/  @!P4 STG.E desc[UR8][R2.64+0x100], R16 ;  /* 0x000100100200c986 */ /* 0x0001e2000c101908 */
[----:B------:R-:W-:Y:S01]  /*2620*/  ISETP.GE.AND P4, PT, R4, R49, PT ;  /* 0x000000310400720c */ /* 0x000fe20003f86270 */
[----:B------:R-:W-:-:S02]  /*2630*/  VIADD R4, R42, 0x160 ;  /* 0x000001602a047836 */ /* 0x000fc40000000000 */
[----:B------:R0:W-:Y:S01]  /*2640*/  @!P6 STG.E desc[UR8][R2.64+0x180], R15 ;  /* 0x0001800f0200e986 */ /* 0x0001e2000c101908 */
[-C--:B------:R-:W-:Y:S01]  /*2650*/  ISETP.GE.AND P6, PT, R20, R49.reuse, PT ;  /* 0x000000311400720c */ /* 0x080fe20003fc6270 */
[----:B------:R-:W-:Y:S02]  /*2660*/  VIADD R20, R42, 0x180 ;  /* 0x000001802a147836 */ /* 0x000fe40000000000 */
[----:B------:R0:W-:Y:S01]  /*2670*/  @!P5 STG.E desc[UR8][R2.64+0x200], R14 ;  /* 0x0002000e0200d986 */ /* 0x0001e2000c101908 */
[-C--:B------:R-:W-:Y:S01]  /*2680*/  ISETP.GE.AND P5, PT, R4, R49.reuse, PT ;  /* 0x000000310400720c */ /* 0x080fe20003fa6270 */
[C---:B------:R-:W-:Y:S02]  /*2690*/  VIADD R4, R42.reuse, 0x1a0 ;  /* 0x000001a02a047836 */ /* 0x040fe40000000000 */
[----:B------:R-:W-:Y:S01]  /*26a0*/  VIADD R42, R42, 0x1c0 ;  /* 0x000001c02a2a7836 */ /* 0x000fe20000000000 */
[----:B------:R0:W-:Y:S01]  /*26b0*/  @!P3 STG.E desc[UR8][R2.64+0x280], R12 ;  /* 0x0002800c0200b986 */ /* 0x0001e2000c101908 */
[----:B------:R-:W-:-:S03]  /*26c0*/  ISETP.GE.AND P3, PT, R20, R49, PT ;  /* 0x000000311400720c */ /* 0x000fc60003f66270 */
[----:B------:R0:W-:Y:S01]  /*26d0*/  @!P2 STG.E desc[UR8][R2.64+0x300], R13 ;  /* 0x0003000d0200a986 */ /* 0x0001e2000c101908 */
[----:B------:R-:W-:-:S03]  /*26e0*/  ISETP.GE.AND P2, PT, R4, R49, PT ;  /* 0x000000310400720c */ /* 0x000fc60003f46270 */
[----:B------:R0:W-:Y:S01]  /*26f0*/  @!P1 STG.E desc[UR8][R2.64+0x380], R11 ;  /* 0x0003800b02009986 */ /* 0x0001e2000c101908 */
[----:B------:R-:W-:-:S03]  /*2700*/  ISETP.GE.AND P1, PT, R42, R49, PT ;  /* 0x000000312a00720c */ /* 0x000fc60003f26270 */
[----:B------:R0:W-:Y:S04]  /*2710*/  @!P0 STG.E desc[UR8][R2.64+0x400], R10 ;  /* 0x0004000a02008986 */ /* 0x0001e8000c101908 */
[----:B------:R0:W-:Y:S04]  /*2720*/  @!P4 STG.E desc[UR8][R2.64+0x480], R9 ;  /* 0x000480090200c986 */ /* 0x0001e8000c101908 */
[----:B------:R0:W-:Y:S04]  /*2730*/  @!P6 STG.E desc[UR8][R2.64+0x500], R8 ;  /* 0x000500080200e986 */ /* 0x0001e8000c101908 */
[----:B------:R0:W-:Y:S04]  /*2740*/  @!P5 STG.E desc[UR8][R2.64+0x580], R7 ;  /* 0x000580070200d986 */ /* 0x0001e8000c101908 */
[----:B------:R0:W-:Y:S04]  /*2750*/  @!P3 STG.E desc[UR8][R2.64+0x600], R6 ;  /* 0x000600060200b986 */ /* 0x0001e8000c101908 */
[----:B------:R0:W-:Y:S01]  /*2760*/  @!P2 STG.E desc[UR8][R2.64+0x680], R0 ;  /* 0x000680000200a986 */ /* 0x0001e2000c101908 */
[----:B------:R-:W-:Y:S05]  /*2770*/  @P1 EXIT ;  /* 0x000000000000194d */ /* 0x000fea0003800000 */
[----:B------:R-:W-:Y:S01]  /*2780*/  STG.E desc[UR8][R2.64+0x700], R18 ;  /* 0x0007001202007986 */ /* 0x000fe2000c101908 */
[----:B------:R-:W-:Y:S05]  /*2790*/  EXIT ;  /* 0x000000000000794d */ /* 0x000fea0003800000 */
.L_x_248:
[----:B------:R-:W-:Y:S01]  /*27a0*/  IMAD.MOV.U32 R4, RZ, RZ, RZ ;  /* 0x000000ffff047224 */ /* 0x000fe200078e00ff */
[C---:B------:R-:W-:Y:S01]  /*27b0*/  ISETP.GT.U32.AND P0, PT, R5.reuse, 0x1f, PT ;  /* 0x0000001f0500780c */ /* 0x040fe20003f04070 */
[----:B------:R-:W-:Y:S05]  /*27c0*/  WARPSYNC.ALL ;  /* 0x0000000000007948 */ /* 0x000fea0003800000 */
[----:B------:R-:W-:-:S05]  /*27d0*/  IMAD.HI.U32 R26, R5, 0x15555556, R4 ;  /* 0x15555556051a7827 */ /* 0x000fca00078e0004 */
[----:B------:R-:W-:-:S05]  /*27e0*/  LEA R26, R26, UR6, 0x2 ;  /* 0x000000061a1a7c11 */ /* 0x000fca000f8e10ff */
[----:B------:R0:W-:Y:S01]  /*27f0*/  STS [R26+0x3410], R43 ;  /* 0x0034102b1a007388 */ /* 0x0001e20000000800 */
[----:B------:R-:W-:Y:S06]  /*2800*/  BAR.SYNC.DEFER_BLOCKING 0x0 ;  /* 0x0000000000007b1d */ /* 0x000fec0000010000 */
[----:B------:R-:W-:Y:S05]  /*2810*/  @P0 BRA `(.L_x_263) ;  /* 0x0000000000e00947 */ /* 0x000fea0003800000 */
[----:B------:R-:W-:Y:S01]  /*2820*/  IMAD.U32 R7, RZ, RZ, UR6 ;  /* 0x00000006ff077e24 */ /* 0x000fe2000f8e00ff */
[----:B------:R-:W-:-:S03]  /*2830*/  UMOV UR7, 0xffffffff ;  /* 0xffffffff00077882 */ /* 0x000fc60000000000 */
[----:B------:R-:W-:-:S05]  /*2840*/  IMAD R6, R5, 0x34, R7 ;  /* 0x0000003405067824 */ /* 0x000fca00078e0207 */
        /* <DEDUP_REMOVED lines=28> */
.L_x_373:
        /* <DEDUP_REMOVED lines=22> */
[----:B0-----:R-:W-:Y:S01]  /*2b70*/  IMAD.IADD R21, R8, 0x1, R11 ;  /* 0x0000000108157824 */ /* 0x001fe200078e020b */
[----:B------:R1:W-:Y:S04]  /*2b80*/  STS [R6+0x3438], R11 ;  /* 0x0034380b06007388 */ /* 0x0003e80000000800 */
[----:B------:R1:W-:Y:S02]  /*2b90*/  STS [R6+0x343c], R21 ;  /* 0x00343c1506007388 */ /* 0x0003e40000000800 */
.L_x_263:
[----:B------:R-:W-:Y:S05]  /*2ba0*/  WARPSYNC.ALL ;  /* 0x0000000000007948 */ /* 0x000fea0003800000 */
[----:B------:R-:W-:Y:S01]  /*2bb0*/  BAR.SYNC.DEFER_BLOCKING 0x0 ;  /* 0x0000000000007b1d */ /* 0x000fe20000010000 */
[----:B------:R-:W-:Y:S02]  /*2bc0*/  ISETP.NE.AND P0, PT, R50, RZ, PT ;  /* 0x000000ff3200720c */ /* 0x000fe40003f05270 */
[----:B-1----:R-:W-:-:S03]  /*2bd0*/  LOP3.LUT R0, R29, 0xff, RZ, 0xc0, !PT ;  /* 0x000000ff1d007812 */ /* 0x002fc600078ec0ff */
[----:B------:R-:W-:Y:S01]  /*2be0*/  BSSY.RECONVERGENT B0, `(.L_x_265) ;  /* 0x0000029000007945 */ /* 0x000fe20003800200 */
[----:B------:R-:W-:-:S04]  /*2bf0*/  SHF.R.U32.HI R0, RZ, UR5, R0 ;  /* 0x00000005ff007c19 */ /* 0x000fc80008011600 */
[----:B------:R-:W-:Y:S01]  /*2c00*/  LOP3.LUT R0, R0, UR4, RZ, 0x30, !PT ;  /* 0x0000000400007c12 */ /* 0x000fe2000f8e30ff */
[----:B0-----:R-:W0:Y:S02]  /*2c10*/  LDS R26, [R26+0x3410] ;  /* 0x003410001a1a7984 */ /* 0x001e240000000800 */
[----:B------:R-:W-:Y:S05]  /*2c20*/  @P0 BRA `(.L_x_266) ;  /* 0x0000000000900947 */ /* 0x000fea0003800000 */
[----:B------:R-:W0:Y:S04]  /*2c30*/  LDS R7, [R24] ;  /* 0x0000000018077984 */ /* 0x000e280000000800 */
        /* <DEDUP_REMOVED lines=8> */
[----:B------:R-:W5:Y:S04]  /*2cc0*/  LDS R25, [R24+0x2400] ;  /* 0x0024000018197984 */ /* 0x000f680000000800 */
[----:B------:R-:W5:Y:S01]  /*2cd0*/  LDS R51, [R24+0x2800] ;  /* 0x0028000018337984 */ /* 0x000f620000000800 */
[----:B0-----:R-:W-:-:S03]  /*2ce0*/  IMAD.IADD R7, R26, 0x1, R7 ;  /* 0x000000011a077824 */ /* 0x001fc600078e0207 */
[----:B------:R-:W0:Y:S01]  /*2cf0*/  LDS R53, [R24+0x2c00] ;  /* 0x002c000018357984 */ /* 0x000e220000000800 */
[C---:B-1----:R-:W-:Y:S02]  /*2d00*/  IMAD.IADD R9, R26.reuse, 0x1, R9 ;  /* 0x000000011a097824 */ /* 0x042fe400078e0209 */
[C---:B--2---:R-:W-:Y:S01]  /*2d10*/  IMAD.IADD R11, R26.reuse, 0x1, R11 ;  /* 0x000000011a0b7824 */ /* 0x044fe200078e020b */
[----:B------:R1:W-:Y:S01]  /*2d20*/  STS [R24], R7 ;  /* 0x0000000718007388 */ /* 0x0003e20000000800 */
        /* <DEDUP_REMOVED lines=20> */
.L_x_266:
[----:B------:R-:W-:Y:S05]  /*2e70*/  BSYNC.RECONVERGENT B0 ;  /* 0x0000000000007941 */ /* 0x000fea0003800200 */
.L_x_265:
[----:B------:R-:W-:Y:S01]  /*2e80*/  BAR.SYNC.DEFER_BLOCKING 0x0 ;  /* 0x0000000000007b1d */ /* 0x000fe20000010000 */
[----:B------:R-:W-:-:S05]  /*2e90*/  R2P PR, R0, 0x7f ;  /* 0x0000007f00007804 */ /* 0x000fca0000000000 */
[----:B------:R-:W-:Y:S01]  /*2ea0*/  BSSY.RECONVERGENT B0, `(.L_x_267) ;  /* 0x0000028000007945 */ /* 0x000fe20003800200 */
[----:B-1----:R-:W1:Y:S07]  /*2eb0*/  S2R R25, SR_LEMASK ;  /* 0x0000000000197919 */ /* 0x002e6e0000003a00 */
[----:B------:R-:W-:Y:S02]  /*2ec0*/  VOTE.ANY R6, PT, P0 ;  /* 0x0000000000067806 */ /* 0x000fe400000e0100 */
        /* <DEDUP_REMOVED lines=21> */
[----:B------:R-:W-:Y:S02]  /*3020*/  LOP3.LUT R6, R7, R6, RZ, 0xc0, !PT ;  /* 0x0000000607067212 */ /* 0x000fe400078ec0ff */
[----:B------:R-:W-:Y:S02]  /*3030*/  LOP3.LUT R7, R28, 0xff, RZ, 0xc0, !PT ;  /* 0x000000ff1c077812 */ /* 0x000fe400078ec0ff */
[----:B------:R-:W-:Y:S01]  /*3040*/  LOP3.LUT R8, R9, R6, RZ, 0xc0, !PT ;  /* 0x0000000609087212 */ /* 0x000fe200078ec0ff */
[----:B------:R-:W-:Y:S01]  /*3050*/  IMAD.SHL.U32 R6, R5, 0x20, RZ ;  /* 0x0000002005067824 */ /* 0x000fe200078e00ff */
[----:B------:R-:W-:Y:S01]  /*3060*/  SHF.R.U32.HI R9, RZ, UR5, R7 ;  /* 0x00000005ff097c19 */ /* 0x000fe20008011607 */
[----:B------:R-:W-:Y:S01]  /*3070*/  IMAD.MOV.U32 R7, RZ, RZ, RZ ;  /* 0x000000ffff077224 */ /* 0x000fe200078e00ff */
[----:B------:R-:W2:Y:S01]  /*3080*/  FLO.U32 R16, R8 ;  /* 0x0000000800107300 */ /* 0x000ea200000e0000 */
[----:B-1----:R-:W-:-:S02]  /*3090*/  LOP3.LUT R18, R25, R8, RZ, 0xc0, !PT ;  /* 0x0000000819127212 */ /* 0x002fc400078ec0ff */
[----:B------:R-:W-:-:S05]  /*30a0*/  LOP3.LUT R6, R6, 0x7c00, RZ, 0xc0, !PT ;  /* 0x00007c0006067812 */ /* 0x000fca00078ec0ff */
[----:B------:R-:W1:Y:S01]  /*30b0*/  POPC R18, R18 ;  /* 0x0000001200127309 */ /* 0x000e620000000000 */
[----:B------:R-:W-:Y:S01]  /*30c0*/  VIADD R23, R6, UR6 ;  /* 0x0000000606177c36 */ /* 0x000fe20008000000 */
[----:B------:R-:W-:Y:S02]  /*30d0*/  LOP3.LUT R6, R9, UR4, RZ, 0x30, !PT ;  /* 0x0000000409067c12 */ /* 0x000fe4000f8e30ff */
[----:B--2---:R-:W-:-:S13]  /*30e0*/  ISETP.NE.AND P0, PT, R47, R16, PT ;  /* 0x000000102f00720c */ /* 0x004fda0003f05270 */
[----:B-1----:R-:W-:Y:S05]  /*30f0*/  @P0 BRA `(.L_x_268) ;  /* 0x0000000000080947 */ /* 0x002fea0003800000 */
[----:B------:R-:W-:-:S06]  /*3100*/  IMAD R7, R0, 0x4, R23 ;  /* 0x0000000400077824 */ /* 0x000fcc00078e0217 */
[----:B------:R1:W2:Y:S02]  /*3110*/  ATOMS.ADD R7, [R7], R18 ;  /* 0x000000120707738c */ /* 0x0002a40000000000 */
.L_x_268:
[----:B------:R-:W-:Y:S05]  /*3120*/  BSYNC.RECONVERGENT B0 ;  /* 0x0000000000007941 */ /* 0x000fea0003800200 */
.L_x_267:
[----:B------:R-:W-:Y:S01]  /*3130*/  R2P PR, R6, 0x7f ;  /* 0x0000007f06007804 */ /* 0x000fe20000000000 */
[----:B--2---:R2:W3:Y:S01]  /*3140*/  SHFL.IDX PT, R16, R7, R16, 0x1f ;  /* 0x00001f1007107589 */ /* 0x0044e200000e0000 */
[----:B------:R-:W-:Y:S01]  /*3150*/  LOP3.LUT R8, R27, 0xff, RZ, 0xc0, !PT ;  /* 0x000000ff1b087812 */ /* 0x000fe200078ec0ff */
[----:B------:R-:W-:Y:S01]  /*3160*/  BSSY.RECONVERGENT B0, `(.L_x_269) ;  /* 0x0000023000007945 */ /* 0x000fe20003800200 */
[----:B------:R-:W-:Y:S02]  /*3170*/  IMAD.MOV.U32 R15, RZ, RZ, RZ ;  /* 0x000000ffff0f7224 */ /* 0x000fe400078e00ff */
[----:B------:R-:W-:-:S04]  /*3180*/  SHF.R.U32.HI R8, RZ, UR5, R8 ;  /* 0x00000005ff087c19 */ /* 0x000fc80008011608 */
[----:B------:R-:W-:-:S03]  /*3190*/  LOP3.LUT R8, R8, UR4, RZ, 0x30, !PT ;  /* 0x0000000408087c12 */ /* 0x000fc6000f8e30ff */
[----:B------:R-:W-:Y:S02]  /*31a0*/  VOTE.ANY R0, PT, P0 ;  /* 0x0000000000007806 */ /* 0x000fe400000e0100 */
        /* <DEDUP_REMOVED lines=23> */
[----:B------:R-:W4:Y:S01]  /*3320*/  FLO.U32 R0, R10 ;  /* 0x0000000a00007300 */ /* 0x000f2200000e0000 */
[----:B------:R-:W-:-:S07]  /*3330*/  LOP3.LUT R44, R25, R10, RZ, 0xc0, !PT ;  /* 0x0000000a192c7212 */ /* 0x000fce00078ec0ff */
[----:B------:R-:W0:Y:S01]  /*3340*/  POPC R44, R44 ;  /* 0x0000002c002c7309 */ /* 0x000e220000000000 */
[----:B----4-:R-:W-:-:S13]  /*3350*/  ISETP.NE.AND P0, PT, R47, R0, PT ;  /* 0x000000002f00720c */ /* 0x010fda0003f05270 */
[----:B0-23--:R-:W-:Y:S05]  /*3360*/  @P0 BRA `(.L_x_270) ;  /* 0x0000000000080947 */ /* 0x00dfea0003800000 */
[----:B------:R-:W-:-:S06]  /*3370*/  IMAD R15, R6, 0x4, R23 ;  /* 0x00000004060f7824 */ /* 0x000fcc00078e0217 */
[----:B------:R0:W2:Y:S02]  /*3380*/  ATOMS.ADD R15, [R15], R44 ;  /* 0x0000002c0f0f738c */ /* 0x0000a40000000000 */
.L_x_270:
[----:B------:R-:W-:Y:S05]  /*3390*/  BSYNC.RECONVERGENT B0 ;  /* 0x0000000000007941 */ /* 0x000fea0003800200 */
.L_x_269:
[----:B------:R-:W-:Y:S01]  /*33a0*/  R2P PR, R8, 0x7f ;  /* 0x0000007f08007804 */ /* 0x000fe20000000000 */
[----:B--2---:R2:W3:Y:S01]  /*33b0*/  SHFL.IDX PT, R15, R15, R0, 0x1f ;  /* 0x00001f000f0f7589 */ /* 0x0044e200000e0000 */
        /* <DEDUP_REMOVED lines=25> */
[----:B------:R-:W-:Y:S02]  /*3550*/  LOP3.LUT R10, R11, R6, RZ, 0xc0, !PT ;  /* 0x000000060b0a7212 */ /* 0x000fe400078ec0ff */
[----:B------:R-:W-:Y:S02]  /*3560*/  LOP3.LUT R6, R34, 0xff, RZ, 0xc0, !PT ;  /* 0x000000ff22067812 */ /* 0x000fe400078ec0ff */
[----:B------:R-:W4:Y:S01]  /*3570*/  FLO.U32 R12, R10 ;  /* 0x0000000a000c7300 */ /* 0x000f2200000e0000 */
[----:B------:R-:W-:Y:S02]  /*3580*/  LOP3.LUT R14, R25, R10, RZ, 0xc0, !PT ;  /* 0x0000000a190e7212 */ /* 0x000fe400078ec0ff */
[----:B------:R-:W-:-:S04]  /*3590*/  SHF.R.U32.HI R6, RZ, UR5, R6 ;  /* 0x00000005ff067c19 */ /* 0x000fc80008011606 */
[----:B------:R-:W-:Y:S01]  /*35a0*/  LOP3.LUT R6, R6, UR4, RZ, 0x30, !PT ;  /* 0x0000000406067c12 */ /* 0x000fe2000f8e30ff */
[----:B------:R-:W0:Y:S01]  /*35b0*/  POPC R14, R14 ;  /* 0x0000000e000e7309 */ /* 0x000e220000000000 */
[----:B----4-:R-:W-:-:S13]  /*35c0*/  ISETP.NE.AND P0, PT, R47, R12, PT ;  /* 0x0000000c2f00720c */ /* 0x010fda0003f05270 */
[----:B0-23--:R-:W-:Y:S05]  /*35d0*/  @P0 BRA `(.L_x_272) ;  /* 0x0000000000080947 */ /* 0x00dfea0003800000 */
[----:B------:R-:W-:-:S06]  /*35e0*/  IMAD R7, R8, 0x4, R23 ;  /* 0x0000000408077824 */ /* 0x000fcc00078e0217 */
[----:B------:R0:W2:Y:S02]  /*35f0*/  ATOMS.ADD R7, [R7], R14 ;  /* 0x0000000e0707738c */ /* 0x0000a40000000000 */
.L_x_272:
[----:B------:R-:W-:Y:S05]  /*3600*/  BSYNC.RECONVERGENT B0 ;  /* 0x0000000000007941 */ /* 0x000fea0003800200 */
.L_x_271:
[----:B------:R-:W-:Y:S01]  /*3610*/  R2P PR, R6, 0x7f ;  /* 0x0000007f06007804 */ /* 0x000fe20000000000 */
[----:B--2---:R2:W3:Y:S01]  /*3620*/  SHFL.IDX PT, R12, R7, R12, 0x1f ;  /* 0x00001f0c070c7589 */ /* 0x0044e200000e0000 */
[----:B------:R-:W-:Y:S01]  /*3630*/  LOP3.LUT R8, R39, 0xff, RZ, 0xc0, !PT ;  /* 0x000000ff27087812 */ /* 0x000fe200078ec0ff */
[----:B------:R-:W-:Y:S03]  /*3640*/  BSSY.RECONVERGENT B0, `(.L_x_273) ;  /* 0x0000023000007945 */ /* 0x000fe60003800200 */
        /* <DEDUP_REMOVED lines=24> */
[----:B------:R-:W-:Y:S01]  /*37d0*/  LOP3.LUT R0, R11, R0, RZ, 0xc0, !PT ;  /* 0x000000000b007212 */ /* 0x000fe200078ec0ff */
[----:B------:R-:W-:-:S03]  /*37e0*/  IMAD.MOV.U32 R11, RZ, RZ, RZ ;  /* 0x000000ffff0b7224 */ /* 0x000fc600078e00ff */
        /* <DEDUP_REMOVED lines=8> */
.L_x_274:
[----:B------:R-:W-:Y:S05]  /*3870*/  BSYNC.RECONVERGENT B0 ;  /* 0x0000000000007941 */ /* 0x000fea0003800200 */
.L_x_273:
        /* <DEDUP_REMOVED lines=26> */
[----:B------:R-:W-:Y:S02]  /*3a20*/  LOP3.LUT R7, R41, 0xff, RZ, 0xc0, !PT ;  /* 0x000000ff29077812 */ /* 0x000fe400078ec0ff */
[----:B------:R-:W-:-:S02]  /*3a30*/  LOP3.LUT R22, R13, R6, RZ, 0xc0, !PT ;  /* 0x000000060d167212 */ /* 0x000fc400078ec0ff */
[----:B------:R-:W-:Y:S01]  /*3a40*/  SHF.R.U32.HI R20, RZ, UR5, R7 ;  /* 0x00000005ff147c19 */ /* 0x000fe20008011607 */
[----:B------:R-:W-:Y:S01]  /*3a50*/  IMAD.MOV.U32 R7, RZ, RZ, RZ ;  /* 0x000000ffff077224 */ /* 0x000fe200078e00ff */
[----:B------:R-:W4:Y:S01]  /*3a60*/  FLO.U32 R6, R22 ;  /* 0x0000001600067300 */ /* 0x000f2200000e0000 */
[----:B------:R-:W-:Y:S02]  /*3a70*/  LOP3.LUT R10, R25, R22, RZ, 0xc0, !PT ;  /* 0x00000016190a7212 */ /* 0x000fe400078ec0ff */
[----:B------:R-:W-:-:S05]  /*3a80*/  LOP3.LUT R20, R20, UR4, RZ, 0x30, !PT ;  /* 0x0000000414147c12 */ /* 0x000fca000f8e30ff */
[----:B------:R-:W0:Y:S01]  /*3a90*/  POPC R10, R10 ;  /* 0x0000000a000a7309 */ /* 0x000e220000000000 */
[----:B----4-:R-:W-:-:S13]  /*3aa0*/  ISETP.NE.AND P0, PT, R47, R6, PT ;  /* 0x000000062f00720c */ /* 0x010fda0003f05270 */
[----:B0-23--:R-:W-:Y:S05]  /*3ab0*/  @P0 BRA `(.L_x_276) ;  /* 0x0000000000080947 */ /* 0x00dfea0003800000 */
[----:B------:R-:W-:-:S06]  /*3ac0*/  IMAD R7, R8, 0x4, R23 ;  /* 0x0000000408077824 */ /* 0x000fcc00078e0217 */
[----:B------:R0:W2:Y:S02]  /*3ad0*/  ATOMS.ADD R7, [R7], R10 ;  /* 0x0000000a0707738c */ /* 0x0000a40000000000 */
.L_x_276:
[----:B------:R-:W-:Y:S05]  /*3ae0*/  BSYNC.RECONVERGENT B0 ;  /* 0x0000000000007941 */ /* 0x000fea0003800200 */
.L_x_275:
        /* <DEDUP_REMOVED lines=29> */
[----:B------:R-:W4:Y:S02]  /*3cc0*/  FLO.U32 R8, R24 ;  /* 0x0000001800087300 */ /* 0x000f2400000e0000 */
[----:B------:R-:W-:Y:S02]  /*3cd0*/  SHF.R.U32.HI R22, RZ, UR5, R0 ;  /* 0x00000005ff167c19 */ /* 0x000fe40008011600 */
[----:B------:R-:W-:Y:S02]  /*3ce0*/  LOP3.LUT R0, R25, R24, RZ, 0xc0, !PT ;  /* 0x0000001819007212 */ /* 0x000fe400078ec0ff */
[----:B------:R-:W-:-:S04]  /*3cf0*/  LOP3.LUT R22, R22, UR4, RZ, 0x30, !PT ;  /* 0x0000000416167c12 */ /* 0x000fc8000f8e30ff */
[----:B------:R-:W0:Y:S01]  /*3d00*/  POPC R0, R0 ;  /* 0x0000000000007309 */ /* 0x000e220000000000 */
[----:B----4-:R-:W-:-:S13]  /*3d10*/  ISETP.NE.AND P0, PT, R47, R8, PT ;  /* 0x000000082f00720c */ /* 0x010fda0003f05270 */
[----:B0-23--:R-:W-:Y:S05]  /*3d20*/  @P0 BRA `(.L_x_278) ;  /* 0x0000000000080947 */ /* 0x00dfea0003800000 */
[----:B------:R-:W-:-:S06]  /*3d30*/  IMAD R9, R20, 0x4, R23 ;  /* 0x0000000414097824 */ /* 0x000fcc00078e0217 */
[----:B------:R0:W2:Y:S02]  /*3d40*/  ATOMS.ADD R9, [R9], R0 ;  /* 0x000000000909738c */ /* 0x0000a40000000000 */
.L_x_278:
[----:B------:R-:W-:Y:S05]  /*3d50*/  BSYNC.RECONVERGENT B0 ;  /* 0x0000000000007941 */ /* 0x000fea0003800200 */
.L_x_277:
[----:B------:R-:W-:Y:S01]  /*3d60*/  R2P PR, R22, 0x7f ;  /* 0x0000007f16007804 */ /* 0x000fe20000000000 */
[----:B------:R-:W-:Y:S01]  /*3d70*/  BSSY.RECONVERGENT B0, `(.L_x_279) ;  /* 0x0000025000007945 */ /* 0x000fe20003800200 */
[----:B------:R-:W-:-:S11]  /*3d80*/  IMAD.MOV.U32 R53, RZ, RZ, RZ ;  /* 0x000000ffff357224 */ /* 0x000fd600078e00ff */
        /* <DEDUP_REMOVED lines=24> */
[----:B------:R-:W-:Y:S02]  /*3f10*/  LOP3.LUT R6, R35, 0xff, RZ, 0xc0, !PT ;  /* 0x000000ff23067812 */ /* 0x000fe400078ec0ff */
[----:B------:R-:W3:Y:S01]  /*3f20*/  FLO.U32 R20, R24 ;  /* 0x0000001800147300 */ /* 0x000ee200000e0000 */
[----:B------:R-:W-:Y:S02]  /*3f30*/  LOP3.LUT R48, R25, R24, RZ, 0xc0, !PT ;  /* 0x0000001819307212 */ /* 0x000fe400078ec0ff */
[----:B------:R-:W-:Y:S02]  /*3f40*/  SHF.R.U32.HI R52, RZ, UR5, R6 ;  /* 0x00000005ff347c19 */ /* 0x000fe40008011606 */
[----:B--2---:R2:W4:Y:S02]  /*3f50*/  SHFL.IDX PT, R6, R9, R8, 0x1f ;  /* 0x00001f0809067589 */ /* 0x00452400000e0000 */
[----:B------:R-:W-:Y:S01]  /*3f60*/  LOP3.LUT R52, R52, UR4, RZ, 0x30, !PT ;  /* 0x0000000434347c12 */ /* 0x000fe2000f8e30ff */
[----:B------:R-:W0:Y:S01]  /*3f70*/  POPC R48, R48 ;  /* 0x0000003000307309 */ /* 0x000e220000000000 */
[----:B---3--:R-:W-:-:S13]  /*3f80*/  ISETP.NE.AND P0, PT, R47, R20, PT ;  /* 0x000000142f00720c */ /* 0x008fda0003f05270 */
[----:B0-2---:R-:W-:Y:S05]  /*3f90*/  @P0 BRA `(.L_x_280) ;  /* 0x0000000000080947 */ /* 0x005fea0003800000 */
[----:B------:R-:W-:-:S06]  /*3fa0*/  IMAD R53, R22, 0x4, R23 ;  /* 0x0000000416357824 */ /* 0x000fcc00078e0217 */
[----:B------:R0:W2:Y:S02]  /*3fb0*/  ATOMS.ADD R53, [R53], R48 ;  /* 0x000000303535738c */ /* 0x0000a40000000000 */
.L_x_280:
[----:B------:R-:W-:Y:S05]  /*3fc0*/  BSYNC.RECONVERGENT B0 ;  /* 0x0000000000007941 */ /* 0x000fea0003800200 */
.L_x_279:
        /* <DEDUP_REMOVED lines=29> */
[----:B------:R-:W5:Y:S01]  /*41a0*/  FLO.U32 R21, R22 ;  /* 0x0000001600157300 */ /* 0x000f6200000e0000 */
[----:B------:R-:W-:Y:S02]  /*41b0*/  LOP3.LUT R24, R25, R22, RZ, 0xc0, !PT ;  /* 0x0000001619187212 */ /* 0x000fe400078ec0ff */
[----:B------:R-:W-:-:S04]  /*41c0*/  SHF.R.U32.HI R8, RZ, UR5, R8 ;  /* 0x00000005ff087c19 */ /* 0x000fc80008011608 */
[----:B------:R-:W-:Y:S01]  /*41d0*/  LOP3.LUT R8, R8, UR4, RZ, 0x30, !PT ;  /* 0x0000000408087c12 */ /* 0x000fe2000f8e30ff */
[----:B------:R-:W0:Y:S01]  /*41e0*/  POPC R24, R24 ;  /* 0x0000001800187309 */ /* 0x000e220000000000 */
[----:B-----5:R-:W-:-:S13]  /*41f0*/  ISETP.NE.AND P0, PT, R47, R21, PT ;  /* 0x000000152f00720c */ /* 0x020fda0003f05270 */
[----:B0-23--:R-:W-:Y:S05]  /*4200*/  @P0 BRA `(.L_x_282) ;  /* 0x0000000000080947 */ /* 0x00dfea0003800000 */
[----:B------:R-:W-:-:S06]  /*4210*/  IMAD R9, R52, 0x4, R23 ;  /* 0x0000000434097824 */ /* 0x000fcc00078e0217 */
[----:B------:R0:W2:Y:S02]  /*4220*/  ATOMS.ADD R9, [R9], R24 ;  /* 0x000000180909738c */ /* 0x0000a40000000000 */
.L_x_282:
[----:B------:R-:W-:Y:S05]  /*4230*/  BSYNC.RECONVERGENT B0 ;  /* 0x0000000000007941 */ /* 0x000fea0003800200 */
.L_x_281:
[----:B------:R-:W-:Y:S01]  /*4240*/  R2P PR, R8, 0x7f ;  /* 0x0000007f08007804 */ /* 0x000fe20000000000 */
[----:B--2---:R2:W3:Y:S01]  /*4250*/  SHFL.IDX PT, R21, R9, R21, 0x1f ;  /* 0x00001f1509157589 */ /* 0x0044e200000e0000 */
[----:B------:R-:W-:Y:S11]  /*4260*/  BSSY.RECONVERGENT B0, `(.L_x_283) ;  /* 0x0000024000007945 */ /* 0x000ff60003800200 */
[----:B------:R-:W-:-:S02]  /*4270*/  VOTE.ANY R13, PT, P0 ;  /* 0x00000000000d7806 */ /* 0x000fc400000e0100 */
[----:B------:R-:W-:Y:S02]  /*4280*/  VOTE.ANY R20, PT, P1 ;  /* 0x0000000000147806 */ /* 0x000fe400008e0100 */
[----:B------:R-:W-:Y:S02]  /*4290*/  @!P0 LOP3.LUT R13, RZ, R13, RZ, 0x33, !PT ;  /* 0x0000000dff0d8212 */ /* 0x000fe400078e33ff */
[----:B------:R-:W-:Y:S02]  /*42a0*/  @!P1 LOP3.LUT R20, RZ, R20, RZ, 0x33, !PT ;  /* 0x00000014ff149212 */ /* 0x000fe400078e33ff */
[----:B------:R-:W-:Y:S02]  /*42b0*/  VOTE.ANY R22, PT, P2 ;  /* 0x0000000000167806 */ /* 0x000fe400010e0100 */
[----:B------:R-:W-:Y:S02]  /*42c0*/  LOP3.LUT R13, R20, R13, RZ, 0xc0, !PT ;  /* 0x0000000d140d7212 */ /* 0x000fe400078ec0ff */
[----:B------:R-:W-:-:S02]  /*42d0*/  @!P2 LOP3.LUT R22, RZ, R22, RZ, 0x33, !PT ;  /* 0x00000016ff16a212 */ /* 0x000fc400078e33ff */
[----:B------:R-:W-:Y:S02]  /*42e0*/  VOTE.ANY R20, PT, P3 ;  /* 0x0000000000147806 */ /* 0x000fe400018e0100 */
[----:B------:R-:W-:Y:S02]  /*42f0*/  LOP3.LUT R13, R22, R13, RZ, 0xc0, !PT ;  /* 0x0000000d160d7212 */ /* 0x000fe400078ec0ff */
[----:B------:R-:W-:Y:S02]  /*4300*/  @!P3 LOP3.LUT R20, RZ, R20, RZ, 0x33, !PT ;  /* 0x00000014ff14b212 */ /* 0x000fe400078e33ff */
[----:B------:R-:W-:Y:S02]  /*4310*/  LOP3.LUT P0, RZ, R8, 0x80, RZ, 0xc0, !PT ;  /* 0x0000008008ff7812 */ /* 0x000fe4000780c0ff */
[----:B------:R-:W-:Y:S02]  /*4320*/  LOP3.LUT R13, R20, R13, RZ, 0xc0, !PT ;  /* 0x0000000d140d7212 */ /* 0x000fe400078ec0ff */
[----:B------:R-:W-:-:S02]  /*4330*/  VOTE.ANY R20, PT, P4 ;  /* 0x0000000000147806 */ /* 0x000fc400020e0100 */
[----:B------:R-:W-:Y:S02]  /*4340*/  VOTE.ANY R22, PT, P5 ;  /* 0x0000000000167806 */ /* 0x000fe400028e0100 */
[----:B------:R-:W-:Y:S02]  /*4350*/  @!P4 LOP3.LUT R20, RZ, R20, RZ, 0x33, !PT ;  /* 0x00000014ff14c212 */ /* 0x000fe400078e33ff */
[----:B------:R-:W-:Y:S02]  /*4360*/  @!P5 LOP3.LUT R22, RZ, R22, RZ, 0x33, !PT ;  /* 0x00000016ff16d212 */ /* 0x000fe400078e33ff */
[----:B------:R-:W-:Y:S02]  /*4370*/  LOP3.LUT R13, R20, R13, RZ, 0xc0, !PT ;  /* 0x0000000d140d7212 */ /* 0x000fe400078ec0ff */
[----:B------:R-:W-:Y:S02]  /*4380*/  VOTE.ANY R20, PT, P6 ;  /* 0x0000000000147806 */ /* 0x000fe400030e0100 */
[----:B------:R-:W-:-:S02]  /*4390*/  LOP3.LUT R13, R22, R13, RZ, 0xc0, !PT ;  /* 0x0000000d160d7212 */ /* 0x000fc400078ec0ff */
[----:B------:R-:W-:Y:S02]  /*43a0*/  @!P6 LOP3.LUT R20, RZ, R20, RZ, 0x33, !PT ;  /* 0x00000014ff14e212 */ /* 0x000fe400078e33ff */
[----:B------:R-:W-:Y:S02]  /*43b0*/  VOTE.ANY R22, PT, P0 ;  /* 0x0000000000167806 */ /* 0x000fe400000e0100 */
[----:B------:R-:W-:Y:S02]  /*43c0*/  LOP3.LUT R13, R20, R13, RZ, 0xc0, !PT ;  /* 0x0000000d140d7212 */ /* 0x000fe400078ec0ff */
[----:B------:R-:W-:-:S04]  /*43d0*/  @!P0 LOP3.LUT R22, RZ, R22, RZ, 0x33, !PT ;  /* 0x00000016ff168212 */ /* 0x000fc800078e33ff */
[----:B------:R-:W-:Y:S02]  /*43e0*/  LOP3.LUT R20, R22, R13, RZ, 0xc0, !PT ;  /* 0x0000000d16147212 */ /* 0x000fe400078ec0ff */
[----:B------:R-:W-:Y:S02]  /*43f0*/  LOP3.LUT R13, R36, 0xff, RZ, 0xc0, !PT ;  /* 0x000000ff240d7812 */ /* 0x000fe400078ec0ff */
[----:B------:R-:W5:Y:S01]  /*4400*/  FLO.U32 R19, R20 ;  /* 0x0000001400137300 */ /* 0x000f6200000e0000 */
[----:B------:R-:W-:Y:S02]  /*4410*/  LOP3.LUT R22, R25, R20, RZ, 0xc0, !PT ;  /* 0x0000001419167212 */ /* 0x000fe400078ec0ff */
[----:B------:R-:W-:-:S04]  /*4420*/  SHF.R.U32.HI R13, RZ, UR5, R13 ;  /* 0x00000005ff0d7c19 */ /* 0x000fc8000801160d */
[----:B------:R-:W-:Y:S01]  /*4430*/  LOP3.LUT R52, R13, UR4, RZ, 0x30, !PT ;  /* 0x000000040d347c12 */ /* 0x000fe2000f8e30ff */
[----:B------:R-:W0:Y:S01]  /*4440*/  POPC R22, R22 ;  /* 0x0000001600167309 */ /* 0x000e220000000000 */
[----:B------:R-:W-:Y:S01]  /*4450*/  IMAD.MOV.U32 R13, RZ, RZ, RZ ;  /* 0x000000ffff0d7224 */ /* 0x000fe200078e00ff */
[----:B-----5:R-:W-:-:S13]  /*4460*/  ISETP.NE.AND P0, PT, R47, R19, PT ;  /* 0x000000132f00720c */ /* 0x020fda0003f05270 */
[----:B0-23--:R-:W-:Y:S05]  /*4470*/  @P0 BRA `(.L_x_284) ;  /* 0x0000000000080947 */ /* 0x00dfea0003800000 */
[----:B------:R-:W-:-:S06]  /*4480*/  IMAD R13, R8, 0x4, R23 ;  /* 0x00000004080d7824 */ /* 0x000fcc00078e0217 */
[----:B------:R0:W2:Y:S02]  /*4490*/  ATOMS.ADD R13, [R13], R22 ;  /* 0x000000160d0d738c */ /* 0x0000a40000000000 */
.L_x_284:
[----:B------:R-:W-:Y:S05]  /*44a0*/  BSYNC.RECONVERGENT B0 ;  /* 0x0000000000007941 */ /* 0x000fea0003800200 */
.L_x_283:
[----:B------:R-:W-:Y:S01]  /*44b0*/  R2P PR, R52, 0x7f ;  /* 0x0000007f34007804 */ /* 0x000fe20000000000 */
[----:B--2---:R2:W3:Y:S01]  /*44c0*/  SHFL.IDX PT, R19, R13, R19, 0x1f ;  /* 0x00001f130d137589 */ /* 0x0044e200000e0000 */
[----:B------:R-:W-:Y:S11]  /*44d0*/  BSSY.RECONVERGENT B0, `(.L_x_285) ;  /* 0x0000024000007945 */ /* 0x000ff60003800200 */
[----:B------:R-:W-:-:S02]  /*44e0*/  VOTE.ANY R8, PT, P0 ;  /* 0x0000000000087806 */ /* 0x000fc400000e0100 */
[----:B------:R-:W-:Y:S02]  /*44f0*/  VOTE.ANY R9, PT, P1 ;  /* 0x0000000000097806 */ /* 0x000fe400008e0100 */
[----:B------:R-:W-:Y:S02]  /*4500*/  @!P0 LOP3.LUT R8, RZ, R8, RZ, 0x33, !PT ;  /* 0x00000008ff088212 */ /* 0x000fe400078e33ff */
[----:B------:R-:W-:Y:S02]  /*4510*/  @!P1 LOP3.LUT R9, RZ, R9, RZ, 0x33, !PT ;  /* 0x00000009ff099212 */ /* 0x000fe400078e33ff */
[----:B------:R-:W-:Y:S02]  /*4520*/  LOP3.LUT P0, RZ, R52, 0x80, RZ, 0xc0, !PT ;  /* 0x0000008034ff7812 */ /* 0x000fe4000780c0ff */
[----:B------:R-:W-:Y:S02]  /*4530*/  LOP3.LUT R8, R9, R8, RZ, 0xc0, !PT ;  /* 0x0000000809087212 */ /* 0x000fe400078ec0ff */
[----:B------:R-:W-:-:S04]  /*4540*/  VOTE.ANY R9, PT, P2 ;  /* 0x0000000000097806 */ /* 0x000fc800010e0100 */
[----:B------:R-:W-:-:S04]  /*4550*/  @!P2 LOP3.LUT R9, RZ, R9, RZ, 0x33, !PT ;  /* 0x00000009ff09a212 */ /* 0x000fc800078e33ff */
        /* <DEDUP_REMOVED lines=25> */
[----:B------:R-:W-:-:S05]  /*46f0*/  IMAD R13, R52, 0x4, R23 ;  /* 0x00000004340d7824 */ /* 0x000fca00078e0217 */
[----:B------:R0:W2:Y:S02]  /*4700*/  ATOMS.ADD R8, [R13], R20 ;  /* 0x000000140d08738c */ /* 0x0000a40000000000 */
.L_x_286:
[----:B------:R-:W-:Y:S05]  /*4710*/  BSYNC.RECONVERGENT B0 ;  /* 0x0000000000007941 */ /* 0x000fea0003800200 */
.L_x_285:
[----:B------:R-:W-:Y:S01]  /*4720*/  R2P PR, R9, 0x7f ;  /* 0x0000007f09007804 */ /* 0x000fe20000000000 */
[----:B-1----:R-:W-:Y:S01]  /*4730*/  IMAD.IADD R18, R18, 0x1, R16 ;  /* 0x0000000112127824 */ /* 0x002fe200078e0210 */
[----:B------:R-:W-:Y:S01]  /*4740*/  LOP3.LUT R16, R32, 0xff, RZ, 0xc0, !PT ;  /* 0x000000ff20107812 */ /* 0x000fe200078ec0ff */
[----:B--2---:R1:W2:Y:S01]  /*4750*/  SHFL.IDX PT, R17, R8, R17, 0x1f ;  /* 0x00001f1108117589 */ /* 0x0042a200000e0000 */
[----:B------:R-:W-:Y:S09]  /*4760*/  BSSY.RECONVERGENT B0, `(.L_x_287) ;  /* 0x0000023000007945 */ /* 0x000ff20003800200 */
[----:B0-----:R-:W-:Y:S01]  /*4770*/  VOTE.ANY R13, PT, P0 ;  /* 0x00000000000d7806 */ /* 0x001fe200000e0100 */
[----:B-1----:R-:W-:Y:S01]  /*4780*/  IMAD.MOV.U32 R8, RZ, RZ, RZ ;  /* 0x000000ffff087224 */ /* 0x002fe200078e00ff */
[----:B------:R-:W-:-:S02]  /*4790*/  VOTE.ANY R52, PT, P1 ;  /* 0x0000000000347806 */ /* 0x000fc400008e0100 */
        /* <DEDUP_REMOVED lines=22> */
[----:B------:R-:W-:Y:S02]  /*4900*/  SHF.R.U32.HI R52, RZ, UR5, R16 ;  /* 0x00000005ff347c19 */ /* 0x000fe40008011610 */
[----:B------:R-:W0:Y:S01]  /*4910*/  FLO.U32 R13, R51 ;  /* 0x00000033000d7300 */ /* 0x000e2200000e0000 */
[----:B------:R-:W-:Y:S02]  /*4920*/  LOP3.LUT R16, R25, R51, RZ, 0xc0, !PT ;  /* 0x0000003319107212 */ /* 0x000fe400078ec0ff */
[----:B------:R-:W-:-:S05]  /*4930*/  LOP3.LUT R52, R52, UR4, RZ, 0x30, !PT ;  /* 0x0000000434347c12 */ /* 0x000fca000f8e30ff */
[----:B------:R-:W1:Y:S01]  /*4940*/  POPC R16, R16 ;  /* 0x0000001000107309 */ /* 0x000e620000000000 */
[----:B0-----:R-:W-:-:S13]  /*4950*/  ISETP.NE.AND P0, PT, R47, R13, PT ;  /* 0x0000000d2f00720c */ /* 0x001fda0003f05270 */
[----:B-12---:R-:W-:Y:S05]  /*4960*/  @P0 BRA `(.L_x_288) ;  /* 0x0000000000080947 */ /* 0x006fea0003800000 */
[----:B------:R-:W-:-:S05]  /*4970*/  IMAD R9, R9, 0x4, R23 ;  /* 0x0000000409097824 */ /* 0x000fca00078e0217 */
[----:B------:R0:W1:Y:S02]  /*4980*/  ATOMS.ADD R8, [R9], R16 ;  /* 0x000000100908738c */ /* 0x0000640000000000 */
.L_x_288:
[----:B------:R-:W-:Y:S05]  /*4990*/  BSYNC.RECONVERGENT B0 ;  /* 0x0000000000007941 */ /* 0x000fea0003800200 */
.L_x_287:
[----:B------:R-:W-:Y:S01]  /*49a0*/  R2P PR, R52, 0x7f ;  /* 0x0000007f34007804 */ /* 0x000fe20000000000 */
[----:B------:R-:W-:Y:S01]  /*49b0*/  IMAD.IADD R15, R44, 0x1, R15 ;  /* 0x000000012c0f7824 */ /* 0x000fe200078e020f */
[----:B-1----:R1:W2:Y:S01]  /*49c0*/  SHFL.IDX PT, R13, R8, R13, 0x1f ;  /* 0x00001f0d080d7589 */ /* 0x0022a200000e0000 */
[----:B------:R-:W-:Y:S01]  /*49d0*/  IMAD.IADD R14, R14, 0x1, R12 ;  /* 0x000000010e0e7824 */ /* 0x000fe200078e020c */
[----:B------:R-:W-:Y:S01]  /*49e0*/  LOP3.LUT R12, R33, 0xff, RZ, 0xc0, !PT ;  /* 0x000000ff210c7812 */ /* 0x000fe200078ec0ff */
[----:B------:R-:W-:Y:S01]  /*49f0*/  BSSY.RECONVERGENT B0, `(.L_x_289) ;  /* 0x0000023000007945 */ /* 0x000fe20003800200 */
[----:B-1----:R-:W-:-:S07]  /*4a00*/  IMAD.MOV.U32 R8, RZ, RZ, RZ ;  /* 0x000000ffff087224 */ /* 0x002fce00078e00ff */
[----:B0-----:R-:W-:Y:S02]  /*4a10*/  VOTE.ANY R9, PT, P0 ;  /* 0x0000000000097806 */ /* 0x001fe400000e0100 */
[----:B------:R-:W-:Y:S02]  /*4a20*/  VOTE.ANY R44, PT, P1 ;  /* 0x00000000002c7806 */ /* 0x000fe400008e0100 */
[----:B------:R-:W-:Y:S02]  /*4a30*/  @!P0 LOP3.LUT R9, RZ, R9, RZ, 0x33, !PT ;  /* 0x00000009ff098212 */ /* 0x000fe400078e33ff */
[----:B------:R-:W-:Y:S02]  /*4a40*/  @!P1 LOP3.LUT R44, RZ, R44, RZ, 0x33, !PT ;  /* 0x0000002cff2c9212 */ /* 0x000fe400078e33ff */
[----:B------:R-:W-:Y:S02]  /*4a50*/  LOP3.LUT P0, RZ, R52, 0x80, RZ, 0xc0, !PT ;  /* 0x0000008034ff7812 */ /* 0x000fe4000780c0ff */
[----:B------:R-:W-:-:S02]  /*4a60*/  LOP3.LUT R9, R44, R9, RZ, 0xc0, !PT ;  /* 0x000000092c097212 */ /* 0x000fc400078ec0ff */
        /* <DEDUP_REMOVED lines=27> */
.L_x_290:
[----:B------:R-:W-:Y:S05]  /*4c20*/  BSYNC.RECONVERGENT B0 ;  /* 0x0000000000007941 */ /* 0x000fea0003800200 */
.L_x_289:
[----:B------:R-:W-:Y:S01]  /*4c30*/  R2P PR, R44, 0x7f ;  /* 0x0000007f2c007804 */ /* 0x000fe20000000000 */
[----:B------:R-:W-:Y:S01]  /*4c40*/  IMAD.IADD R11, R46, 0x1, R11 ;  /* 0x000000012e0b7824 */ /* 0x000fe200078e020b */
[----:B-1----:R1:W2:Y:S01]  /*4c50*/  SHFL.IDX PT, R9, R8, R9, 0x1f ;  /* 0x00001f0908097589 */ /* 0x0022a200000e0000 */
[----:B------:R-:W-:Y:S01]  /*4c60*/  IMAD.IADD R10, R10, 0x1, R7 ;  /* 0x000000010a0a7824 */ /* 0x000fe200078e0207 */
[----:B------:R-:W-:Y:S01]  /*4c70*/  LOP3.LUT R7, R31, 0xff, RZ, 0xc0, !PT ;  /* 0x000000ff1f077812 */ /* 0x000fe200078ec0ff */
[----:B------:R-:W-:Y:S08]  /*4c80*/  BSSY.RECONVERGENT B0, `(.L_x_291) ;  /* 0x0000023000007945 */ /* 0x000ff00003800200 */
[----:B0-----:R-:W-:-:S02]  /*4c90*/  VOTE.ANY R51, PT, P0 ;  /* 0x0000000000337806 */ /* 0x001fc400000e0100 */
        /* <DEDUP_REMOVED lines=26> */
[----:B-1----:R-:W-:Y:S01]  /*4e40*/  LOP3.LUT R8, R51, UR4, RZ, 0x30, !PT ;  /* 0x0000000433087c12 */ /* 0x002fe2000f8e30ff */
[----:B------:R-:W-:-:S04]  /*4e50*/  IMAD.MOV.U32 R51, RZ, RZ, RZ ;  /* 0x000000ffff337224 */ /* 0x000fc800078e00ff */
[----:B------:R-:W1:Y:S01]  /*4e60*/  POPC R7, R7 ;  /* 0x0000000700077309 */ /* 0x000e620000000000 */
[----:B0-----:R-:W-:-:S13]  /*4e70*/  ISETP.NE.AND P0, PT, R47, R46, PT ;  /* 0x0000002e2f00720c */ /* 0x001fda0003f05270 */
[----:B-12---:R-:W-:Y:S05]  /*4e80*/  @P0 BRA `(.L_x_292) ;  /* 0x0000000000080947 */ /* 0x006fea0003800000 */
[----:B------:R-:W-:-:S05]  /*4e90*/  IMAD R44, R44, 0x4, R23 ;  /* 0x000000042c2c7824 */ /* 0x000fca00078e0217 */
[----:B------:R0:W1:Y:S02]  /*4ea0*/  ATOMS.ADD R51, [R44], R7 ;  /* 0x000000072c33738c */ /* 0x0000640000000000 */
.L_x_292:
[----:B------:R-:W-:Y:S05]  /*4eb0*/  BSYNC.RECONVERGENT B0 ;  /* 0x0000000000007941 */ /* 0x000fea0003800200 */
.L_x_291:
[----:B------:R-:W-:Y:S01]  /*4ec0*/  R2P PR, R8, 0x7f ;  /* 0x0000007f08007804 */ /* 0x000fe20000000000 */
[----:B----4-:R-:W-:Y:S01]  /*4ed0*/  IMAD.IADD R6, R0, 0x1, R6 ;  /* 0x0000000100067824 */ /* 0x010fe200078e0206 */
[----:B-1----:R1:W2:Y:S01]  /*4ee0*/  SHFL.IDX PT, R46, R51, R46, 0x1f ;  /* 0x00001f2e332e7589 */ /* 0x0022a200000e0000 */
[----:B------:R-:W-:Y:S01]  /*4ef0*/  IMAD.IADD R53, R48, 0x1, R53 ;  /* 0x0000000130357824 */ /* 0x000fe200078e0235 */
[----:B------:R-:W-:Y:S01]  /*4f00*/  LOP3.LUT R48, R30, 0xff, RZ, 0xc0, !PT ;  /* 0x000000ff1e307812 */ /* 0x000fe200078ec0ff */
[----:B------:R-:W-:Y:S03]  /*4f10*/  BSSY.RECONVERGENT B0, `(.L_x_293) ;  /* 0x0000023000007945 */ /* 0x000fe60003800200 */
[----:B------:R-:W-:-:S04]  /*4f20*/  SHF.R.U32.HI R52, RZ, UR5, R48 ;  /* 0x00000005ff347c19 */ /* 0x000fc80008011630 */
[----:B------:R-:W-:Y:S01]  /*4f30*/  LOP3.LUT R52, R52, UR4, RZ, 0x30, !PT ;  /* 0x0000000434347c12 */ /* 0x000fe2000f8e30ff */
[----:B-1----:R-:W-:Y:S01]  /*4f40*/  IMAD.MOV.U32 R51, RZ, RZ, RZ ;  /* 0x000000ffff337224 */ /* 0x002fe200078e00ff */
[----:B0-----:R-:W-:Y:S02]  /*4f50*/  VOTE.ANY R44, PT, P0 ;  /* 0x00000000002c7806 */ /* 0x001fe400000e0100 */
[----:B------:R-:W-:Y:S02]  /*4f60*/  VOTE.ANY R0, PT, P1 ;  /* 0x0000000000007806 */ /* 0x000fe400008e0100 */
[----:B------:R-:W-:Y:S02]  /*4f70*/  @!P0 LOP3.LUT R44, RZ, R44, RZ, 0x33, !PT ;  /* 0x0000002cff2c8212 */ /* 0x000fe400078e33ff */
[----:B------:R-:W-:Y:S02]  /*4f80*/  @!P1 LOP3.LUT R0, RZ, R0, RZ, 0x33, !PT ;  /* 0x00000000ff009212 */ /* 0x000fe400078e33ff */
[----:B------:R-:W-:-:S02]  /*4f90*/  LOP3.LUT P0, RZ, R8, 0x80, RZ, 0xc0, !PT ;  /* 0x0000008008ff7812 */ /* 0x000fc4000780c0ff */
        /* <DEDUP_REMOVED lines=18> */
[----:B------:R-:W-:-:S04]  /*50c0*/  LOP3.LUT R44, R0, R44, RZ, 0xc0, !PT ;  /* 0x0000002c002c7212 */ /* 0x000fc800078ec0ff */
[----:B------:R-:W0:Y:S01]  /*50d0*/  FLO.U32 R0, R44 ;  /* 0x0000002c00007300 */ /* 0x000e2200000e0000 */
[----:B------:R-:W-:-:S07]  /*50e0*/  LOP3.LUT R48, R25, R44, RZ, 0xc0, !PT ;  /* 0x0000002c19307212 */ /* 0x000fce00078ec0ff */
[----:B------:R-:W1:Y:S01]  /*50f0*/  POPC R48, R48 ;  /* 0x0000003000307309 */ /* 0x000e620000000000 */
[----:B0-----:R-:W-:-:S13]  /*5100*/  ISETP.NE.AND P0, PT, R47, R0, PT ;  /* 0x000000002f00720c */ /* 0x001fda0003f05270 */
[----:B-12---:R-:W-:Y:S05]  /*5110*/  @P0 BRA `(.L_x_294) ;  /* 0x0000000000080947 */ /* 0x006fea0003800000 */
[----:B------:R-:W-:-:S06]  /*5120*/  IMAD R51, R8, 0x4, R23 ;  /* 0x0000000408337824 */ /* 0x000fcc00078e0217 */
[----:B------:R0:W1:Y:S02]  /*5130*/  ATOMS.ADD R51, [R51], R48 ;  /* 0x000000303333738c */ /* 0x0000640000000000 */
.L_x_294:
[----:B------:R-:W-:Y:S05]  /*5140*/  BSYNC.RECONVERGENT B0 ;  /* 0x0000000000007941 */ /* 0x000fea0003800200 */
.L_x_293:
[----:B------:R-:W-:Y:S01]  /*5150*/  R2P PR, R52, 0x7f ;  /* 0x0000007f34007804 */ /* 0x000fe20000000000 */
[----:B-1----:R1:W2:Y:S01]  /*5160*/  SHFL.IDX PT, R51, R51, R0, 0x1f ;  /* 0x00001f0033337589 */ /* 0x0022a200000e0000 */
[----:B------:R-:W-:Y:S11]  /*5170*/  BSSY.RECONVERGENT B0, `(.L_x_295) ;  /* 0x0000021000007945 */ /* 0x000ff60003800200 */
[----:B------:R-:W-:-:S02]  /*5180*/  VOTE.ANY R8, PT, P0 ;  /* 0x0000000000087806 */ /* 0x000fc400000e0100 */
[----:B------:R-:W-:Y:S02]  /*5190*/  VOTE.ANY R44, PT, P1 ;  /* 0x00000000002c7806 */ /* 0x000fe400008e0100 */
[----:B------:R-:W-:Y:S02]  /*51a0*/  @!P0 LOP3.LUT R8, RZ, R8, RZ, 0x33, !PT ;  /* 0x00000008ff088212 */ /* 0x000fe400078e33ff */
[----:B------:R-:W-:Y:S02]  /*51b0*/  @!P1 LOP3.LUT R44, RZ, R44, RZ, 0x33, !PT ;  /* 0x0000002cff2c9212 */ /* 0x000fe400078e33ff */
[----:B-1----:R-:W-:Y:S02]  /*51c0*/  VOTE.ANY R0, PT, P5 ;  /* 0x0000000000007806 */ /* 0x002fe400028e0100 */
[----:B------:R-:W-:Y:S02]  /*51d0*/  LOP3.LUT R8, R44, R8, RZ, 0xc0, !PT ;  /* 0x000000082c087212 */ /* 0x000fe400078ec0ff */
        /* <DEDUP_REMOVED lines=10> */
[----:B------:R-:W-:-:S04]  /*5280*/  LOP3.LUT R8, R44, R8, RZ, 0xc0, !PT ;  /* 0x000000082c087212 */ /* 0x000fc800078ec0ff */
[----:B------:R-:W-:Y:S02]  /*5290*/  LOP3.LUT R8, R0, R8, RZ, 0xc0, !PT ;  /* 0x0000000800087212 */ /* 0x000fe400078ec0ff */
[----:B------:R-:W-:-:S04]  /*52a0*/  VOTE.ANY R0, PT, P6 ;  /* 0x0000000000007806 */ /* 0x000fc800030e0100 */
[----:B------:R-:W-:-:S04]  /*52b0*/  @!P6 LOP3.LUT R0, RZ, R0, RZ, 0x33, !PT ;  /* 0x00000000ff00e212 */ /* 0x000fc800078e33ff */
[----:B------:R-:W-:Y:S02]  /*52c0*/  LOP3.LUT R8, R0, R8, RZ, 0xc0, !PT ;  /* 0x0000000800087212 */ /* 0x000fe400078ec0ff */
[----:B------:R-:W-:-:S04]  /*52d0*/  VOTE.ANY R0, PT, P0 ;  /* 0x0000000000007806 */ /* 0x000fc800000e0100 */
[----:B------:R-:W-:-:S04]  /*52e0*/  @!P0 LOP3.LUT R0, RZ, R0, RZ, 0x33, !PT ;  /* 0x00000000ff008212 */ /* 0x000fc800078e33ff */
[----:B------:R-:W-:-:S04]  /*52f0*/  LOP3.LUT R44, R0, R8, RZ, 0xc0, !PT ;  /* 0x00000008002c7212 */ /* 0x000fc800078ec0ff */
[----:B------:R-:W1:Y:S01]  /*5300*/  FLO.U32 R8, R44 ;  /* 0x0000002c00087300 */ /* 0x000e6200000e0000 */
[----:B------:R-:W-:Y:S01]  /*5310*/  LOP3.LUT R0, R25, R44, RZ, 0xc0, !PT ;  /* 0x0000002c19007212 */ /* 0x000fe200078ec0ff */
[----:B------:R-:W-:-:S06]  /*5320*/  IMAD.MOV.U32 R25, RZ, RZ, RZ ;  /* 0x000000ffff197224 */ /* 0x000fcc00078e00ff */
[----:B------:R-:W3:Y:S01]  /*5330*/  POPC R0, R0 ;  /* 0x0000000000007309 */ /* 0x000ee20000000000 */
[----:B-1----:R-:W-:-:S13]  /*5340*/  ISETP.NE.AND P0, PT, R47, R8, PT ;  /* 0x000000082f00720c */ /* 0x002fda0003f05270 */
[----:B--23--:R-:W-:Y:S05]  /*5350*/  @P0 BRA `(.L_x_296) ;  /* 0x0000000000080947 */ /* 0x00cfea0003800000 */
[----:B------:R-:W-:-:S05]  /*5360*/  IMAD R23, R52, 0x4, R23 ;  /* 0x0000000434177824 */ /* 0x000fca00078e0217 */
[----:B------:R1:W2:Y:S02]  /*5370*/  ATOMS.ADD R25, [R23], R0 ;  /* 0x000000001719738c */ /* 0x0002a40000000000 */
.L_x_296:
[----:B------:R-:W-:Y:S05]  /*5380*/  BSYNC.RECONVERGENT B0 ;  /* 0x0000000000007941 */ /* 0x000fea0003800200 */
.L_x_295:
[----:B------:R-:W-:Y:S01]  /*5390*/  BAR.SYNC.DEFER_BLOCKING 0x0 ;  /* 0x0000000000007b1d */ /* 0x000fe20000010000 */
[----:B------:R-:W-:Y:S01]  /*53a0*/  IMAD.IADD R24, R24, 0x1, R21 ;  /* 0x0000000118187824 */ /* 0x000fe200078e0215 */
[----:B------:R-:W-:Y:S01]  /*53b0*/  ISETP.NE.AND P0, PT, R50, RZ, PT ;  /* 0x000000ff3200720c */ /* 0x000fe20003f05270 */
[----:B------:R-:W-:Y:S02]  /*53c0*/  IMAD.IADD R19, R22, 0x1, R19 ;  /* 0x0000000116137824 */ /* 0x000fe400078e0213 */
[----:B------:R-:W-:Y:S01]  /*53d0*/  IMAD.IADD R17, R20, 0x1, R17 ;  /* 0x0000000114117824 */ /* 0x000fe200078e0211 */
[----:B------:R-:W-:Y:S01]  /*53e0*/  BSSY B1, `(.L_x_297) ;  /* 0x0000047000017945 */ /* 0x000fe20003800000 */
[----:B------:R-:W-:Y:S01]  /*53f0*/  IMAD.IADD R16, R16, 0x1, R13 ;  /* 0x0000000110107824 */ /* 0x000fe200078e020d */
[----:B-12---:R-:W1:Y:S01]  /*5400*/  SHFL.IDX PT, R23, R25, R8, 0x1f ;  /* 0x00001f0819177589 */ /* 0x006e6200000e0000 */
[----:B------:R-:W-:Y:S02]  /*5410*/  IMAD.IADD R9, R12, 0x1, R9 ;  /* 0x000000010c097824 */ /* 0x000fe400078e0209 */
[----:B------:R-:W-:Y:S01]  /*5420*/  IMAD.IADD R46, R7, 0x1, R46 ;  /* 0x00000001072e7824 */ /* 0x000fe200078e022e */
[----:B------:R-:W-:Y:S01]  /*5430*/  LEA R7, R5, UR6, 0x3 ;  /* 0x0000000605077c11 */ /* 0x000fe2000f8e18ff */
[----:B0-----:R-:W-:Y:S01]  /*5440*/  IMAD.IADD R48, R48, 0x1, R51 ;  /* 0x0000000130307824 */ /* 0x001fe200078e0233 */
[----:B------:R0:W-:Y:S04]  /*5450*/  STS.U8 [R18+UR6+-0x1], R29 ;  /* 0xffffff1d12007988 */ /* 0x0001e80008000006 */
[----:B------:R0:W-:Y:S04]  /*5460*/  STS.U8 [R15+UR6+-0x1], R28 ;  /* 0xffffff1c0f007988 */ /* 0x0001e80008000006 */
[----:B------:R0:W-:Y:S01]  /*5470*/  STS.U8 [R14+UR6+-0x1], R27 ;  /* 0xffffff1b0e007988 */ /* 0x0001e20008000006 */
[----:B-1----:R-:W-:-:S03]  /*5480*/  IMAD.IADD R23, R0, 0x1, R23 ;  /* 0x0000000100177824 */ /* 0x002fc600078e0217 */
[----:B------:R0:W-:Y:S04]  /*5490*/  STS.U8 [R11+UR6+-0x1], R34 ;  /* 0xffffff220b007988 */ /* 0x0001e80008000006 */
        /* <DEDUP_REMOVED lines=10> */
[----:B------:R0:W-:Y:S01]  /*5540*/  STS.U8 [R23+UR6+-0x1], R30 ;  /* 0xffffff1e17007988 */ /* 0x0001e20008000006 */
[----:B------:R-:W-:Y:S05]  /*5550*/  @P0 BRA `(.L_x_298) ;  /* 0x0000000000bc0947 */ /* 0x000fea0003800000 */
[----:B------:R-:W1:Y:S02]  /*5560*/  LDCU.64 UR10, c[0x0][0x398] ;  /* 0x00007300ff0a77ac */ /* 0x000e640008000a00 */
[----:B-1----:R-:W-:-:S04]  /*5570*/  LEA R20, P0, R5, UR10, 0x3 ;  /* 0x0000000a05147c11 */ /* 0x002fc8000f8018ff */
[----:B------:R-:W-:-:S05]  /*5580*/  LEA.HI.X R21, R5, UR11, RZ, 0x3, P0 ;  /* 0x0000000b05157c11 */ /* 0x000fca00080f1cff */
[----:B------:R-:W2:Y:S01]  /*5590*/  LDG.E.64 R12, desc[UR8][R20.64] ;  /* 0x00000008140c7981 */ /* 0x000ea2000c1e1b00 */
[----:B------:R-:W-:Y:S01]  /*55a0*/  SHF.R.S32.HI R25, RZ, 0x1f, R26 ;  /* 0x0000001fff197819 */ /* 0x000fe2000001141a */
[----:B------:R-:W-:Y:S01]  /*55b0*/  IMAD.MOV.U32 R0, RZ, RZ, R43 ;  /* 0x000000ffff007224 */ /* 0x000fe200078e002b */
        /* <DEDUP_REMOVED lines=9> */
.L_x_304:
[----:B-1----:R-:W1:Y:S01]  /*5650*/  LDC.64 R12, c[0x0][0x380] ;  /* 0x0000e000ff0c7b82 */ /* 0x002e620000000a00 */
[----:B------:R-:W-:Y:S01]  /*5660*/  VIADD R25, R20, 0xffffffff ;  /* 0xffffffff14197836 */ /* 0x000fe20000000000 */
[----:B------:R-:W-:Y:S03]  /*5670*/  BSSY B2, `(.L_x_301) ;  /* 0x0000008000027945 */ /* 0x000fe60003800000 */
[----:B------:R-:W-:-:S04]  /*5680*/  IMAD R21, R25, 0x100, R5 ;  /* 0x0000010019157824 */ /* 0x000fc800078e0205 */
[----:B-1----:R-:W-:-:S07]  /*5690*/  IMAD.WIDE R12, R21, 0x4, R12 ;  /* 0x00000004150c7825 */ /* 0x002fce00078e020c */
.L_x_302:
[----:B------:R-:W-:Y:S05]  /*56a0*/  YIELD ;  /* 0x0000000000007946 */ /* 0x000fea0003800000 */
[----:B------:R1:W-:Y:S06]  /*56b0*/  MEMBAR.SC.CTA ;  /* 0x0000000000007992 */ /* 0x0003ec0000000000 */
[----:B-1----:R-:W2:Y:S02]  /*56c0*/  LDG.E.STRONG.SYS R21, desc[UR8][R12.64] ;  /* 0x000000080c157981 */ /* 0x002ea4000c1f5900 */
[----:B--2---:R-:W-:-:S13]  /*56d0*/  ISETP.NE.AND P0, PT, R21, RZ, PT ;  /* 0x000000ff1500720c */ /* 0x004fda0003f05270 */
[----:B------:R-:W-:Y:S05]  /*56e0*/  @!P0 BRA `(.L_x_302) ;  /* 0xfffffffc00ec8947 */ /* 0x000fea000383ffff */
[----:B------:R-:W-:Y:S05]  /*56f0*/  BSYNC B2 ;  /* 0x0000000000027941 */ /* 0x000fea0003800000 */
.L_x_301:
[----:B------:R-:W-:Y:S01]  /*5700*/  BSSY.RECONVERGENT B2, `(.L_x_303) ;  /* 0x0000006000027945 */ /* 0x000fe20003800200 */
[C---:B------:R-:W-:Y:S02]  /*5710*/  ISETP.GT.AND P0, PT, R21.reuse, -0x1, PT ;  /* 0xffffffff1500780c */ /* 0x040fe40003f04270 */
[----:B------:R-:W-:Y:S01]  /*5720*/  LOP3.LUT R21, R21, 0x3fffffff, RZ, 0xc0, !PT ;  /* 0x3fffffff15157812 */ /* 0x000fe200078ec0ff */
[----:B------:R-:W-:Y:S05]  /*5730*/  WARPSYNC.EXCLUSIVE R8 ;  /* 0x0000000008007348 */ /* 0x000fea0003a00000 */
[----:B------:R-:W-:-:S05]  /*5740*/  IMAD.IADD R0, R21, 0x1, R0 ;  /* 0x0000000115007824 */ /* 0x000fca00078e0200 */
[----:B------:R-:W-:-:S07]  /*5750*/  VOTE.ANY R8, PT, P0 ;  /* 0x0000000000087806 */ /* 0x000fce00000e0100 */
[----:B------:R-:W-:Y:S05]  /*5760*/  BSYNC.RECONVERGENT B2 ;  /* 0x0000000000027941 */ /* 0x000fea0003800200 */
.L_x_303:
[----:B------:R-:W-:Y:S01]  /*5770*/  ISETP.GT.U32.AND P1, PT, R20, 0x1, PT ;  /* 0x000000011400780c */ /* 0x000fe20003f24070 */
[----:B------:R-:W-:-:S12]  /*5780*/  IMAD.MOV.U32 R20, RZ, RZ, R25 ;  /* 0x000000ffff147224 */ /* 0x000fd800078e0019 */
[----:B------:R-:W-:Y:S05]  /*5790*/  @P0 BRA P1, `(.L_x_304) ;  /* 0xfffffffc00ac0947 */ /* 0x000fea000083ffff */
[----:B------:R-:W-:Y:S05]  /*57a0*/  BSYNC B0 ;  /* 0x0000000000007941 */ /* 0x000fea0003800000 */
.L_x_300:
[----:B------:R2:W3:Y:S02]  /*57b0*/  LDS.64 R12, [R7+0x5a00] ;  /* 0x005a0000070c7984 */ /* 0x0004e40000000a00 */
.L_x_299:
[----:B------:R-:W4:Y:S01]  /*57c0*/  LDC.64 R20, c[0x0][0x380] ;  /* 0x0000e000ff147b82 */ /* 0x000f220000000a00 */
[C---:B0-----:R-:W-:Y:S01]  /*57d0*/  IMAD.IADD R27, R0.reuse, 0x1, -R43 ;  /* 0x00000001001b7824 */ /* 0x041fe200078e0a2b */
[----:B------:R-:W-:Y:S01]  /*57e0*/  LOP3.LUT R25, R0, 0x80000000, RZ, 0xfc, !PT ;  /* 0x8000000000197812 */ /* 0x000fe200078efcff */
[----:B------:R-:W-:-:S03]  /*57f0*/  IMAD R29, R49, 0x100, R5 ;  /* 0x00000100311d7824 */ /* 0x000fc600078e0205 */
[----:B-1-3--:R-:W-:-:S04]  /*5800*/  IADD3 R12, P0, PT, R27, R12, RZ ;  /* 0x0000000c1b0c7210 */ /* 0x00afc80007f1e0ff */
[----:B------:R-:W-:-:S05]  /*5810*/  LEA.HI.X.SX32 R13, R27, R13, 0x1, P0 ;  /* 0x0000000d1b0d7211 */ /* 0x000fca00000f0eff */
[----:B------:R1:W-:Y:S01]  /*5820*/  STS.64 [R7+0x5a00], R12 ;  /* 0x005a000c07007388 */ /* 0x0003e20000000a00 */
[----:B----4-:R-:W-:-:S05]  /*5830*/  IMAD.WIDE R20, R29, 0x4, R20 ;  /* 0x000000041d147825 */ /* 0x010fca00078e0214 */
[----:B------:R1:W-:Y:S02]  /*5840*/  STG.E.STRONG.SYS desc[UR8][R20.64], R25 ;  /* 0x0000001914007986 */ /* 0x0003e4000c115908 */
.L_x_298:
[----:B------:R-:W-:Y:S05]  /*5850*/  BSYNC B1 ;  /* 0x0000000000017941 */ /* 0x000fea0003800000 */
.L_x_297:
[----:B------:R-:W3:Y:S01]  /*5860*/  LDC R0, c[0x0][0x3c0] ;  /* 0x0000f000ff007b82 */ /* 0x000ee20000000800 */
[----:B------:R-:W-:-:S07]  /*5870*/  VIADD R45, R45, 0x1680 ;  /* 0x000016802d2d7836 */ /* 0x000fce0000000000 */
[----:B-1----:R-:W1:Y:S01]  /*5880*/  LDC.64 R12, c[0x0][0x390] ;  /* 0x0000e400ff0c7b82 */ /* 0x002e620000000a00 */
[----:B---3--:R-:W-:Y:S02]  /*5890*/  ISETP.GE.AND P0, PT, R45, R0, PT ;  /* 0x000000002d00720c */ /* 0x008fe40003f06270 */
[----:B-1----:R-:W-:-:S04]  /*58a0*/  ISETP.EQ.U32.AND P1, PT, R12, RZ, PT ;  /* 0x000000ff0c00720c */ /* 0x002fc80003f22070 */
[----:B------:R-:W-:-:S04]  /*58b0*/  ISETP.EQ.OR.EX P0, PT, R13, RZ, !P0, P1 ;  /* 0x000000ff0d00720c */ /* 0x000fc80004702710 */
[----:B------:R-:W-:-:S13]  /*58c0*/  ISETP.GT.U32.OR P0, PT, R5, 0xff, P0 ;  /* 0x000000ff0500780c */ /* 0x000fda0000704470 */
[----:B------:R-:W-:Y:S05]  /*58d0*/  @P0 BRA `(.L_x_305) ;  /* 0x0000000000200947 */ /* 0x000fea0003800000 */
[----:B------:R-:W1:Y:S01]  /*58e0*/  LDS.64 R20, [R7+0x5a00] ;  /* 0x005a000007147984 */ /* 0x000e620000000a00 */
[C---:B------:R-:W-:Y:S02]  /*58f0*/  LEA R12, P2, R5.reuse, R12, 0x3 ;  /* 0x0000000c050c7211 */ /* 0x040fe400078418ff */
[--C-:B------:R-:W-:Y:S02]  /*5900*/  SHF.R.S32.HI R25, RZ, 0x1f, R43.reuse ;  /* 0x0000001fff197819 */ /* 0x100fe4000001142b */
[----:B------:R-:W-:Y:S02]  /*5910*/  LEA.HI.X R13, R5, R13, RZ, 0x3, P2 ;  /* 0x0000000d050d7211 */ /* 0x000fe400010f1cff */
[----:B-1----:R-:W-:Y:S02]  /*5920*/  IADD3 R20, P0, P1, R20, R26, R43 ;  /* 0x0000001a14147210 */ /* 0x002fe4000791e02b */
[----:B------:R-:W-:-:S04]  /*5930*/  SHF.R.S32.HI R26, RZ, 0x1f, R26 ;  /* 0x0000001fff1a7819 */ /* 0x000fc8000001141a */
[----:B------:R-:W-:-:S05]  /*5940*/  IADD3.X R21, PT, PT, R21, R26, R25, P0, P1 ;  /* 0x0000001a15157210 */ /* 0x000fca00007e2419 */
[----:B------:R1:W-:Y:S02]  /*5950*/  STG.E.64 desc[UR8][R12.64], R20 ;  /* 0x000000140c007986 */ /* 0x0003e4000c101b08 */
.L_x_305:
[----:B------:R-:W-:Y:S01]  /*5960*/  ISETP.GT.AND P0, PT, R45, R0, PT ;  /* 0x000000002d00720c */ /* 0x000fe20003f04270 */
[----:B------:R-:W-:Y:S05]  /*5970*/  WARPSYNC.ALL ;  /* 0x0000000000007948 */ /* 0x000fea0003800000 */
[C---:B--2---:R-:W-:Y:S01]  /*5980*/  LEA R7, R5.reuse, UR6, 0x2 ;  /* 0x0000000605077c11 */ /* 0x044fe2000f8e10ff */
[----:B------:R-:W-:Y:S04]  /*5990*/  BAR.SYNC.DEFER_BLOCKING 0x0 ;  /* 0x0000000000007b1d */ /* 0x000fe80000010000 */
[----:B------:R-:W-:-:S02]  /*59a0*/  IMAD R7, R5, -0x3, R7 ;  /* 0xfffffffd05077824 */ /* 0x000fc400078e0207 */
[----:B------:R-:W-:Y:S05]  /*59b0*/  @P0 BRA `(.L_x_306) ;  /* 0x0000000800600947 */ /* 0x000fea0003800000 */
[----:B------:R-:W2:Y:S01]  /*59c0*/  LDS.U8 R4, [R7] ;  /* 0x0000000007047984 */ /* 0x000ea20000000000 */
[----:B------:R-:W3:Y:S01]  /*59d0*/  LDCU.64 UR10, c[0x0][0x3a0] ;  /* 0x00007400ff0a77ac */ /* 0x000ee20008000a00 */
[----:B--2---:R-:W-:Y:S02]  /*59e0*/  SHF.R.U32.HI R8, RZ, UR5, R4 ;  /* 0x00000005ff087c19 */ /* 0x004fe40008011604 */
[----:B------:R-:W-:Y:S02]  /*59f0*/  LOP3.LUT R25, R4, 0x80, RZ, 0x3c, !PT ;  /* 0x0000008004197812 */ /* 0x000fe400078e3cff */
[----:B------:R-:W-:-:S04]  /*5a00*/  LOP3.LUT R8, R8, UR4, RZ, 0x30, !PT ;  /* 0x0000000408087c12 */ /* 0x000fc8000f8e30ff */
[----:B-1----:R-:W-:-:S06]  /*5a10*/  LEA R12, R8, UR6, 0x3 ;  /* 0x00000006080c7c11 */ /* 0x002fcc000f8e18ff */
[----:B------:R-:W3:Y:S02]  /*5a20*/  LDS.64 R12, [R12+0x5a00] ;  /* 0x005a00000c0c7984 */ /* 0x000ee40000000a00 */
[----:B---3--:R-:W-:-:S04]  /*5a30*/  IADD3 R20, P1, P2, R12, UR10, R5 ;  /* 0x0000000a0c147c10 */ /* 0x008fc8000fa3e005 */
[----:B------:R-:W-:-:S05]  /*5a40*/  IADD3.X R21, PT, PT, R13, UR11, RZ, P1, P2 ;  /* 0x0000000b0d157c10 */ /* 0x000fca0008fe44ff */
[----:B------:R-:W-:Y:S01]  /*5a50*/  STG.E.U8 desc[UR8][R20.64], R25 ;  /* 0x0000001914007986 */ /* 0x000fe2000c101108 */
[----:B------:R-:W-:-:S03]  /*5a60*/  NOP ;  /* 0x0000000000007918 */ /* 0x000fc60000000000 */
[----:B------:R-:W1:Y:S02]  /*5a70*/  LDS.U8 R4, [R7+0x180] ;  /* 0x0001800007047984 */ /* 0x000e640000000000 */
[----:B-1----:R-:W-:Y:S02]  /*5a80*/  SHF.R.U32.HI R8, RZ, UR5, R4 ;  /* 0x00000005ff087c19 */ /* 0x002fe40008011604 */
[----:B0-----:R-:W-:Y:S02]  /*5a90*/  LOP3.LUT R29, R4, 0x80, RZ, 0x3c, !PT ;  /* 0x00000080041d7812 */ /* 0x001fe400078e3cff */
        /* <DEDUP_REMOVED lines=128> */
[----:B0-----:R-:W-:-:S04]  /*62a0*/  SHF.R.U32.HI R4, RZ, UR5, R8 ;  /* 0x00000005ff047c19 */ /* 0x001fc80008011608 */
[----:B------:R-:W-:-:S04]  /*62b0*/  LOP3.LUT R4, R4, UR4, RZ, 0x30, !PT ;  /* 0x0000000404047c12 */ /* 0x000fc8000f8e30ff */
[----:B------:R-:W-:-:S06]  /*62c0*/  LEA R12, R4, UR6, 0x3 ;  /* 0x00000006040c7c11 */ /* 0x000fcc000f8e18ff */
[----:B------:R-:W0:Y:S02]  /*62d0*/  LDS.64 R12, [R12+0x5a00] ;  /* 0x005a00000c0c7984 */ /* 0x000e240000000a00 */
[----:B0-----:R-:W-:-:S04]  /*62e0*/  IADD3 R4, P1, P2, R12, UR10, R5 ;  /* 0x0000000a0c047c10 */ /* 0x001fc8000fa3e005 */
[----:B------:R-:W-:Y:S02]  /*62f0*/  IADD3.X R5, PT, PT, R13, UR11, RZ, P1, P2 ;  /* 0x0000000b0d057c10 */ /* 0x000fe40008fe44ff */
[----:B------:R-:W-:-:S05]  /*6300*/  LOP3.LUT R13, R8, 0x80, RZ, 0x3c, !PT ;  /* 0x00000080080d7812 */ /* 0x000fca00078e3cff */
[----:B------:R0:W-:Y:S01]  /*6310*/  STG.E.U8 desc[UR8][R4.64+0x1500], R13 ;  /* 0x0015000d04007986 */ /* 0x0001e2000c101108 */
[----:B------:R-:W-:Y:S01]  /*6320*/  NOP ;  /* 0x0000000000007918 */ /* 0x000fe20000000000 */
[----:B------:R-:W-:Y:S05]  /*6330*/  BRA `(.L_x_307) ;  /* 0x0000000c00c07947 */ /* 0x000fea0003800000 */
.L_x_306:
[----:B-1----:R-:W-:Y:S01]  /*6340*/  IMAD R13, R49, -0x1680, R0 ;  /* 0xffffe980310d7824 */ /* 0x002fe200078e0200 */
        /* <DEDUP_REMOVED lines=12> */
[----:B------:R-:W1:Y:S01]  /*6410*/  LDS.U8 R8, [R7] ;  /* 0x0000000007087984 */ /* 0x000e620000000000 */
[----:B------:R-:W2:Y:S01]  /*6420*/  LDCU.64 UR10, c[0x0][0x3a0] ;  /* 0x00007400ff0a77ac */ /* 0x000ea20008000a00 */
[----:B-1----:R-:W-:Y:S02]  /*6430*/  SHF.R.U32.HI R12, RZ, UR5, R8 ;  /* 0x00000005ff0c7c19 */ /* 0x002fe40008011608 */
[----:B------:R-:W-:Y:S02]  /*6440*/  LOP3.LUT R25, R8, 0x80, RZ, 0x3c, !PT ;  /* 0x0000008008197812 */ /* 0x000fe400078e3cff */
[----:B------:R-:W-:-:S04]  /*6450*/  LOP3.LUT R12, R12, UR4, RZ, 0x30, !PT ;  /* 0x000000040c0c7c12 */ /* 0x000fc8000f8e30ff */
[----:B------:R-:W-:-:S05]  /*6460*/  LEA R12, R12, UR6, 0x3 ;  /* 0x000000060c0c7c11 */ /* 0x000fca000f8e18ff */
[----:B------:R-:W2:Y:S02]  /*6470*/  LDS.64 R20, [R12+0x5a00] ;  /* 0x005a00000c147984 */ /* 0x000ea40000000a00 */
[----:B--2---:R-:W-:-:S04]  /*6480*/  IADD3 R20, P4, P6, R20, UR10, R5 ;  /* 0x0000000a14147c10 */ /* 0x004fc8000fe9e005 */
[----:B------:R-:W-:-:S05]  /*6490*/  IADD3.X R21, PT, PT, R21, UR11, RZ, P4, P6 ;  /* 0x0000000b15157c10 */ /* 0x000fca000a7ec4ff */
[----:B------:R1:W-:Y:S04]  /*64a0*/  STG.E.U8 desc[UR8][R20.64], R25 ;  /* 0x0000001914007986 */ /* 0x0003e8000c101108 */
.L_x_309:
[----:B------:R-:W-:Y:S05]  /*64b0*/  BSYNC.RECONVERGENT B0 ;  /* 0x0000000000007941 */ /* 0x000fea0003800200 */
.L_x_308:
[----:B------:R-:W-:Y:S01]  /*64c0*/  NOP ;  /* 0x0000000000007918 */ /* 0x000fe20000000000 */
[----:B------:R-:W-:Y:S01]  /*64d0*/  BSSY.RECONVERGENT B0, `(.L_x_310) ;  /* 0x000000e000007945 */ /* 0x000fe20003800200 */
[----:B------:R-:W-:Y:S01]  /*64e0*/  ISETP.GE.AND P4, PT, R22, R13, PT ;  /* 0x0000000d1600720c */ /* 0x000fe20003f86270 */
[----:B------:R-:W-:Y:S02]  /*64f0*/  VIADD R22, R5, 0x900 ;  /* 0x0000090005167836 */ /* 0x000fe40000000000 */
[----:B------:R-:W-:Y:S10]  /*6500*/  @P1 BRA `(.L_x_311) ;  /* 0x0000000000281947 */ /* 0x000ff40003800000 */
[----:B------:R-:W2:Y:S01]  /*6510*/  LDS.U8 R8, [R7+0x180] ;  /* 0x0001800007087984 */ /* 0x000ea20000000000 */
[----:B------:R-:W3:Y:S01]  /*6520*/  LDCU.64 UR10, c[0x0][0x3a0] ;  /* 0x00007400ff0a77ac */ /* 0x000ee20008000a00 */
[----:B--2---:R-:W-:Y:S02]  /*6530*/  SHF.R.U32.HI R12, RZ, UR5, R8 ;  /* 0x00000005ff0c7c19 */ /* 0x004fe40008011608 */
[----:B-1----:R-:W-:Y:S02]  /*6540*/  LOP3.LUT R25, R8, 0x80, RZ, 0x3c, !PT ;  /* 0x0000008008197812 */ /* 0x002fe400078e3cff */
[----:B------:R-:W-:-:S04]  /*6550*/  LOP3.LUT R12, R12, UR4, RZ, 0x30, !PT ;  /* 0x000000040c0c7c12 */ /* 0x000fc8000f8e30ff */
[----:B------:R-:W-:-:S05]  /*6560*/  LEA R12, R12, UR6, 0x3 ;  /* 0x000000060c0c7c11 */ /* 0x000fca000f8e18ff */
[----:B------:R-:W3:Y:S02]  /*6570*/  LDS.64 R20, [R12+0x5a00] ;  /* 0x005a00000c147984 */ /* 0x000ee40000000a00 */
[----:B---3--:R-:W-:-:S04]  /*6580*/  IADD3 R20, P1, P6, R20, UR10, R5 ;  /* 0x0000000a14147c10 */ /* 0x008fc8000fe3e005 */
[----:B------:R-:W-:-:S05]  /*6590*/  IADD3.X R21, PT, PT, R21, UR11, RZ, P1, P6 ;  /* 0x0000000b15157c10 */ /* 0x000fca0008fec4ff */
[----:B------:R2:W-:Y:S04]  /*65a0*/  STG.E.U8 desc[UR8][R20.64+0x180], R25 ;  /* 0x0001801914007986 */ /* 0x0005e8000c101108 */
.L_x_311:
[----:B------:R-:W-:Y:S05]  /*65b0*/  BSYNC.RECONVERGENT B0 ;  /* 0x0000000000007941 */ /* 0x000fea0003800200 */
.L_x_310:
[----:B------:R-:W-:Y:S01]  /*65c0*/  NOP ;  /* 0x0000000000007918 */ /* 0x000fe20000000000 */
[----:B------:R-:W-:Y:S01]  /*65d0*/  BSSY.RECONVERGENT B0, `(.L_x_312) ;  /* 0x000000e000007945 */ /* 0x000fe20003800200 */
[----:B------:R-:W-:Y:S01]  /*65e0*/  ISETP.GE.AND P1, PT, R22, R13, PT ;  /* 0x0000000d1600720c */ /* 0x000fe20003f26270 */
[----:B------:R-:W-:Y:S02]  /*65f0*/  VIADD R22, R5, 0xa80 ;  /* 0x00000a8005167836 */ /* 0x000fe40000000000 */
[----:B------:R-:W-:Y:S10]  /*6600*/  @P2 BRA `(.L_x_313) ;  /* 0x0000000000282947 */ /* 0x000ff40003800000 */
[----:B------:R-:W3:Y:S01]  /*6610*/  LDS.U8 R8, [R7+0x300] ;  /* 0x0003000007087984 */ /* 0x000ee20000000000 */
[----:B------:R-:W4:Y:S01]  /*6620*/  LDCU.64 UR10, c[0x0][0x3a0] ;  /* 0x00007400ff0a77ac */ /* 0x000f220008000a00 */
[----:B---3--:R-:W-:Y:S02]  /*6630*/  SHF.R.U32.HI R12, RZ, UR5, R8 ;  /* 0x00000005ff0c7c19 */ /* 0x008fe40008011608 */
[----:B-12---:R-:W-:Y:S02]  /*6640*/  LOP3.LUT R25, R8, 0x80, RZ, 0x3c, !PT ;  /* 0x0000008008197812 */ /* 0x006fe400078e3cff */
[----:B------:R-:W-:-:S04]  /*6650*/  LOP3.LUT R12, R12, UR4, RZ, 0x30, !PT ;  /* 0x000000040c0c7c12 */ /* 0x000fc8000f8e30ff */
[----:B------:R-:W-:-:S05]  /*6660*/  LEA R12, R12, UR6, 0x3 ;  /* 0x000000060c0c7c11 */ /* 0x000fca000f8e18ff */
[----:B------:R-:W4:Y:S02]  /*6670*/  LDS.64 R20, [R12+0x5a00] ;  /* 0x005a00000c147984 */ /* 0x000f240000000a00 */
[----:B----4-:R-:W-:-:S04]  /*6680*/  IADD3 R20, P2, P6, R20, UR10, R5 ;  /* 0x0000000a14147c10 */ /* 0x010fc8000fe5e005 */
[----:B------:R-:W-:-:S05]  /*6690*/  IADD3.X R21, PT, PT, R21, UR11, RZ, P2, P6 ;  /* 0x0000000b15157c10 */ /* 0x000fca00097ec4ff */
[----:B------:R3:W-:Y:S04]  /*66a0*/  STG.E.U8 desc[UR8][R20.64+0x300], R25 ;  /* 0x0003001914007986 */ /* 0x0007e8000c101108 */
.L_x_313:
[----:B------:R-:W-:Y:S05]  /*66b0*/  BSYNC.RECONVERGENT B0 ;  /* 0x0000000000007941 */ /* 0x000fea0003800200 */
.L_x_312:
[----:B------:R-:W-:Y:S01]  /*66c0*/  NOP ;  /* 0x0000000000007918 */ /* 0x000fe20000000000 */
[----:B------:R-:W-:Y:S01]  /*66d0*/  BSSY.RECONVERGENT B0, `(.L_x_314) ;  /* 0x000000e000007945 */ /* 0x000fe20003800200 */
[----:B------:R-:W-:Y:S02]  /*66e0*/  ISETP.GE.AND P2, PT, R22, R13, PT ;  /* 0x0000000d1600720c */ /* 0x000fe40003f46270 */
[----:B------:R-:W-:Y:S01]  /*66f0*/  LOP3.LUT R22, R5, 0xc00, RZ, 0xfc, !PT ;  /* 0x00000c0005167812 */ /* 0x000fe200078efcff */
[----:B------:R-:W-:Y:S10]  /*6700*/  @P3 BRA `(.L_x_315) ;  /* 0x0000000000283947 */ /* 0x000ff40003800000 */
[----:B------:R-:W4:Y:S01]  /*6710*/  LDS.U8 R8, [R7+0x480] ;  /* 0x0004800007087984 */ /* 0x000f220000000000 */
[----:B------:R-:W5:Y:S01]  /*6720*/  LDCU.64 UR10, c[0x0][0x3a0] ;  /* 0x00007400ff0a77ac */ /* 0x000f620008000a00 */
[----:B----4-:R-:W-:Y:S02]  /*6730*/  SHF.R.U32.HI R12, RZ, UR5, R8 ;  /* 0x00000005ff0c7c19 */ /* 0x010fe40008011608 */
[----:B-123--:R-:W-:Y:S02]  /*6740*/  LOP3.LUT R25, R8, 0x80, RZ, 0x3c, !PT ;  /* 0x0000008008197812 */ /* 0x00efe400078e3cff */
[----:B------:R-:W-:-:S04]  /*6750*/  LOP3.LUT R12, R12, UR4, RZ, 0x30, !PT ;  /* 0x000000040c0c7c12 */ /* 0x000fc8000f8e30ff */
[----:B------:R-:W-:-:S05]  /*6760*/  LEA R12, R12, UR6, 0x3 ;  /* 0x000000060c0c7c11 */ /* 0x000fca000f8e18ff */
[----:B------:R-:W5:Y:S02]  /*6770*/  LDS.64 R20, [R12+0x5a00] ;  /* 0x005a00000c147984 */ /* 0x000f640000000a00 */
[----:B-----5:R-:W-:-:S04]  /*6780*/  IADD3 R20, P3, P6, R20, UR10, R5 ;  /* 0x0000000a14147c10 */ /* 0x020fc8000fe7e005 */
[----:B------:R-:W-:-:S05]  /*6790*/  IADD3.X R21, PT, PT, R21, UR11, RZ, P3, P6 ;  /* 0x0000000b15157c10 */ /* 0x000fca0009fec4ff */
[----:B------:R4:W-:Y:S04]  /*67a0*/  STG.E.U8 desc[UR8][R20.64+0x480], R25 ;  /* 0x0004801914007986 */ /* 0x0009e8000c101108 */
.L_x_315:
[----:B------:R-:W-:Y:S05]  /*67b0*/  BSYNC.RECONVERGENT B0 ;  /* 0x0000000000007941 */ /* 0x000fea0003800200 */
.L_x_314:
[----:B------:R-:W-:Y:S01]  /*67c0*/  NOP ;  /* 0x0000000000007918 */ /* 0x000fe20000000000 */
[----:B------:R-:W-:Y:S01]  /*67d0*/  BSSY.RECONVERGENT B0, `(.L_x_316) ;  /* 0x000000e000007945 */ /* 0x000fe20003800200 */
[----:B------:R-:W-:Y:S01]  /*67e0*/  ISETP.GE.AND P3, PT, R22, R13, PT ;  /* 0x0000000d1600720c */ /* 0x000fe20003f66270 */
[----:B------:R-:W-:Y:S02]  /*67f0*/  VIADD R22, R5, 0xd80 ;  /* 0x00000d8005167836 */ /* 0x000fe40000000000 */
[----:B------:R-:W-:Y:S10]  /*6800*/  @P5 BRA `(.L_x_317) ;  /* 0x0000000000285947 */ /* 0x000ff40003800000 */
[----:B------:R-:W5:Y:S01]  /*6810*/  LDS.U8 R8, [R7+0x600] ;  /* 0x0006000007087984 */ /* 0x000f620000000000 */
[----:B------:R-:W0:Y:S01]  /*6820*/  LDCU.64 UR10, c[0x0][0x3a0] ;  /* 0x00007400ff0a77ac */ /* 0x000e220008000a00 */
[----:B-----5:R-:W-:Y:S02]  /*6830*/  SHF.R.U32.HI R12, RZ, UR5, R8 ;  /* 0x00000005ff0c7c19 */ /* 0x020fe40008011608 */
[----:B-1234-:R-:W-:Y:S02]  /*6840*/  LOP3.LUT R25, R8, 0x80, RZ, 0x3c, !PT ;  /* 0x0000008008197812 */ /* 0x01efe400078e3cff */
[----:B------:R-:W-:-:S04]  /*6850*/  LOP3.LUT R12, R12, UR4, RZ, 0x30, !PT ;  /* 0x000000040c0c7c12 */ /* 0x000fc8000f8e30ff */
[----:B------:R-:W-:-:S05]  /*6860*/  LEA R12, R12, UR6, 0x3 ;  /* 0x000000060c0c7c11 */ /* 0x000fca000f8e18ff */
[----:B------:R-:W0:Y:S02]  /*6870*/  LDS.64 R20, [R12+0x5a00] ;  /* 0x005a00000c147984 */ /* 0x000e240000000a00 */
[----:B0-----:R-:W-:-:S04]  /*6880*/  IADD3 R20, P5, P6, R20, UR10, R5 ;  /* 0x0000000a14147c10 */ /* 0x001fc8000febe005 */
[----:B------:R-:W-:-:S05]  /*6890*/  IADD3.X R21, PT, PT, R21, UR11, RZ, P5, P6 ;  /* 0x0000000b15157c10 */ /* 0x000fca000afec4ff */
[----:B------:R0:W-:Y:S04]  /*68a0*/  STG.E.U8 desc[UR8][R20.64+0x600], R25 ;  /* 0x0006001914007986 */ /* 0x0001e8000c101108 */
.L_x_317:
[----:B------:R-:W-:Y:S05]  /*68b0*/  BSYNC.RECONVERGENT B0 ;  /* 0x0000000000007941 */ /* 0x000fea0003800200 */
.L_x_316:
        /* <DEDUP_REMOVED lines=8> */
[----:B01234-:R-:W-:Y:S02]  /*6940*/  LOP3.LUT R25, R8, 0x80, RZ, 0x3c, !PT ;  /* 0x0000008008197812 */ /* 0x01ffe400078e3cff */
[----:B------:R-:W-:-:S04]  /*6950*/  LOP3.LUT R12, R12, UR4, RZ, 0x30, !PT ;  /* 0x000000040c0c7c12 */ /* 0x000fc8000f8e30ff */
[----:B------:R-:W-:-:S05]  /*6960*/  LEA R12, R12, UR6, 0x3 ;  /* 0x000000060c0c7c11 */ /* 0x000fca000f8e18ff */
[----:B------:R-:W0:Y:S02]  /*6970*/  LDS.64 R20, [R12+0x5a00] ;  /* 0x005a00000c147984 */ /* 0x000e240000000a00 */
[----:B0-----:R-:W-:-:S04]  /*6980*/  IADD3 R20, P4, P6, R20, UR10, R5 ;  /* 0x0000000a14147c10 */ /* 0x001fc8000fe9e005 */
[----:B------:R-:W-:-:S05]  /*6990*/  IADD3.X R21, PT, PT, R21, UR11, RZ, P4, P6 ;  /* 0x0000000b15157c10 */ /* 0x000fca000a7ec4ff */
[----:B------:R0:W-:Y:S04]  /*69a0*/  STG.E.U8 desc[UR8][R20.64+0x780], R25 ;  /* 0x0007801914007986 */ /* 0x0001e8000c101108 */
.L_x_319:
[----:B------:R-:W-:Y:S05]  /*69b0*/  BSYNC.RECONVERGENT B0 ;  /* 0x0000000000007941 */ /* 0x000fea0003800200 */
.L_x_318:
        /* <DEDUP_REMOVED lines=15> */
.L_x_321:
[----:B------:R-:W-:Y:S05]  /*6ab0*/  BSYNC.RECONVERGENT B0 ;  /* 0x0000000000007941 */ /* 0x000fea0003800200 */
.L_x_320:
        /* <DEDUP_REMOVED lines=15> */
.L_x_323:
[----:B------:R-:W-:Y:S05]  /*6bb0*/  BSYNC.RECONVERGENT B0 ;  /* 0x0000000000007941 */ /* 0x000fea0003800200 */
.L_x_322:
        /* <DEDUP_REMOVED lines=15> */
.L_x_325:
[----:B------:R-:W-:Y:S05]  /*6cb0*/  BSYNC.RECONVERGENT B0 ;  /* 0x0000000000007941 */ /* 0x000fea0003800200 */
.L_x_324:
        /* <DEDUP_REMOVED lines=15> */
.L_x_327:
[----:B------:R-:W-:Y:S05]  /*6db0*/  BSYNC.RECONVERGENT B0 ;  /* 0x0000000000007941 */ /* 0x000fea0003800200 */
.L_x_326:
[----:B------:R-:W-:Y:S01]  /*6dc0*/  NOP ;  /* 0x0000000000007918 */ /* 0x000fe20000000000 */
[----:B------:R-:W-:Y:S01]  /*6dd0*/  BSSY.RECONVERGENT B0, `(.L_x_328) ;  /* 0x000000d000007945 */ /* 0x000fe20003800200 */
[----:B------:R-:W-:-:S03]  /*6de0*/  ISETP.GE.AND P5, PT, R22, R13, PT ;  /* 0x0000000d1600720c */ /* 0x000fc60003fa6270 */
        /* <DEDUP_REMOVED lines=11> */
.L_x_329:
[----:B------:R-:W-:Y:S05]  /*6ea0*/  BSYNC.RECONVERGENT B0 ;  /* 0x0000000000007941 */ /* 0x000fea0003800200 */
.L_x_328:
[----:B------:R-:W-:Y:S01]  /*6eb0*/  NOP ;  /* 0x0000000000007918 */ /* 0x000fe20000000000 */
[----:B------:R-:W-:Y:S04]  /*6ec0*/  BSSY.RECONVERGENT B0, `(.L_x_330) ;  /* 0x000000c000007945 */ /* 0x000fe80003800200 */
[----:B------:R-:W-:Y:S05]  /*6ed0*/  @P1 BRA `(.L_x_331) ;  /* 0x0000000000281947 */ /* 0x000fea0003800000 */
[----:B------:R-:W0:Y:S01]  /*6ee0*/  LDS.U8 R8, [R7+0x1080] ;  /* 0x0010800007087984 */ /* 0x000e220000000000 */
[----:B------:R-:W5:Y:S01]  /*6ef0*/  LDCU.64 UR10, c[0x0][0x3a0] ;  /* 0x00007400ff0a77ac */ /* 0x000f620008000a00 */
[----:B0-----:R-:W-:Y:S02]  /*6f00*/  SHF.R.U32.HI R12, RZ, UR5, R8 ;  /* 0x00000005ff0c7c19 */ /* 0x001fe40008011608 */
[----:B-1234-:R-:W-:Y:S02]  /*6f10*/  LOP3.LUT R21, R8, 0x80, RZ, 0x3c, !PT ;  /* 0x0000008008157812 */ /* 0x01efe400078e3cff */
[----:B------:R-:W-:-:S04]  /*6f20*/  LOP3.LUT R12, R12, UR4, RZ, 0x30, !PT ;  /* 0x000000040c0c7c12 */ /* 0x000fc8000f8e30ff */
[----:B------:R-:W-:-:S05]  /*6f30*/  LEA R20, R12, UR6, 0x3 ;  /* 0x000000060c147c11 */ /* 0x000fca000f8e18ff */
[----:B------:R-:W5:Y:S02]  /*6f40*/  LDS.64 R12, [R20+0x5a00] ;  /* 0x005a0000140c7984 */ /* 0x000f640000000a00 */
[----:B-----5:R-:W-:-:S04]  /*6f50*/  IADD3 R12, P1, P4, R12, UR10, R5 ;  /* 0x0000000a0c0c7c10 */ /* 0x020fc8000fc3e005 */
[----:B------:R-:W-:-:S05]  /*6f60*/  IADD3.X R13, PT, PT, R13, UR11, RZ, P1, P4 ;  /* 0x0000000b0d0d7c10 */ /* 0x000fca0008fe84ff */
[----:B------:R0:W-:Y:S04]  /*6f70*/  STG.E.U8 desc[UR8][R12.64+0x1080], R21 ;  /* 0x001080150c007986 */ /* 0x0001e8000c101108 */
.L_x_331:
[----:B------:R-:W-:Y:S05]  /*6f80*/  BSYNC.RECONVERGENT B0 ;  /* 0x0000000000007941 */ /* 0x000fea0003800200 */
.L_x_330:
        /* <DEDUP_REMOVED lines=13> */
.L_x_333:
[----:B------:R-:W-:Y:S05]  /*7060*/  BSYNC.RECONVERGENT B0 ;  /* 0x0000000000007941 */ /* 0x000fea0003800200 */
.L_x_332:
        /* <DEDUP_REMOVED lines=13> */
.L_x_335:
[----:B------:R-:W-:Y:S05]  /*7140*/  BSYNC.RECONVERGENT B0 ;  /* 0x0000000000007941 */ /* 0x000fea0003800200 */
.L_x_334:
[----:B------:R-:W-:Y:S01]  /*7150*/  NOP ;  /* 0x0000000000007918 */ /* 0x000fe20000000000 */
[----:B------:R-:W-:Y:S04]  /*7160*/  BSSY.RECONVERGENT B0, `(.L_x_336) ;  /* 0x000000c000007945 */ /* 0x000fe80003800200 */
[----:B------:R-:W-:Y:S05]  /*7170*/  @P5 BRA `(.L_x_337) ;  /* 0x0000000000285947 */ /* 0x000fea0003800000 */
[----:B------:R-:W5:Y:S01]  /*7180*/  LDS.U8 R8, [R7+0x1500] ;  /* 0x0015000007087984 */ /* 0x000f620000000000 */
[----:B------:R-:W1:Y:S01]  /*7190*/  LDCU.64 UR10, c[0x0][0x3a0] ;  /* 0x00007400ff0a77ac */ /* 0x000e620008000a00 */
[----:B-----5:R-:W-:-:S04]  /*71a0*/  SHF.R.U32.HI R4, RZ, UR5, R8 ;  /* 0x00000005ff047c19 */ /* 0x020fc80008011608 */
[----:B------:R-:W-:-:S04]  /*71b0*/  LOP3.LUT R4, R4, UR4, RZ, 0x30, !PT ;  /* 0x0000000404047c12 */ /* 0x000fc8000f8e30ff */
[----:B0-----:R-:W-:-:S06]  /*71c0*/  LEA R12, R4, UR6, 0x3 ;  /* 0x00000006040c7c11 */ /* 0x001fcc000f8e18ff */
[----:B------:R-:W1:Y:S02]  /*71d0*/  LDS.64 R12, [R12+0x5a00] ;  /* 0x005a00000c0c7984 */ /* 0x000e640000000a00 */
[----:B-1----:R-:W-:-:S04]  /*71e0*/  IADD3 R4, P1, P2, R12, UR10, R5 ;  /* 0x0000000a0c047c10 */ /* 0x002fc8000fa3e005 */
[----:B------:R-:W-:Y:S02]  /*71f0*/  IADD3.X R5, PT, PT, R13, UR11, RZ, P1, P2 ;  /* 0x0000000b0d057c10 */ /* 0x000fe40008fe44ff */
[----:B------:R-:W-:-:S05]  /*7200*/  LOP3.LUT R13, R8, 0x80, RZ, 0x3c, !PT ;  /* 0x00000080080d7812 */ /* 0x000fca00078e3cff */
[----:B------:R0:W-:Y:S02]  /*7210*/  STG.E.U8 desc[UR8][R4.64+0x1500], R13 ;  /* 0x0015000d04007986 */ /* 0x0001e4000c101108 */
.L_x_337:
[----:B------:R-:W-:Y:S05]  /*7220*/  BSYNC.RECONVERGENT B0 ;  /* 0x0000000000007941 */ /* 0x000fea0003800200 */
.L_x_336:
[----:B------:R-:W-:Y:S01]  /*7230*/  NOP ;  /* 0x0000000000007918 */ /* 0x000fe20000000000 */
.L_x_307:
[----:B------:R1:W5:Y:S04]  /*7240*/  @!P0 LDG.E R8, desc[UR8][R2.64] ;  /* 0x0000000802088981 */ /* 0x000368000c1e1900 */
[----:B0-----:R0:W5:Y:S04]  /*7250*/  @!P0 LDG.E R12, desc[UR8][R2.64+0x80] ;  /* 0x00008008020c8981 */ /* 0x001168000c1e1900 */
[----:B------:R0:W5:Y:S04]  /*7260*/  @!P0 LDG.E R13, desc[UR8][R2.64+0x100] ;  /* 0x00010008020d8981 */ /* 0x000168000c1e1900 */
[----:B-1234-:R0:W5:Y:S04]  /*7270*/  @!P0 LDG.E R20, desc[UR8][R2.64+0x180] ;  /* 0x0001800802148981 */ /* 0x01e168000c1e1900 */
[----:B------:R0:W5:Y:S04]  /*7280*/  @!P0 LDG.E R21, desc[UR8][R2.64+0x200] ;  /* 0x0002000802158981 */ /* 0x000168000c1e1900 */
        /* <DEDUP_REMOVED lines=10> */
[----:B------:R-:W1:Y:S04]  /*7330*/  LDS.U8 R5, [R7] ;  /* 0x0000000007057984 */ /* 0x000e680000000000 */
[----:B------:R-:W2:Y:S04]  /*7340*/  LDS.U8 R4, [R7+0x180] ;  /* 0x0001800007047984 */ /* 0x000ea80000000000 */
[----:B------:R-:W3:Y:S04]  /*7350*/  LDS.U8 R50, [R7+0x300] ;  /* 0x0003000007327984 */ /* 0x000ee80000000000 */
[----:B------:R-:W4:Y:S04]  /*7360*/  LDS.U8 R47, [R7+0x480] ;  /* 0x00048000072f7984 */ /* 0x000f280000000000 */
[----:B------:R-:W0:Y:S04]  /*7370*/  LDS.U8 R45, [R7+0x600] ;  /* 0x00060000072d7984 */ /* 0x000e280000000000 */
        /* <DEDUP_REMOVED lines=9> */
[----:B------:R-:W0:Y:S01]  /*7410*/  LDS.U8 R44, [R7+0x1500] ;  /* 0x00150000072c7984 */ /* 0x000e220000000000 */
[----:B-1----:R-:W-:-:S02]  /*7420*/  SHF.R.U32.HI R5, RZ, UR5, R5 ;  /* 0x00000005ff057c19 */ /* 0x002fc40008011605 */
[----:B--2---:R-:W-:Y:S02]  /*7430*/  SHF.R.U32.HI R4, RZ, UR5, R4 ;  /* 0x00000005ff047c19 */ /* 0x004fe40008011604 */
[----:B---3--:R-:W-:Y:S02]  /*7440*/  SHF.R.U32.HI R50, RZ, UR5, R50 ;  /* 0x00000005ff327c19 */ /* 0x008fe40008011632 */
[----:B----4-:R-:W-:Y:S02]  /*7450*/  SHF.R.U32.HI R47, RZ, UR5, R47 ;  /* 0x00000005ff2f7c19 */ /* 0x010fe4000801162f */
[----:B0-----:R-:W-:Y:S02]  /*7460*/  SHF.R.U32.HI R45, RZ, UR5, R45 ;  /* 0x00000005ff2d7c19 */ /* 0x001fe4000801162d */
        /* <DEDUP_REMOVED lines=24> */
[----:B------:R-:W-:Y:S01]  /*75f0*/  LOP3.LUT R44, R44, UR4, RZ, 0x30, !PT ;  /* 0x000000042c2c7c12 */ /* 0x000fe2000f8e30ff */
[----:B------:R-:W-:Y:S06]  /*7600*/  @!P0 BRA `(.L_x_338) ;  /* 0x0000000000b48947 */ /* 0x000fec0003800000 */
[----:B------:R-:W-:Y:S02]  /*7610*/  IMAD R51, R49, -0x1680, R0 ;  /* 0xffffe98031337824 */ /* 0x000fe400078e0200 */
[----:B------:R-:W-:-:S03]  /*7620*/  VIADD R52, R42, 0x20 ;  /* 0x000000202a347836 */ /* 0x000fc60000000000 */
[-C--:B------:R-:W-:Y:S02]  /*7630*/  ISETP.GE.AND P4, PT, R42, R51.reuse, PT ;  /* 0x000000332a00720c */ /* 0x080fe40003f86270 */
[----:B------:R-:W-:Y:S01]  /*7640*/  ISETP.GE.AND P3, PT, R52, R51, PT ;  /* 0x000000333400720c */ /* 0x000fe20003f66270 */
[----:B------:R-:W-:-:S05]  /*7650*/  VIADD R52, R42, 0x40 ;  /* 0x000000402a347836 */ /* 0x000fca0000000000 */
[----:B------:R-:W-:Y:S01]  /*7660*/  ISETP.GE.AND P2, PT, R52, R51, PT ;  /* 0x000000333400720c */ /* 0x000fe20003f46270 */
[----:B------:R-:W-:-:S04]  /*7670*/  VIADD R52, R42, 0x60 ;  /* 0x000000602a347836 */ /* 0x000fc80000000000 */
[----:B-----5:R0:W5:Y:S01]  /*7680*/  @!P4 LDG.E R8, desc[UR8][R2.64] ;  /* 0x000000080208c981 */ /* 0x020162000c1e1900 */
[-C--:B------:R-:W-:Y:S01]  /*7690*/  ISETP.GE.AND P1, PT, R52, R51.reuse, PT ;  /* 0x000000333400720c */ /* 0x080fe20003f26270 */
[----:B------:R-:W-:Y:S02]  /*76a0*/  VIADD R52, R42, 0x80 ;  /* 0x000000802a347836 */ /* 0x000fe40000000000 */
[----:B------:R0:W5:Y:S03]  /*76b0*/  @!P3 LDG.E R12, desc[UR8][R2.64+0x80] ;  /* 0x00008008020cb981 */ /* 0x000166000c1e1900 */
[-C--:B------:R-:W-:Y:S01]  /*76c0*/  ISETP.GE.AND P6, PT, R52, R51.reuse, PT ;  /* 0x000000333400720c */ /* 0x080fe20003fc6270 */
[----:B------:R-:W-:Y:S01]  /*76d0*/  VIADD R52, R42, 0xa0 ;  /* 0x000000a02a347836 */ /* 0x000fe20000000000 */
[----:B------:R0:W5:Y:S04]  /*76e0*/  @!P2 LDG.E R13, desc[UR8][R2.64+0x100] ;  /* 0x00010008020da981 */ /* 0x000168000c1e1900 */
        /* <DEDUP_REMOVED lines=21> */
[----:B------:R-:W-:Y:S01]  /*7840*/  ISETP.GE.AND P4, PT, R52, R51, PT ;  /* 0x000000333400720c */ /* 0x000fe20003f86270 */
[C---:B------:R-:W-:Y:S01]  /*7850*/  VIADD R52, R42.reuse, 0x1a0 ;  /* 0x000001a02a347836 */ /* 0x040fe20000000000 */
[----:B------:R0:W5:Y:S01]  /*7860*/  @!P6 LDG.E R29, desc[UR8][R2.64+0x500] ;  /* 0x00050008021de981 */ /* 0x000162000c1e1900 */
[----:B------:R-:W-:-:S03]  /*7870*/  VIADD R42, R42, 0x1c0 ;  /* 0x000001c02a2a7836 */ /* 0x000fc60000000000 */
[-C--:B------:R-:W-:Y:S01]  /*7880*/  ISETP.GE.AND P3, PT, R52, R51.reuse, PT ;  /* 0x000000333400720c */ /* 0x080fe20003f66270 */
[----:B------:R0:W5:Y:S01]  /*7890*/  @!P5 LDG.E R30, desc[UR8][R2.64+0x580] ;  /* 0x00058008021ed981 */ /* 0x000162000c1e1900 */
[----:B------:R-:W-:-:S05]  /*78a0*/  ISETP.GE.AND P2, PT, R42, R51, PT ;  /* 0x000000332a00720c */ /* 0x000fca0003f46270 */
[----:B------:R0:W5:Y:S06]  /*78b0*/  @!P4 LDG.E R31, desc[UR8][R2.64+0x600] ;  /* 0x00060008021fc981 */ /* 0x00016c000c1e1900 */
[----:B------:R0:W5:Y:S04]  /*78c0*/  @!P3 LDG.E R32, desc[UR8][R2.64+0x680] ;  /* 0x000680080220b981 */ /* 0x000168000c1e1900 */
[----:B------:R0:W5:Y:S02]  /*78d0*/  @!P2 LDG.E R33, desc[UR8][R2.64+0x700] ;  /* 0x000700080221a981 */ /* 0x000164000c1e1900 */
.L_x_338:
[----:B------:R-:W1:Y:S08]  /*78e0*/  S2UR UR5, SR_CgaCtaId ;  /* 0x00000000000579c3 */ /* 0x000e700000008800 */
[----:B------:R-:W-:Y:S06]  /*78f0*/  BAR.SYNC.DEFER_BLOCKING 0x0 ;  /* 0x0000000000007b1d */ /* 0x000fec0000010000 */
[----:B------:R-:W-:-:S02]  /*7900*/  UMOV UR4, 0x400 ;  /* 0x0000040000047882 */ /* 0x000fc40000000000 */
[----:B-1----:R-:W-:-:S06]  /*7910*/  ULEA UR4, UR5, UR4, 0x18 ;  /* 0x0000000405047291 */ /* 0x002fcc000f8ec0ff */
[C---:B0-----:R-:W-:Y:S02]  /*7920*/  VIADD R2, R15.reuse, UR4 ;  /* 0x000000040f027c36 */ /* 0x041fe40008000000 */
[----:B------:R-:W-:Y:S02]  /*7930*/  VIADD R3, R18, UR4 ;  /* 0x0000000412037c36 */ /* 0x000fe40008000000 */
[----:B------:R-:W-:Y:S02]  /*7940*/  IMAD R15, R15, 0x3, R2 ;  /* 0x000000030f0f7824 */ /* 0x000fe400078e0202 */
[----:B------:R-:W-:Y:S02]  /*7950*/  VIADD R51, R14, UR4 ;  /* 0x000000040e337c36 */ /* 0x000fe40008000000 */
[----:B------:R-:W-:Y:S02]  /*7960*/  VIADD R2, R11, UR4 ;  /* 0x000000040b027c36 */ /* 0x000fe40008000000 */
[----:B------:R-:W-:-:S02]  /*7970*/  IMAD R3, R18, 0x3, R3 ;  /* 0x0000000312037824 */ /* 0x000fc400078e0203 */
[----:B------:R-:W-:Y:S02]  /*7980*/  IMAD R14, R14, 0x3, R51 ;  /* 0x000000030e0e7824 */ /* 0x000fe400078e0233 */
[----:B------:R-:W-:Y:S01]  /*7990*/  VIADD R51, R6, UR4 ;  /* 0x0000000406337c36 */ /* 0x000fe20008000000 */
[----:B-----5:R0:W-:Y:S01]  /*79a0*/  STS [R3+-0x4], R8 ;  /* 0xfffffc0803007388 */ /* 0x0201e20000000800 */
[----:B------:R-:W-:Y:S02]  /*79b0*/  IMAD R11, R11, 0x3, R2 ;  /* 0x000000030b0b7824 */ /* 0x000fe400078e0202 */
[----:B------:R-:W-:Y:S01]  /*79c0*/  VIADD R2, R53, UR4 ;  /* 0x0000000435027c36 */ /* 0x000fe20008000000 */
[----:B------:R1:W-:Y:S01]  /*79d0*/  STS [R15+-0x4], R12 ;  /* 0xfffffc0c0f007388 */ /* 0x0003e20000000800 */
[----:B------:R-:W-:-:S03]  /*79e0*/  VIADD R18, R10, UR4 ;  /* 0x000000040a127c36 */ /* 0x000fc60008000000 */
[----:B------:R2:W-:Y:S01]  /*79f0*/  STS [R14+-0x4], R13 ;  /* 0xfffffc0d0e007388 */ /* 0x0005e20000000800 */
[----:B------:R-:W-:Y:S02]  /*7a00*/  IMAD R10, R10, 0x3, R18 ;  /* 0x000000030a0a7824 */ /* 0x000fe400078e0212 */
[----:B0-----:R-:W-:Y:S01]  /*7a10*/  IMAD R3, R6, 0x3, R51 ;  /* 0x0000000306037824 */ /* 0x001fe200078e0233 */
[----:B------:R2:W-:Y:S01]  /*7a20*/  STS [R11+-0x4], R20 ;  /* 0xfffffc140b007388 */ /* 0x0005e20000000800 */
[----:B------:R-:W-:Y:S02]  /*7a30*/  IMAD R6, R53, 0x3, R2 ;  /* 0x0000000335067824 */ /* 0x000fe400078e0202 */
[----:B------:R-:W-:Y:S01]  /*7a40*/  VIADD R2, R17, UR4 ;  /* 0x0000000411027c36 */ /* 0x000fe20008000000 */
[----:B------:R2:W-:Y:S01]  /*7a50*/  STS [R10+-0x4], R21 ;  /* 0xfffffc150a007388 */ /* 0x0005e20000000800 */
[----:B------:R-:W-:Y:S02]  /*7a60*/  VIADD R8, R19, UR4 ;  /* 0x0000000413087c36 */ /* 0x000fe40008000000 */
[----:B------:R-:W-:Y:S01]  /*7a70*/  IMAD R17, R17, 0x3, R2 ;  /* 0x0000000311117824 */ /* 0x000fe200078e0202 */
[----:B------:R2:W-:Y:S01]  /*7a80*/  STS [R3+-0x4], R22 ;  /* 0xfffffc1603007388 */ /* 0x0005e20000000800 */
[----:B------:R-:W-:-:S02]  /*7a90*/  IMAD R8, R19, 0x3, R8 ;  /* 0x0000000313087824 */ /* 0x000fc400078e0208 */
[----:B------:R-:W-:Y:S01]  /*7aa0*/  VIADD R18, R24, UR4 ;  /* 0x0000000418127c36 */ /* 0x000fe20008000000 */
[----:B------:R-:W0:Y:S01]  /*7ab0*/  S2R R2, SR_TID.X ;  /* 0x0000000000027919 */ /* 0x000e220000002100 */
[----:B------:R-:W-:Y:S02]  /*7ac0*/  VIADD R19, R16, UR4 ;  /* 0x0000000410137c36 */ /* 0x000fe40008000000 */
[C---:B-1----:R-:W-:Y:S01]  /*7ad0*/  VIADD R12, R9.reuse, UR4 ;  /* 0x00000004090c7c36 */ /* 0x042fe20008000000 */
[----:B------:R2:W-:Y:S01]  /*7ae0*/  STS [R6+-0x4], R25 ;  /* 0xfffffc1906007388 */ /* 0x0005e20000000800 */
[----:B------:R-:W-:Y:S02]  /*7af0*/  IMAD R15, R24, 0x3, R18 ;  /* 0x00000003180f7824 */ /* 0x000fe400078e0212 */
[----:B------:R-:W-:Y:S02]  /*7b00*/  IMAD R16, R16, 0x3, R19 ;  /* 0x0000000310107824 */ /* 0x000fe400078e0213 */
[----:B------:R-:W-:Y:S01]  /*7b10*/  VIADD R19, R46, UR4 ;  /* 0x000000042e137c36 */ /* 0x000fe20008000000 */
[----:B------:R2:W-:Y:S01]  /*7b20*/  STS [R15+-0x4], R26 ;  /* 0xfffffc1a0f007388 */ /* 0x0005e20000000800 */
[----:B------:R-:W-:-:S02]  /*7b30*/  IMAD R9, R9, 0x3, R12 ;  /* 0x0000000309097824 */ /* 0x000fc400078e020c */
[----:B------:R-:W-:Y:S01]  /*7b40*/  VIADD R51, R48, UR4 ;  /* 0x0000000430337c36 */ /* 0x000fe20008000000 */
[----:B------:R2:W-:Y:S01]  /*7b50*/  STS [R8+-0x4], R27 ;  /* 0xfffffc1b08007388 */ /* 0x0005e20000000800 */
[C---:B------:R-:W-:Y:S02]  /*7b60*/  VIADD R12, R23.reuse, UR4 ;  /* 0x00000004170c7c36 */ /* 0x040fe40008000000 */
[----:B------:R-:W-:Y:S01]  /*7b70*/  IMAD R46, R46, 0x3, R19 ;  /* 0x000000032e2e7824 */ /* 0x000fe200078e0213 */
[----:B------:R2:W-:Y:S01]  /*7b80*/  STS [R17+-0x4], R28 ;  /* 0xfffffc1c11007388 */ /* 0x0005e20000000800 */
[----:B------:R-:W-:Y:S02]  /*7b90*/  IMAD R19, R48, 0x3, R51 ;  /* 0x0000000330137824 */ /* 0x000fe400078e0233 */
[----:B------:R-:W-:Y:S01]  /*7ba0*/  IMAD R12, R23, 0x3, R12 ;  /* 0x00000003170c7824 */ /* 0x000fe200078e020c */
[----:B------:R2:W-:Y:S04]  /*7bb0*/  STS [R16+-0x4], R29 ;  /* 0xfffffc1d10007388 */ /* 0x0005e80000000800 */
[----:B------:R2:W-:Y:S04]  /*7bc0*/  STS [R9+-0x4], R30 ;  /* 0xfffffc1e09007388 */ /* 0x0005e80000000800 */
[----:B------:R2:W-:Y:S04]  /*7bd0*/  STS [R46+-0x4], R31 ;  /* 0xfffffc1f2e007388 */ /* 0x0005e80000000800 */
[----:B------:R2:W-:Y:S04]  /*7be0*/  STS [R19+-0x4], R32 ;  /* 0xfffffc2013007388 */ /* 0x0005e80000000800 */
[----:B------:R2:W-:Y:S01]  /*7bf0*/  STS [R12+-0x4], R33 ;  /* 0xfffffc210c007388 */ /* 0x0005e20000000800 */
[----:B------:R-:W-:Y:S06]  /*7c00*/  BAR.SYNC.DEFER_BLOCKING 0x0 ;  /* 0x0000000000007b1d */ /* 0x000fec0000010000 */
[----:B0-----:R-:W-:Y:S05]  /*7c10*/  @P0 BRA `(.L_x_339) ;  /* 0x0000000800280947 */ /* 0x001fea0003800000 */
[----:B------:R-:W-:Y:S01]  /*7c20*/  LEA R5, R5, UR4, 0x3 ;  /* 0x0000000405057c11 */ /* 0x000fe2000f8e18ff */
[----:B------:R-:W-:Y:S01]  /*7c30*/  IMAD R7, R2, 0x3, R7 ;  /* 0x0000000302077824 */ /* 0x000fe200078e0207 */
[----:B------:R-:W0:Y:S01]  /*7c40*/  LDCU.64 UR6, c[0x0][0x3b0] ;  /* 0x00007600ff0677ac */ /* 0x000e220008000a00 */
[----:B------:R-:W-:Y:S02]  /*7c50*/  LEA R50, R50, UR4, 0x3 ;  /* 0x0000000432327c11 */ /* 0x000fe4000f8e18ff */
[----:B--2---:R-:W1:Y:S01]  /*7c60*/  LDS.64 R8, [R5+0x5a00] ;  /* 0x005a000005087984 */ /* 0x004e620000000a00 */
[----:B------:R-:W-:Y:S02]  /*7c70*/  LEA R47, R47, UR4, 0x3 ;  /* 0x000000042f2f7c11 */ /* 0x000fe4000f8e18ff */
[----:B------:R-:W-:Y:S01]  /*7c80*/  LEA R45, R45, UR4, 0x3 ;  /* 0x000000042d2d7c11 */ /* 0x000fe2000f8e18ff */
[----:B------:R-:W2:Y:S01]  /*7c90*/  LDS R3, [R7] ;  /* 0x0000000007037984 */ /* 0x000ea20000000800 */
[----:B------:R-:W-:-:S02]  /*7ca0*/  LEA R34, R34, UR4, 0x3 ;  /* 0x0000000422227c11 */ /* 0x000fc4000f8e18ff */
[----:B------:R-:W-:Y:S02]  /*7cb0*/  LEA R35, R35, UR4, 0x3 ;  /* 0x0000000423237c11 */ /* 0x000fe4000f8e18ff */
[----:B------:R-:W-:Y:S02]  /*7cc0*/  LEA R36, R36, UR4, 0x3 ;  /* 0x0000000424247c11 */ /* 0x000fe4000f8e18ff */
[----:B------:R-:W-:Y:S02]  /*7cd0*/  LEA R37, R37, UR4, 0x3 ;  /* 0x0000000425257c11 */ /* 0x000fe4000f8e18ff */
[----:B------:R-:W-:Y:S02]  /*7ce0*/  LEA R38, R38, UR4, 0x3 ;  /* 0x0000000426267c11 */ /* 0x000fe4000f8e18ff */
[----:B------:R-:W-:Y:S02]  /*7cf0*/  LEA R39, R39, UR4, 0x3 ;  /* 0x0000000427277c11 */ /* 0x000fe4000f8e18ff */
[----:B------:R-:W-:-:S02]  /*7d00*/  LEA R40, R40, UR4, 0x3 ;  /* 0x0000000428287c11 */ /* 0x000fc4000f8e18ff */
[----:B------:R-:W-:Y:S02]  /*7d10*/  LEA R41, R41, UR4, 0x3 ;  /* 0x0000000429297c11 */ /* 0x000fe4000f8e18ff */
[----:B------:R-:W-:Y:S02]  /*7d20*/  LEA R43, R43, UR4, 0x3 ;  /* 0x000000042b2b7c11 */ /* 0x000fe4000f8e18ff */
[----:B-1----:R-:W-:-:S05]  /*7d30*/  IADD3 R0, P0, PT, R8, R2, RZ ;  /* 0x0000000208007210 */ /* 0x002fca0007f1e0ff */
[----:B------:R-:W-:Y:S01]  /*7d40*/  IMAD.X R9, RZ, RZ, R9, P0 ;  /* 0x000000ffff097224 */ /* 0x000fe200000e0609 */
[----:B0-----:R-:W-:-:S04]  /*7d50*/  LEA R8, P0, R0, UR6, 0x2 ;  /* 0x0000000600087c11 */ /* 0x001fc8000f8010ff */
[----:B------:R-:W-:Y:S02]  /*7d60*/  LEA.HI.X R9, R0, UR7, R9, 0x2, P0 ;  /* 0x0000000700097c11 */ /* 0x000fe400080f1409 */
[----:B------:R-:W-:-:S03]  /*7d70*/  LEA R0, R4, UR4, 0x3 ;  /* 0x0000000404007c11 */ /* 0x000fc6000f8e18ff */
[----:B--2---:R-:W-:Y:S01]  /*7d80*/  STG.E desc[UR8][R8.64], R3 ;  /* 0x0000000308007986 */ /* 0x004fe2000c101908 */
[----:B------:R-:W-:-:S03]  /*7d90*/  NOP ;  /* 0x0000000000007918 */ /* 0x000fc60000000000 */
[----:B------:R-:W0:Y:S04]  /*7da0*/  LDS.64 R4, [R0+0x5a00] ;  /* 0x005a000000047984 */ /* 0x000e280000000a00 */
[----:B------:R-:W1:Y:S01]  /*7db0*/  LDS R13, [R7+0x600] ;  /* 0x00060000070d7984 */ /* 0x000e620000000800 */
[----:B0-----:R-:W-:-:S05]  /*7dc0*/  IADD3 R4, P0, PT, R4, R2, RZ ;  /* 0x0000000204047210 */ /* 0x001fca0007f1e0ff */
[----:B------:R-:W-:Y:S01]  /*7dd0*/  IMAD.X R5, RZ, RZ, R5, P0 ;  /* 0x000000ffff057224 */ /* 0x000fe200000e0605 */
[----:B------:R-:W-:-:S04]  /*7de0*/  LEA R10, P0, R4, UR6, 0x2 ;  /* 0x00000006040a7c11 */ /* 0x000fc8000f8010ff */
[----:B------:R-:W-:-:S05]  /*7df0*/  LEA.HI.X R11, R4, UR7, R5, 0x2, P0 ;  /* 0x00000007040b7c11 */ /* 0x000fca00080f1405 */
[----:B-1----:R-:W-:Y:S01]  /*7e00*/  STG.E desc[UR8][R10.64+0x600], R13 ;  /* 0x0006000d0a007986 */ /* 0x002fe2000c101908 */
        /* <DEDUP_REMOVED lines=91> */
[----:B0-----:R-:W-:Y:S02]  /*83c0*/  IADD3 R0, P0, PT, R4, R2, RZ ;  /* 0x0000000204007210 */ /* 0x001fe40007f1e0ff */
[----:B------:R-:W-:-:S03]  /*83d0*/  LEA R4, R44, UR4, 0x3 ;  /* 0x000000042c047c11 */ /* 0x000fc6000f8e18ff */
        /* <DEDUP_REMOVED lines=12> */
[----:B------:R-:W-:Y:S01]  /*84a0*/  NOP ;  /* 0x0000000000007918 */ /* 0x000fe20000000000 */
[----:B------:R-:W-:Y:S05]  /*84b0*/  EXIT ;  /* 0x000000000000794d */ /* 0x000fea0003800000 */
.L_x_339:
[----:B------:R-:W-:Y:S01]  /*84c0*/  IMAD R49, R49, -0x1680, R0 ;  /* 0xffffe98031317824 */ /* 0x000fe200078e0200 */
[----:B------:R-:W-:Y:S01]  /*84d0*/  BSSY.RECONVERGENT B0, `(.L_x_340) ;  /* 0x000001a000007945 */ /* 0x000fe20003800200 */
[C---:B--2---:R-:W-:Y:S01]  /*84e0*/  VIADD R6, R2.reuse, 0x300 ;  /* 0x0000030002067836 */ /* 0x044fe20000000000 */
[----:B------:R-:W-:Y:S01]  /*84f0*/  LEA R5, R5, UR4, 0x3 ;  /* 0x0000000405057c11 */ /* 0x000fe2000f8e18ff */
[C---:B------:R-:W-:Y:S01]  /*8500*/  VIADD R0, R2.reuse, 0x180 ;  /* 0x0000018002007836 */ /* 0x040fe20000000000 */
[CC--:B------:R-:W-:Y:S01]  /*8510*/  ISETP.GE.AND P3, PT, R2.reuse, R49.reuse, PT ;  /* 0x000000310200720c */ /* 0x0c0fe20003f66270 */
[----:B------:R-:W-:Y:S01]  /*8520*/  VIADD R8, R2, 0x480 ;  /* 0x0000048002087836 */ /* 0x000fe20000000000 */
[-C--:B------:R-:W-:Y:S01]  /*8530*/  ISETP.GE.AND P1, PT, R6, R49.reuse, PT ;  /* 0x000000310600720c */ /* 0x080fe20003f26270 */
[----:B------:R-:W-:Y:S01]  /*8540*/  VIADD R6, R2, 0x780 ;  /* 0x0000078002067836 */ /* 0x000fe20000000000 */
[-C--:B------:R-:W-:Y:S01]  /*8550*/  ISETP.GE.AND P2, PT, R0, R49.reuse, PT ;  /* 0x000000310000720c */ /* 0x080fe20003f46270 */
[----:B------:R-:W-:Y:S01]  /*8560*/  VIADD R0, R2, 0x600 ;  /* 0x0000060002007836 */ /* 0x000fe20000000000 */
[-C--:B------:R-:W-:Y:S01]  /*8570*/  ISETP.GE.AND P0, PT, R8, R49.reuse, PT ;  /* 0x000000310800720c */ /* 0x080fe20003f06270 */
[----:B------:R-:W-:Y:S01]  /*8580*/  VIADD R8, R2, 0x900 ;  /* 0x0000090002087836 */ /* 0x000fe20000000000 */
[-C--:B------:R-:W-:Y:S01]  /*8590*/  ISETP.GE.AND P5, PT, R6, R49.reuse, PT ;  /* 0x000000310600720c */ /* 0x080fe20003fa6270 */
[----:B------:R-:W-:Y:S01]  /*85a0*/  VIADD R6, R2, 0xa80 ;  /* 0x00000a8002067836 */ /* 0x000fe20000000000 */
[----:B------:R-:W-:-:S02]  /*85b0*/  ISETP.GE.AND P6, PT, R0, R49, PT ;  /* 0x000000310000720c */ /* 0x000fc40003fc6270 */
[----:B------:R-:W-:Y:S01]  /*85c0*/  ISETP.GE.AND P4, PT, R8, R49, PT ;  /* 0x000000310800720c */ /* 0x000fe20003f86270 */
[----:B------:R-:W-:-:S12]  /*85d0*/  @P3 BRA `(.L_x_341) ;  /* 0x0000000000243947 */ /* 0x000fd80003800000 */
[----:B------:R-:W0:Y:S01]  /*85e0*/  LDS.64 R8, [R5+0x5a00] ;  /* 0x005a000005087984 */ /* 0x000e220000000a00 */
[----:B------:R-:W-:Y:S01]  /*85f0*/  IMAD R3, R2, 0x3, R7 ;  /* 0x0000000302037824 */ /* 0x000fe200078e0207 */
[----:B------:R-:W1:Y:S05]  /*8600*/  LDCU.64 UR6, c[0x0][0x3b0] ;  /* 0x00007600ff0677ac */ /* 0x000e6a0008000a00 */
[----:B------:R-:W2:Y:S01]  /*8610*/  LDS R3, [R3] ;  /* 0x0000000003037984 */ /* 0x000ea20000000800 */
[----:B0-----:R-:W-:-:S05]  /*8620*/  IADD3 R0, P3, PT, R8, R2, RZ ;  /* 0x0000000208007210 */ /* 0x001fca0007f7e0ff */
[----:B------:R-:W-:Y:S01]  /*8630*/  IMAD.X R9, RZ, RZ, R9, P3 ;  /* 0x000000ffff097224 */ /* 0x000fe200018e0609 */
[----:B-1----:R-:W-:-:S04]  /*8640*/  LEA R8, P3, R0, UR6, 0x2 ;  /* 0x0000000600087c11 */ /* 0x002fc8000f8610ff */
[----:B------:R-:W-:-:S05]  /*8650*/  LEA.HI.X R9, R0, UR7, R9, 0x2, P3 ;  /* 0x0000000700097c11 */ /* 0x000fca00098f1409 */
[----:B--2---:R0:W-:Y:S04]  /*8660*/  STG.E desc[UR8][R8.64], R3 ;  /* 0x0000000308007986 */ /* 0x0041e8000c101908 */
.L_x_341:
[----:B------:R-:W-:Y:S05]  /*8670*/  BSYNC.RECONVERGENT B0 ;  /* 0x0000000000007941 */ /* 0x000fea0003800200 */
.L_x_340:
[----:B------:R-:W-:Y:S01]  /*8680*/  NOP ;  /* 0x0000000000007918 */ /* 0x000fe20000000000 */
[----:B------:R-:W-:Y:S01]  /*8690*/  BSSY.RECONVERGENT B0, `(.L_x_342) ;  /* 0x000000e000007945 */ /* 0x000fe20003800200 */
[----:B------:R-:W-:Y:S02]  /*86a0*/  ISETP.GE.AND P3, PT, R6, R49, PT ;  /* 0x000000310600720c */ /* 0x000fe40003f66270 */
[----:B------:R-:W-:Y:S02]  /*86b0*/  LEA R6, R4, UR4, 0x3 ;  /* 0x0000000404067c11 */ /* 0x000fe4000f8e18ff */
[----:B0-----:R-:W-:Y:S01]  /*86c0*/  LOP3.LUT R8, R2, 0xc00, RZ, 0xfc, !PT ;  /* 0x00000c0002087812 */ /* 0x001fe200078efcff */
[----:B------:R-:W-:Y:S08]  /*86d0*/  @P2 BRA `(.L_x_343) ;  /* 0x0000000000242947 */ /* 0x000ff00003800000 */
[----:B------:R-:W0:Y:S01]  /*86e0*/  LDS.64 R4, [R6+0x5a00] ;  /* 0x005a000006047984 */ /* 0x000e220000000a00 */
[----:B------:R-:W-:Y:S01]  /*86f0*/  IMAD R3, R2, 0x3, R7 ;  /* 0x0000000302037824 */ /* 0x000fe200078e0207 */
[----:B------:R-:W1:Y:S05]  /*8700*/  LDCU.64 UR6, c[0x0][0x3b0] ;  /* 0x00007600ff0677ac */ /* 0x000e6a0008000a00 */
[----:B------:R-:W2:Y:S01]  /*8710*/  LDS R3, [R3+0x600] ;  /* 0x0006000003037984 */ /* 0x000ea20000000800 */
[----:B0-----:R-:W-:-:S05]  /*8720*/  IADD3 R0, P2, PT, R4, R2, RZ ;  /* 0x0000000204007210 */ /* 0x001fca0007f5e0ff */
[----:B------:R-:W-:Y:S01]  /*8730*/  IMAD.X R5, RZ, RZ, R5, P2 ;  /* 0x000000ffff057224 */ /* 0x000fe200010e0605 */
[----:B-1----:R-:W-:-:S04]  /*8740*/  LEA R4, P2, R0, UR6, 0x2 ;  /* 0x0000000600047c11 */ /* 0x002fc8000f8410ff */
[----:B------:R-:W-:-:S05]  /*8750*/  LEA.HI.X R5, R0, UR7, R5, 0x2, P2 ;  /* 0x0000000700057c11 */ /* 0x000fca00090f1405 */
[----:B--2---:R0:W-:Y:S04]  /*8760*/  STG.E desc[UR8][R4.64+0x600], R3 ;  /* 0x0006000304007986 */ /* 0x0041e8000c101908 */
.L_x_343:
[----:B------:R-:W-:Y:S05]  /*8770*/  BSYNC.RECONVERGENT B0 ;  /* 0x0000000000007941 */ /* 0x000fea0003800200 */
.L_x_342:
[----:B------:R-:W-:Y:S01]  /*8780*/  NOP ;  /* 0x0000000000007918 */ /* 0x000fe20000000000 */
[----:B------:R-:W-:Y:S01]  /*8790*/  BSSY.RECONVERGENT B0, `(.L_x_344) ;  /* 0x000000e000007945 */ /* 0x000fe20003800200 */
[----:B------:R-:W-:Y:S01]  /*87a0*/  ISETP.GE.AND P2, PT, R8, R49, PT ;  /* 0x000000310800720c */ /* 0x000fe20003f46270 */
[----:B------:R-:W-:Y:S01]  /*87b0*/  VIADD R6, R2, 0xd80 ;  /* 0x00000d8002067836 */ /* 0x000fe20000000000 */
[----:B------:R-:W-:Y:S01]  /*87c0*/  LEA R50, R50, UR4, 0x3 ;  /* 0x0000000432327c11 */ /* 0x000fe2000f8e18ff */
[----:B------:R-:W-:Y:S10]  /*87d0*/  @P1 BRA `(.L_x_345) ;  /* 0x0000000000241947 */ /* 0x000ff40003800000 */
[----:B0-----:R-:W0:Y:S01]  /*87e0*/  LDS.64 R4, [R50+0x5a00] ;  /* 0x005a000032047984 */ /* 0x001e220000000a00 */
        /* <DEDUP_REMOVED lines=8> */
.L_x_345:
[----:B------:R-:W-:Y:S05]  /*8870*/  BSYNC.RECONVERGENT B0 ;  /* 0x0000000000007941 */ /* 0x000fea0003800200 */
.L_x_344:
[----:B------:R-:W-:Y:S01]  /*8880*/  NOP ;  /* 0x0000000000007918 */ /* 0x000fe20000000000 */
[----:B------:R-:W-:Y:S01]  /*8890*/  BSSY.RECONVERGENT B0, `(.L_x_346) ;  /* 0x000000e000007945 */ /* 0x000fe20003800200 */
[----:B------:R-:W-:Y:S01]  /*88a0*/  ISETP.GE.AND P1, PT, R6, R49, PT ;  /* 0x000000310600720c */ /* 0x000fe20003f26270 */
[----:B------:R-:W-:Y:S01]  /*88b0*/  VIADD R6, R2, 0xf00 ;  /* 0x00000f0002067836 */ /* 0x000fe20000000000 */
[----:B------:R-:W-:Y:S01]  /*88c0*/  LEA R47, R47, UR4, 0x3 ;  /* 0x000000042f2f7c11 */ /* 0x000fe2000f8e18ff */
[----:B------:R-:W-:Y:S10]  /*88d0*/  @P0 BRA `(.L_x_347) ;  /* 0x0000000000240947 */ /* 0x000ff40003800000 */
[----:B01----:R-:W0:Y:S01]  /*88e0*/  LDS.64 R4, [R47+0x5a00] ;  /* 0x005a00002f047984 */ /* 0x003e220000000a00 */
        /* <DEDUP_REMOVED lines=8> */
.L_x_347:
[----:B------:R-:W-:Y:S05]  /*8970*/  BSYNC.RECONVERGENT B0 ;  /* 0x0000000000007941 */ /* 0x000fea0003800200 */
.L_x_346:
[----:B------:R-:W-:Y:S01]  /*8980*/  NOP ;  /* 0x0000000000007918 */ /* 0x000fe20000000000 */
[----:B------:R-:W-:Y:S01]  /*8990*/  BSSY.RECONVERGENT B0, `(.L_x_348) ;  /* 0x000000e000007945 */ /* 0x000fe20003800200 */
[----:B------:R-:W-:Y:S01]  /*89a0*/  ISETP.GE.AND P0, PT, R6, R49, PT ;  /* 0x000000310600720c */ /* 0x000fe20003f06270 */
[----:B------:R-:W-:Y:S01]  /*89b0*/  VIADD R6, R2, 0x1080 ;  /* 0x0000108002067836 */ /* 0x000fe20000000000 */
[----:B------:R-:W-:Y:S01]  /*89c0*/  LEA R45, R45, UR4, 0x3 ;  /* 0x000000042d2d7c11 */ /* 0x000fe2000f8e18ff */
[----:B------:R-:W-:Y:S10]  /*89d0*/  @P6 BRA `(.L_x_349) ;  /* 0x0000000000246947 */ /* 0x000ff40003800000 */
[----:B012---:R-:W0:Y:S01]  /*89e0*/  LDS.64 R4, [R45+0x5a00] ;  /* 0x005a00002d047984 */ /* 0x007e220000000a00 */
        /* <DEDUP_REMOVED lines=8> */
.L_x_349:
[----:B------:R-:W-:Y:S05]  /*8a70*/  BSYNC.RECONVERGENT B0 ;  /* 0x0000000000007941 */ /* 0x000fea0003800200 */
.L_x_348:
[----:B------:R-:W-:Y:S01]  /*8a80*/  NOP ;  /* 0x0000000000007918 */ /* 0x000fe20000000000 */
[----:B------:R-:W-:Y:S01]  /*8a90*/  BSSY.RECONVERGENT B0, `(.L_x_350) ;  /* 0x000000e000007945 */ /* 0x000fe20003800200 */
[----:B------:R-:W-:Y:S01]  /*8aa0*/  ISETP.GE.AND P6, PT, R6, R49, PT ;  /* 0x000000310600720c */ /* 0x000fe20003fc6270 */
[----:B------:R-:W-:Y:S01]  /*8ab0*/  VIADD R6, R2, 0x1200 ;  /* 0x0000120002067836 */ /* 0x000fe20000000000 */
[----:B------:R-:W-:Y:S01]  /*8ac0*/  LEA R34, R34, UR4, 0x3 ;  /* 0x0000000422227c11 */ /* 0x000fe2000f8e18ff */
[----:B------:R-:W-:Y:S10]  /*8ad0*/  @P5 BRA `(.L_x_351) ;  /* 0x0000000000245947 */ /* 0x000ff40003800000 */
[----:B0123--:R-:W0:Y:S01]  /*8ae0*/  LDS.64 R4, [R34+0x5a00] ;  /* 0x005a000022047984 */ /* 0x00fe220000000a00 */
        /* <DEDUP_REMOVED lines=8> */
.L_x_351:
[----:B------:R-:W-:Y:S05]  /*8b70*/  BSYNC.RECONVERGENT B0 ;  /* 0x0000000000007941 */ /* 0x000fea0003800200 */
.L_x_350:
[----:B------:R-:W-:Y:S01]  /*8b80*/  NOP ;  /* 0x0000000000007918 */ /* 0x000fe20000000000 */
[----:B------:R-:W-:Y:S01]  /*8b90*/  BSSY.RECONVERGENT B0, `(.L_x_352) ;  /* 0x000000e000007945 */ /* 0x000fe20003800200 */
[----:B------:R-:W-:Y:S01]  /*8ba0*/  ISETP.GE.AND P5, PT, R6, R49, PT ;  /* 0x000000310600720c */ /* 0x000fe20003fa6270 */
[----:B------:R-:W-:Y:S01]  /*8bb0*/  VIADD R6, R2, 0x1380 ;  /* 0x0000138002067836 */ /* 0x000fe20000000000 */
[----:B------:R-:W-:Y:S01]  /*8bc0*/  LEA R35, R35, UR4, 0x3 ;  /* 0x0000000423237c11 */ /* 0x000fe2000f8e18ff */
[----:B------:R-:W-:Y:S10]  /*8bd0*/  @P4 BRA `(.L_x_353) ;  /* 0x0000000000244947 */ /* 0x000ff40003800000 */
[----:B01234-:R-:W0:Y:S01]  /*8be0*/  LDS.64 R4, [R35+0x5a00] ;  /* 0x005a000023047984 */ /* 0x01fe220000000a00 */
        /* <DEDUP_REMOVED lines=8> */
.L_x_353:
[----:B------:R-:W-:Y:S05]  /*8c70*/  BSYNC.RECONVERGENT B0 ;  /* 0x0000000000007941 */ /* 0x000fea0003800200 */
.L_x_352:
        /* <DEDUP_REMOVED lines=15> */
.L_x_355:
[----:B------:R-:W-:Y:S05]  /*8d70*/  BSYNC.RECONVERGENT B0 ;  /* 0x0000000000007941 */ /* 0x000fea0003800200 */
.L_x_354:
[----:B------:R-:W-:Y:S01]  /*8d80*/  NOP ;  /* 0x0000000000007918 */ /* 0x000fe20000000000 */
[----:B------:R-:W-:Y:S01]  /*8d90*/  BSSY.RECONVERGENT B0, `(.L_x_356) ;  /* 0x000000d000007945 */ /* 0x000fe20003800200 */
[----:B------:R-:W-:Y:S02]  /*8da0*/  ISETP.GE.AND P3, PT, R6, R49, PT ;  /* 0x000000310600720c */ /* 0x000fe40003f66270 */
        /* <DEDUP_REMOVED lines=11> */
.L_x_357:
[----:B------:R-:W-:Y:S05]  /*8e60*/  BSYNC.RECONVERGENT B0 ;  /* 0x0000000000007941 */ /* 0x000fea0003800200 */
.L_x_356:
[----:B------:R-:W-:Y:S01]  /*8e70*/  NOP ;  /* 0x0000000000007918 */ /* 0x000fe20000000000 */
[----:B------:R-:W-:Y:S01]  /*8e80*/  BSSY.RECONVERGENT B0, `(.L_x_358) ;  /* 0x000000c000007945 */ /* 0x000fe20003800200 */
[----:B------:R-:W-:-:S03]  /*8e90*/  LEA R38, R38, UR4, 0x3 ;  /* 0x0000000426267c11 */ /* 0x000fc6000f8e18ff */
[----:B------:R-:W-:Y:S05]  /*8ea0*/  @P1 BRA `(.L_x_359) ;  /* 0x0000000000241947 */ /* 0x000fea0003800000 */
        /* <DEDUP_REMOVED lines=9> */
.L_x_359:
[----:B------:R-:W-:Y:S05]  /*8f40*/  BSYNC.RECONVERGENT B0 ;  /* 0x0000000000007941 */ /* 0x000fea0003800200 */
.L_x_358:
        /* <DEDUP_REMOVED lines=13> */
.L_x_361:
[----:B------:R-:W-:Y:S05]  /*9020*/  BSYNC.RECONVERGENT B0 ;  /* 0x0000000000007941 */ /* 0x000fea0003800200 */
.L_x_360:
        /* <DEDUP_REMOVED lines=13> */
.L_x_363:
[----:B------:R-:W-:Y:S05]  /*9100*/  BSYNC.RECONVERGENT B0 ;  /* 0x0000000000007941 */ /* 0x000fea0003800200 */
.L_x_362:
        /* <DEDUP_REMOVED lines=13> */
.L_x_365:
[----:B------:R-:W-:Y:S05]  /*91e0*/  BSYNC.RECONVERGENT B0 ;  /* 0x0000000000007941 */ /* 0x000fea0003800200 */
.L_x_364:
[----:B------:R-:W-:Y:S01]  /*91f0*/  NOP ;  /* 0x0000000000007918 */ /* 0x000fe20000000000 */
[----:B------:R-:W-:Y:S01]  /*9200*/  BSSY.RECONVERGENT B0, `(.L_x_366) ;  /* 0x000000d000007945 */ /* 0x000fe20003800200 */
[----:B------:R-:W-:Y:S02]  /*9210*/  LEA R43, R43, UR4, 0x3 ;  /* 0x000000042b2b7c11 */ /* 0x000fe4000f8e18ff */
[----:B------:R-:W-:Y:S01]  /*9220*/  LEA R44, R44, UR4, 0x3 ;  /* 0x000000042c2c7c11 */ /* 0x000fe2000f8e18ff */
[----:B------:R-:W-:Y:S06]  /*9230*/  @P4 BRA `(.L_x_367) ;  /* 0x0000000000244947 */ /* 0x000fec0003800000 */
        /* <DEDUP_REMOVED lines=9> */
.L_x_367:
[----:B------:R-:W-:Y:S05]  /*92d0*/  BSYNC.RECONVERGENT B0 ;  /* 0x0000000000007941 */ /* 0x000fea0003800200 */
.L_x_366:
[----:B------:R-:W-:Y:S01]  /*92e0*/  NOP ;  /* 0x0000000000007918 */ /* 0x000fe20000000000 */
[----:B01234-:R-:W0:Y:S01]  /*92f0*/  LDS.64 R4, [R44+0x5a00] ;  /* 0x005a00002c047984 */ /* 0x01fe220000000a00 */
[----:B------:R-:W-:Y:S01]  /*9300*/  @!P3 IMAD R7, R2, 0x3, R7 ;  /* 0x000000030207b824 */ /* 0x000fe200078e0207 */
[----:B------:R-:W1:Y:S05]  /*9310*/  @!P3 LDC.64 R8, c[0x0][0x3b0] ;  /* 0x0000ec00ff08bb82 */ /* 0x000e6a0000000a00 */
[----:B------:R-:W2:Y:S01]  /*9320*/  @!P3 LDS R7, [R7+0x5400] ;  /* 0x005400000707b984 */ /* 0x000ea20000000800 */
[----:B0-----:R-:W-:-:S05]  /*9330*/  IADD3 R0, P0, PT, R4, R2, RZ ;  /* 0x0000000204007210 */ /* 0x001fca0007f1e0ff */
[----:B------:R-:W-:Y:S01]  /*9340*/  IMAD.X R4, RZ, RZ, R5, P0 ;  /* 0x000000ffff047224 */ /* 0x000fe200000e0605 */
[----:B-1----:R-:W-:-:S04]  /*9350*/  @!P3 LEA R2, P0, R0, R8, 0x2 ;  /* 0x000000080002b211 */ /* 0x002fc800078010ff */
[----:B------:R-:W-:-:S05]  /*9360*/  @!P3 LEA.HI.X R3, R0, R9, R4, 0x2, P0 ;  /* 0x000000090003b211 */ /* 0x000fca00000f1404 */
[----:B--2---:R-:W-:Y:S01]  /*9370*/  @!P3 STG.E desc[UR8][R2.64+0x5400], R7 ;  /* 0x005400070200b986 */ /* 0x004fe2000c101908 */
[----:B------:R-:W-:Y:S01]  /*9380*/  NOP ;  /* 0x0000000000007918 */ /* 0x000fe20000000000 */
[----:B------:R-:W-:Y:S05]  /*9390*/  EXIT ;  /* 0x000000000000794d */ /* 0x000fea0003800000 */
.L_x_264:
[----:B------:R-:W-:Y:S02]  /*93a0*/  IMAD.MOV.U32 R44, RZ, RZ, R17 ;  /* 0x000000ffff2c7224 */ /* 0x000fe400078e0011 */
[----:B------:R-:W-:Y:S02]  /*93b0*/  IMAD.MOV.U32 R25, RZ, RZ, 0x1 ;  /* 0x00000001ff197424 */ /* 0x000fe400078e00ff */
[----:B------:R-:W-:Y:S02]  /*93c0*/  IMAD.MOV.U32 R46, RZ, RZ, RZ ;  /* 0x000000ffff2e7224 */ /* 0x000fe400078e00ff */
[----:B------:R-:W-:-:S07]  /*93d0*/  IMAD.MOV.U32 R23, RZ, RZ, -0x1 ;  /* 0xffffffffff177424 */ /* 0x000fce00078e00ff */
[----:B------:R-:W-:Y:S05]  /*93e0*/  WARPSYNC.COLLECTIVE R23, `(.L_x_368) ;  /* 0x0000000017087348 */ /* 0x000fea0003c00000 */
[----:B------:R0:W1:Y:S02]  /*93f0*/  SHFL.UP P0, R22, R44, R25, R46 ;  /* 0x040000192c167389 */ /* 0x000064000000002e */
[----:B01----:R-:W-:Y:S05]  /*9400*/  ENDCOLLECTIVE ;  /* 0x000000000000791b */ /* 0x003fea0003800000 */
.L_x_368:
[----:B------:R-:W-:Y:S02]  /*9410*/  IMAD.MOV.U32 R25, RZ, RZ, 0x2 ;  /* 0x00000002ff197424 */ /* 0x000fe400078e00ff */
[----:B------:R-:W-:-:S04]  /*9420*/  IMAD.MOV.U32 R18, RZ, RZ, R22 ;  /* 0x000000ffff127224 */ /* 0x000fc800078e0016 */
[----:B------:R-:W-:-:S04]  /*9430*/  @P0 IMAD.IADD R18, R17, 0x1, R18 ;  /* 0x0000000111120824 */ /* 0x000fc800078e0212 */
[----:B------:R-:W-:-:S07]  /*9440*/  IMAD.MOV.U32 R44, RZ, RZ, R18 ;  /* 0x000000ffff2c7224 */ /* 0x000fce00078e0012 */
[----:B------:R-:W-:Y:S05]  /*9450*/  WARPSYNC.COLLECTIVE R23, `(.L_x_369) ;  /* 0x0000000017087348 */ /* 0x000fea0003c00000 */
[----:B------:R0:W1:Y:S02]  /*9460*/  SHFL.UP P0, R22, R44, R25, R46 ;  /* 0x040000192c167389 */ /* 0x000064000000002e */
[----:B01----:R-:W-:Y:S05]  /*9470*/  ENDCOLLECTIVE ;  /* 0x000000000000791b */ /* 0x003fea0003800000 */
.L_x_369:
[----:B------:R-:W-:Y:S02]  /*9480*/  IMAD.MOV.U32 R25, RZ, RZ, 0x4 ;  /* 0x00000004ff197424 */ /* 0x000fe400078e00ff */
[----:B------:R-:W-:-:S04]  /*9490*/  IMAD.MOV.U32 R19, RZ, RZ, R22 ;  /* 0x000000ffff137224 */ /* 0x000fc800078e0016 */
[----:B------:R-:W-:-:S04]  /*94a0*/  @P0 IMAD.IADD R19, R18, 0x1, R19 ;  /* 0x0000000112130824 */ /* 0x000fc800078e0213 */
[----:B------:R-:W-:-:S07]  /*94b0*/  IMAD.MOV.U32 R44, RZ, RZ, R19 ;  /* 0x000000ffff2c7224 */ /* 0x000fce00078e0013 */
[----:B------:R-:W-:Y:S05]  /*94c0*/  WARPSYNC.COLLECTIVE R23, `(.L_x_370) ;  /* 0x0000000017087348 */ /* 0x000fea0003c00000 */
[----:B------:R0:W1:Y:S02]  /*94d0*/  SHFL.UP P0, R22, R44, R25, R46 ;  /* 0x040000192c167389 */ /* 0x000064000000002e */
[----:B01----:R-:W-:Y:S05]  /*94e0*/  ENDCOLLECTIVE ;  /* 0x000000000000791b */ /* 0x003fea0003800000 */
.L_x_370:
[----:B------:R-:W-:Y:S02]  /*94f0*/  IMAD.MOV.U32 R25, RZ, RZ, 0x8 ;  /* 0x00000008ff197424 */ /* 0x000fe400078e00ff */
[----:B------:R-:W-:-:S04]  /*9500*/  IMAD.MOV.U32 R20, RZ, RZ, R22 ;  /* 0x000000ffff147224 */ /* 0x000fc800078e0016 */
[----:B------:R-:W-:-:S04]  /*9510*/  @P0 IMAD.IADD R20, R19, 0x1, R20 ;  /* 0x0000000113140824 */ /* 0x000fc800078e0214 */
[----:B------:R-:W-:-:S07]  /*9520*/  IMAD.MOV.U32 R44, RZ, RZ, R20 ;  /* 0x000000ffff2c7224 */ /* 0x000fce00078e0014 */
[----:B------:R-:W-:Y:S05]  /*9530*/  WARPSYNC.COLLECTIVE R23, `(.L_x_371) ;  /* 0x0000000017087348 */ /* 0x000fea0003c00000 */
[----:B------:R0:W1:Y:S02]  /*9540*/  SHFL.UP P0, R22, R44, R25, R46 ;  /* 0x040000192c167389 */ /* 0x000064000000002e */
[----:B01----:R-:W-:Y:S05]  /*9550*/  ENDCOLLECTIVE ;  /* 0x000000000000791b */ /* 0x003fea0003800000 */
.L_x_371:
[----:B------:R-:W-:Y:S02]  /*9560*/  IMAD.MOV.U32 R25, RZ, RZ, 0x10 ;  /* 0x00000010ff197424 */ /* 0x000fe400078e00ff */
[----:B------:R-:W-:-:S04]  /*9570*/  IMAD.MOV.U32 R21, RZ, RZ, R22 ;  /* 0x000000ffff157224 */ /* 0x000fc800078e0016 */
[----:B------:R-:W-:-:S04]  /*9580*/  @P0 IMAD.IADD R21, R20, 0x1, R21 ;  /* 0x0000000114150824 */ /* 0x000fc800078e0215 */
[----:B------:R-:W-:-:S07]  /*9590*/  IMAD.MOV.U32 R44, RZ, RZ, R21 ;  /* 0x000000ffff2c7224 */ /* 0x000fce00078e0015 */
[----:B------:R-:W-:Y:S05]  /*95a0*/  WARPSYNC.COLLECTIVE R23, `(.L_x_372) ;  /* 0x0000000017087348 */ /* 0x000fea0003c00000 */
[----:B------:R0:W1:Y:S02]  /*95b0*/  SHFL.UP P0, R22, R44, R25, R46 ;  /* 0x040000192c167389 */ /* 0x000064000000002e */
[----:B01----:R-:W-:Y:S05]  /*95c0*/  ENDCOLLECTIVE ;  /* 0x000000000000791b */ /* 0x003fea0003800000 */
.L_x_372:
[----:B------:R-:W-:Y:S05]  /*95d0*/  BRA `(.L_x_373) ;  /* 0xffffff94000c7947 */ /* 0x000fea000383ffff */
.L_x_374:
        /* <DEDUP_REMOVED lines=10> */
.L_x_487:


//--------------------- .text._ZN3cub18CUB_300001_SM_10006detail10radix_sort33DeviceRadixSortExclusiveSumKernelINS1_5radix10policy_hubIciyE10Policy1000EyEEvPT0_ --------------------------
	.section	.text._ZN3cub18CUB_300001_SM_10006detail10radix_sort33DeviceRadixSortExclusiveSumKernelINS1_5radix10policy_hubIciyE10Policy1000EyEEvPT0_,"ax",@progbits
	.align	128
        .global         _ZN3cub18CUB_300001_SM_10006detail10radix_sort33DeviceRadixSortExclusiveSumKernelINS1_5radix10policy_hubIciyE10Policy1000EyEEvPT0_
        .type           _ZN3cub18CUB_300001_SM_10006detail10radix_sort33DeviceRadixSortExclusiveSumKernelINS1_5radix10policy_hubIciyE10Policy1000EyEEvPT0_,@function
        .size           _ZN3cub18CUB_300001_SM_10006detail10radix_sort33DeviceRadixSortExclusiveSumKernelINS1_5radix10policy_hubIciyE10Policy1000EyEEvPT0_,(.L_x_488 - _ZN3cub18CUB_300001_SM_10006detail10radix_sort33DeviceRadixSortExclusiveSumKernelINS1_5radix10policy_hubIciyE10Policy1000EyEEvPT0_)
        .other          _ZN3cub18CUB_300001_SM_10006detail10radix_sort33DeviceRadixSortExclusiveSumKernelINS1_5radix10policy_hubIciyE10Policy1000EyEEvPT0_,@"STO_CUDA_ENTRY STV_DEFAULT"
_ZN3cub18CUB_300001_SM_10006detail10radix_sort33DeviceRadixSortExclusiveSumKernelINS1_5radix10policy_hubIciyE10Policy1000EyEEvPT0_:
.text._ZN3cub18CUB_300001_SM_10006detail10radix_sort33DeviceRadixSortExclusiveSumKernelINS1_5radix10policy_hubIciyE10Policy1000EyEEvPT0_:
        /* <DEDUP_REMOVED lines=63> */
.L_x_387:
        /* <DEDUP_REMOVED lines=28> */
.L_x_375:
[----:B------:R-:W-:Y:S05]  /*05b0*/  WARPSYNC.ALL ;  /* 0x0000000000007948 */ /* 0x000fea0003800000 */
[----:B------:R-:W-:Y:S06]  /*05c0*/  BAR.SYNC.DEFER_BLOCKING 0x0 ;  /* 0x0000000000007b1d */ /* 0x000fec0000010000 */
[----:B------:R-:W-:Y:S05]  /*05d0*/  @P1 EXIT ;  /* 0x000000000000194d */ /* 0x000fea0003800000 */
[----:B01----:R-:W0:Y:S04]  /*05e0*/  LDS.64 R2, [R0+0x10] ;  /* 0x0000100000027984 */ /* 0x003e280000000a00 */
[----:B0-----:R-:W-:Y:S01]  /*05f0*/  STG.E.64 desc[UR4][R16.64], R2 ;  /* 0x0000000210007986 */ /* 0x001fe2000c101b04 */
[----:B------:R-:W-:Y:S05]  /*0600*/  EXIT ;  /* 0x000000000000794d */ /* 0x000fea0003800000 */
.L_x_376:
[----:B------:R-:W-:Y:S02]  /*0610*/  IMAD.MOV.U32 R24, RZ, RZ, R20 ;  /* 0x000000ffff187224 */ /* 0x000fe400078e0014 */
[----:B------:R-:W-:Y:S02]  /*0620*/  IMAD.MOV.U32 R23, RZ, RZ, 0x1 ;  /* 0x00000001ff177424 */ /* 0x000fe400078e00ff */
[----:B------:R-:W-:Y:S02]  /*0630*/  IMAD.MOV.U32 R22, RZ, RZ, RZ ;  /* 0x000000ffff167224 */ /* 0x000fe400078e00ff */
[----:B------:R-:W-:-:S07]  /*0640*/  IMAD.MOV.U32 R21, RZ, RZ, -0x1 ;  /* 0xffffffffff157424 */ /* 0x000fce00078e00ff */
[----:B------:R-:W-:Y:S05]  /*0650*/  WARPSYNC.COLLECTIVE R21, `(.L_x_377) ;  /* 0x0000000015087348 */ /* 0x000fea0003c00000 */
[----:B------:R0:W1:Y:S02]  /*0660*/  SHFL.UP P0, R25, R24, R23, R22 ;  /* 0x0400001718197389 */ /* 0x0000640000000016 */
[----:B01----:R-:W-:Y:S05]  /*0670*/  ENDCOLLECTIVE ;  /* 0x000000000000791b */ /* 0x003fea0003800000 */
.L_x_377:
[----:B------:R-:W-:Y:S02]  /*0680*/  IMAD.MOV.U32 R24, RZ, RZ, R19 ;  /* 0x000000ffff187224 */ /* 0x000fe400078e0013 */
[----:B------:R-:W-:-:S07]  /*0690*/  IMAD.MOV.U32 R27, RZ, RZ, R25 ;  /* 0x000000ffff1b7224 */ /* 0x000fce00078e0019 */
[----:B------:R-:W-:Y:S05]  /*06a0*/  WARPSYNC.COLLECTIVE R21, `(.L_x_378) ;  /* 0x0000000015087348 */ /* 0x000fea0003c00000 */
[----:B------:R0:W1:Y:S02]  /*06b0*/  SHFL.UP P0, R25, R24, R23, R22 ;  /* 0x0400001718197389 */ /* 0x0000640000000016 */
[----:B01----:R-:W-:Y:S05]  /*06c0*/  ENDCOLLECTIVE ;  /* 0x000000000000791b */ /* 0x003fea0003800000 */
.L_x_378:
        /* <DEDUP_REMOVED lines=9> */
.L_x_379:
[----:B------:R-:W-:Y:S02]  /*0760*/  IMAD.MOV.U32 R24, RZ, RZ, R26 ;  /* 0x000000ffff187224 */ /* 0x000fe400078e001a */
[----:B------:R-:W-:-:S07]  /*0770*/  IMAD.MOV.U32 R28, RZ, RZ, R25 ;  /* 0x000000ffff1c7224 */ /* 0x000fce00078e0019 */
[----:B------:R-:W-:Y:S05]  /*0780*/  WARPSYNC.COLLECTIVE R21, `(.L_x_380) ;  /* 0x0000000015087348 */ /* 0x000fea0003c00000 */
[----:B------:R0:W1:Y:S02]  /*0790*/  SHFL.UP P0, R25, R24, R23, R22 ;  /* 0x0400001718197389 */ /* 0x0000640000000016 */
[----:B01----:R-:W-:Y:S05]  /*07a0*/  ENDCOLLECTIVE ;  /* 0x000000000000791b */ /* 0x003fea0003800000 */
.L_x_380:
        /* <DEDUP_REMOVED lines=9> */
.L_x_381:
[----:B------:R-:W-:Y:S02]  /*0840*/  IMAD.MOV.U32 R24, RZ, RZ, R29 ;  /* 0x000000ffff187224 */ /* 0x000fe400078e001d */
[----:B------:R-:W-:-:S07]  /*0850*/  IMAD.MOV.U32 R27, RZ, RZ, R25 ;  /* 0x000000ffff1b7224 */ /* 0x000fce00078e0019 */
[----:B------:R-:W-:Y:S05]  /*0860*/  WARPSYNC.COLLECTIVE R21, `(.L_x_382) ;  /* 0x0000000015087348 */ /* 0x000fea0003c00000 */
[----:B------:R0:W1:Y:S02]  /*0870*/  SHFL.UP P0, R25, R24, R23, R22 ;  /* 0x0400001718197389 */ /* 0x0000640000000016 */
[----:B01----:R-:W-:Y:S05]  /*0880*/  ENDCOLLECTIVE ;  /* 0x000000000000791b */ /* 0x003fea0003800000 */
.L_x_382:
        /* <DEDUP_REMOVED lines=9> */
.L_x_383:
[----:B------:R-:W-:Y:S02]  /*0920*/  IMAD.MOV.U32 R24, RZ, RZ, R29 ;  /* 0x000000ffff187224 */ /* 0x000fe400078e001d */
[----:B------:R-:W-:-:S07]  /*0930*/  IMAD.MOV.U32 R27, RZ, RZ, R25 ;  /* 0x000000ffff1b7224 */ /* 0x000fce00078e0019 */
[----:B------:R-:W-:Y:S05]  /*0940*/  WARPSYNC.COLLECTIVE R21, `(.L_x_384) ;  /* 0x0000000015087348 */ /* 0x000fea0003c00000 */
[----:B------:R0:W1:Y:S02]  /*0950*/  SHFL.UP P0, R25, R24, R23, R22 ;  /* 0x0400001718197389 */ /* 0x0000640000000016 */
[----:B01----:R-:W-:Y:S05]  /*0960*/  ENDCOLLECTIVE ;  /* 0x000000000000791b */ /* 0x003fea0003800000 */
.L_x_384:
        /* <DEDUP_REMOVED lines=9> */
.L_x_385:
[----:B------:R-:W-:Y:S02]  /*0a00*/  IMAD.MOV.U32 R24, RZ, RZ, R26 ;  /* 0x000000ffff187224 */ /* 0x000fe400078e001a */
[----:B------:R-:W-:-:S07]  /*0a10*/  IMAD.MOV.U32 R28, RZ, RZ, R25 ;  /* 0x000000ffff1c7224 */ /* 0x000fce00078e0019 */
[----:B------:R-:W-:Y:S05]  /*0a20*/  WARPSYNC.COLLECTIVE R21, `(.L_x_386) ;  /* 0x0000000015087348 */ /* 0x000fea0003c00000 */
[----:B------:R0:W1:Y:S02]  /*0a30*/  SHFL.UP P0, R25, R24, R23, R22 ;  /* 0x0400001718197389 */ /* 0x0000640000000016 */
[----:B01----:R-:W-:Y:S05]  /*0a40*/  ENDCOLLECTIVE ;  /* 0x000000000000791b */ /* 0x003fea0003800000 */
.L_x_386:
[----:B------:R-:W-:Y:S05]  /*0a50*/  BRA `(.L_x_387) ;  /* 0xfffffff800647947 */ /* 0x000fea000383ffff */
.L_x_388:
        /* <DEDUP_REMOVED lines=10> */
.L_x_488:


//--------------------- .text._ZN3cub18CUB_300001_SM_10006detail10radix_sort30DeviceRadixSortHistogramKernelINS1_5radix10policy_hubIciyE10Policy1000ELNS0_9SortOrderE0EcyNS1_21identity_decomposer_tEEEvPT2_PKT1_SA_iiT3_ --------------------------
	.section	.text._ZN3cub18CUB_300001_SM_10006detail10radix_sort30DeviceRadixSortHistogramKernelINS1_5radix10policy_hubIciyE10Policy1000ELNS0_9SortOrderE0EcyNS1_21identity_decomposer_tEEEvPT2_PKT1_SA_iiT3_,"ax",@progbits
	.align	128
        .global         _ZN3cub18CUB_300001_SM_10006detail10radix_sort30DeviceRadixSortHistogramKernelINS1_5radix10policy_hubIciyE10Policy1000ELNS0_9SortOrderE0EcyNS1_21identity_decomposer_tEEEvPT2_PKT1_SA_iiT3_
        .type           _ZN3cub18CUB_300001_SM_10006detail10radix_sort30DeviceRadixSortHistogramKernelINS1_5radix10policy_hubIciyE10Policy1000ELNS0_9SortOrderE0EcyNS1_21identity_decomposer_tEEEvPT2_PKT1_SA_iiT3_,@function
        .size           _ZN3cub18CUB_300001_SM_10006detail10radix_sort30DeviceRadixSortHistogramKernelINS1_5radix10policy_hubIciyE10Policy1000ELNS0_9SortOrderE0EcyNS1_21identity_decomposer_tEEEvPT2_PKT1_SA_iiT3_,(.L_x_489 - _ZN3cub18CUB_300001_SM_10006detail10radix_sort30DeviceRadixSortHistogramKernelINS1_5radix10policy_hubIciyE10Policy1000ELNS0_9SortOrderE0EcyNS1_21identity_decomposer_tEEEvPT2_PKT1_SA_iiT3_)
        .other          _ZN3cub18CUB_300001_SM_10006detail10radix_sort30DeviceRadixSortHistogramKernelINS1_5radix10policy_hubIciyE10Policy1000ELNS0_9SortOrderE0EcyNS1_21identity_decomposer_tEEEvPT2_PKT1_SA_iiT3_,@"STO_CUDA_ENTRY STV_DEFAULT"
_ZN3cub18CUB_300001_SM_10006detail10radix_sort30DeviceRadixSortHistogramKernelINS1_5radix10policy_hubIciyE10Policy1000ELNS0_9SortOrderE0EcyNS1_21identity_decomposer_tEEEvPT2_PKT1_SA_iiT3_:
.text._ZN3cub18CUB_300001_SM_10006detail10radix_sort30DeviceRadixSortHistogramKernelINS1_5radix10policy_hubIciyE10Policy1000ELNS0_9SortOrderE0EcyNS1_21identity_decomposer_tEEEvPT2_PKT1_SA_iiT3_:
        /* <DEDUP_REMOVED lines=38> */
.L_x_472:
        /* <DEDUP_REMOVED lines=13> */
.L_x_392:
        /* <DEDUP_REMOVED lines=21> */
.L_x_391:
        /* <DEDUP_REMOVED lines=19> */
.L_x_394:
        /* <DEDUP_REMOVED lines=18> */
.L_x_393:
[----:B------:R-:W-:-:S13]  /*06d0*/  ISETP.GT.U32.AND P2, PT, R5, 0x7f, PT ;  /* 0x0000007f0500780c */ /* 0x000fda0003f44070 */
[----:B------:R-:W-:Y:S05]  /*06e0*/  @P2 BRA `(.L_x_390) ;  /* 0x0000000000e02947 */ /* 0x000fea0003800000 */
[----:B--23--:R-:W-:Y:S01]  /*06f0*/  IMAD.MOV.U32 R0, RZ, RZ, RZ ;  /* 0x000000ffff007224 */ /* 0x00cfe200078e00ff */
[----:B------:R-:W-:Y:S06]  /*0700*/  @!P1 BRA `(.L_x_395) ;  /* 0x0000000000589947 */ /* 0x000fec0003800000 */
[----:B------:R-:W-:-:S07]  /*0710*/  IMAD.MOV.U32 R0, RZ, RZ, RZ ;  /* 0x000000ffff007224 */ /* 0x000fce00078e00ff */
.L_x_396:
        /* <DEDUP_REMOVED lines=21> */
.L_x_395:
        /* <DEDUP_REMOVED lines=14> */
.L_x_397:
        /* <DEDUP_REMOVED lines=18> */
.L_x_390:
[----:B------:R-:W-:Y:S05]  /*0a70*/  BSYNC.RECONVERGENT B0 ;  /* 0x0000000000007941 */ /* 0x000fea0003800200 */
.L_x_389:
        /* <DEDUP_REMOVED lines=16> */
.L_x_403:
        /* <DEDUP_REMOVED lines=34> */
.L_x_399:
        /* <DEDUP_REMOVED lines=65> */
.L_x_400:
        /* <DEDUP_REMOVED lines=40> */
.L_x_402:
        /* <DEDUP_REMOVED lines=74> */
.L_x_401:
[----:B------:R-:W-:Y:S05]  /*18d0*/  BRA.U !UP0, `(.L_x_403) ;  /* 0xfffffff108a87547 */ /* 0x000fea000b83ffff */
.L_x_398:
        /* <DEDUP_REMOVED lines=13> */
.L_x_423:
        /* <DEDUP_REMOVED lines=16> */
.L_x_408:
[----:B------:R-:W-:Y:S05]  /*1ab0*/  BSYNC.RECONVERGENT B1 ;  /* 0x0000000000017941 */ /* 0x000fea0003800200 */
.L_x_407:
        /* <DEDUP_REMOVED lines=15> */
.L_x_410:
[----:B------:R-:W-:Y:S05]  /*1bb0*/  BSYNC.RECONVERGENT B1 ;  /* 0x0000000000017941 */ /* 0x000fea0003800200 */
.L_x_409:
        /* <DEDUP_REMOVED lines=8> */
.L_x_412:
[----:B------:R-:W-:Y:S05]  /*1c40*/  BSYNC.RECONVERGENT B1 ;  /* 0x0000000000017941 */ /* 0x000fea0003800200 */
.L_x_411:
[----:B------:R-:W-:Y:S04]  /*1c50*/  BSSY.RECONVERGENT B1, `(.L_x_413) ;  /* 0x0000007000017945 */ /* 0x000fe80003800200 */
[----:B------:R-:W-:Y:S05]  /*1c60*/  @!P1 BRA `(.L_x_414) ;  /* 0x0000000000149947 */ /* 0x000fea0003800000 */
[----:B012---:R-:W-:Y:S02]  /*1c70*/  IMAD R21, R4, 0x100, R5 ;  /* 0x0000010004157824 */ /* 0x007fe400078e0205 */
[----:B------:R-:W-:Y:S02]  /*1c80*/  IMAD.MOV.U32 R15, RZ, RZ, RZ ;  /* 0x000000ffff0f7224 */ /* 0x000fe400078e00ff */
[----:B------:R-:W-:-:S04]  /*1c90*/  VIADD R21, R21, 0x300 ;  /* 0x0000030015157836 */ /* 0x000fc80000000000 */
[----:B------:R-:W-:-:S05]  /*1ca0*/  IMAD.WIDE.U32 R20, R21, 0x8, R2 ;  /* 0x0000000815147825 */ /* 0x000fca00078e0002 */
[----:B------:R3:W-:Y:S02]  /*1cb0*/  REDG.E.ADD.64.STRONG.GPU desc[UR20][R20.64], R14 ;  /* 0x0000000e1400798e */ /* 0x0007e4000c12e514 */
.L_x_414:
[----:B------:R-:W-:Y:S05]  /*1cc0*/  BSYNC.RECONVERGENT B1 ;  /* 0x0000000000017941 */ /* 0x000fea0003800200 */
.L_x_413:
[----:B------:R-:W-:Y:S04]  /*1cd0*/  BSSY.RECONVERGENT B1, `(.L_x_415) ;  /* 0x0000007000017945 */ /* 0x000fe80003800200 */
[----:B------:R-:W-:Y:S05]  /*1ce0*/  @!P2 BRA `(.L_x_416) ;  /* 0x000000000014a947 */ /* 0x000fea0003800000 */
[----:B---3--:R-:W-:Y:S02]  /*1cf0*/  IMAD R15, R4, 0x100, R5 ;  /* 0x00000100040f7824 */ /* 0x008fe400078e0205 */
[----:B------:R-:W-:Y:S02]  /*1d00*/  IMAD.MOV.U32 R13, RZ, RZ, RZ ;  /* 0x000000ffff0d7224 */ /* 0x000fe400078e00ff */
[----:B------:R-:W-:-:S04]  /*1d10*/  VIADD R15, R15, 0x400 ;  /* 0x000004000f0f7836 */ /* 0x000fc80000000000 */
[----:B------:R-:W-:-:S05]  /*1d20*/  IMAD.WIDE.U32 R14, R15, 0x8, R2 ;  /* 0x000000080f0e7825 */ /* 0x000fca00078e0002 */
[----:B------:R4:W-:Y:S02]  /*1d30*/  REDG.E.ADD.64.STRONG.GPU desc[UR20][R14.64], R12 ;  /* 0x0000000c0e00798e */ /* 0x0009e4000c12e514 */
.L_x_416:
[----:B------:R-:W-:Y:S05]  /*1d40*/  BSYNC.RECONVERGENT B1 ;  /* 0x0000000000017941 */ /* 0x000fea0003800200 */
.L_x_415:
[----:B------:R-:W-:Y:S04]  /*1d50*/  BSSY.RECONVERGENT B1, `(.L_x_417) ;  /* 0x0000007000017945 */ /* 0x000fe80003800200 */
[----:B------:R-:W-:Y:S05]  /*1d60*/  @!P3 BRA `(.L_x_418) ;  /* 0x000000000014b947 */ /* 0x000fea0003800000 */
[----:B----4-:R-:W-:Y:S02]  /*1d70*/  IMAD R13, R4, 0x100, R5 ;  /* 0x00000100040d7824 */ /* 0x010fe400078e0205 */
[----:B------:R-:W-:Y:S02]  /*1d80*/  HFMA2 R7, -RZ, RZ, 0, 0 ;  /* 0x00000000ff077431 */ /* 0x000fe400000001ff */
[----:B------:R-:W-:-:S04]  /*1d90*/  VIADD R13, R13, 0x500 ;  /* 0x000005000d0d7836 */ /* 0x000fc80000000000 */
[----:B------:R-:W-:-:S05]  /*1da0*/  IMAD.WIDE.U32 R12, R13, 0x8, R2 ;  /* 0x000000080d0c7825 */ /* 0x000fca00078e0002 */
[----:B------:R4:W-:Y:S02]  /*1db0*/  REDG.E.ADD.64.STRONG.GPU desc[UR20][R12.64], R6 ;  /* 0x000000060c00798e */ /* 0x0009e4000c12e514 */
.L_x_418:
[----:B------:R-:W-:Y:S05]  /*1dc0*/  BSYNC.RECONVERGENT B1 ;  /* 0x0000000000017941 */ /* 0x000fea0003800200 */
.L_x_417:
[----:B------:R-:W-:Y:S04]  /*1dd0*/  BSSY.RECONVERGENT B1, `(.L_x_419) ;  /* 0x0000007000017945 */ /* 0x000fe80003800200 */
[----:B------:R-:W-:Y:S05]  /*1de0*/  @!P4 BRA `(.L_x_420) ;  /* 0x000000000014c947 */ /* 0x000fea0003800000 */
[----:B----4-:R-:W-:Y:S02]  /*1df0*/  IMAD R7, R4, 0x100, R5 ;  /* 0x0000010004077824 */ /* 0x010fe400078e0205 */
[----:B------:R-:W-:Y:S02]  /*1e00*/  IMAD.MOV.U32 R9, RZ, RZ, RZ ;  /* 0x000000ffff097224 */ /* 0x000fe400078e00ff */
[----:B------:R-:W-:-:S04]  /*1e10*/  VIADD R7, R7, 0x600 ;  /* 0x0000060007077836 */ /* 0x000fc80000000000 */
[----:B------:R-:W-:-:S05]  /*1e20*/  IMAD.WIDE.U32 R6, R7, 0x8, R2 ;  /* 0x0000000807067825 */ /* 0x000fca00078e0002 */
[----:B------:R4:W-:Y:S02]  /*1e30*/  REDG.E.ADD.64.STRONG.GPU desc[UR20][R6.64], R8 ;  /* 0x000000080600798e */ /* 0x0009e4000c12e514 */
.L_x_420:
[----:B------:R-:W-:Y:S05]  /*1e40*/  BSYNC.RECONVERGENT B1 ;  /* 0x0000000000017941 */ /* 0x000fea0003800200 */
.L_x_419:
[----:B------:R-:W-:Y:S04]  /*1e50*/  BSSY.RECONVERGENT B1, `(.L_x_421) ;  /* 0x0000007000017945 */ /* 0x000fe80003800200 */
[----:B------:R-:W-:Y:S05]  /*1e60*/  @!P5 BRA `(.L_x_422) ;  /* 0x000000000014d947 */ /* 0x000fea0003800000 */
[----:B----4-:R-:W-:Y:S02]  /*1e70*/  IMAD R7, R4, 0x100, R5 ;  /* 0x0000010004077824 */ /* 0x010fe400078e0205 */
[----:B------:R-:W-:Y:S02]  /*1e80*/  IMAD.MOV.U32 R11, RZ, RZ, RZ ;  /* 0x000000ffff0b7224 */ /* 0x000fe400078e00ff */
[----:B------:R-:W-:-:S04]  /*1e90*/  VIADD R7, R7, 0x700 ;  /* 0x0000070007077836 */ /* 0x000fc80000000000 */
[----:B------:R-:W-:-:S05]  /*1ea0*/  IMAD.WIDE.U32 R6, R7, 0x8, R2 ;  /* 0x0000000807067825 */ /* 0x000fca00078e0002 */
[----:B------:R4:W-:Y:S02]  /*1eb0*/  REDG.E.ADD.64.STRONG.GPU desc[UR20][R6.64], R10 ;  /* 0x0000000a0600798e */ /* 0x0009e4000c12e514 */
.L_x_422:
[----:B------:R-:W-:Y:S05]  /*1ec0*/  BSYNC.RECONVERGENT B1 ;  /* 0x0000000000017941 */ /* 0x000fea0003800200 */
.L_x_421:
[----:B------:R-:W-:-:S05]  /*1ed0*/  VIADD R4, R4, 0x8 ;  /* 0x0000000804047836 */ /* 0x000fca0000000000 */
[----:B------:R-:W-:-:S13]  /*1ee0*/  ISETP.NE.AND P0, PT, R4, UR27, PT ;  /* 0x0000001b04007c0c */ /* 0x000fda000bf05270 */
[----:B------:R-:W-:Y:S05]  /*1ef0*/  @P0 BRA `(.L_x_423) ;  /* 0xfffffff800ac0947 */ /* 0x000fea000383ffff */
[----:B------:R-:W-:-:S07]  /*1f00*/  IMAD.U32 R2, RZ, RZ, UR27 ;  /* 0x0000001bff027e24 */ /* 0x000fce000f8e00ff */
.L_x_406:
        /* <DEDUP_REMOVED lines=24> */
.L_x_427:
[----:B------:R-:W-:Y:S05]  /*2090*/  BSYNC.RECONVERGENT B1 ;  /* 0x0000000000017941 */ /* 0x000fea0003800200 */
.L_x_426:
        /* <DEDUP_REMOVED lines=9> */
.L_x_429:
[----:B------:R-:W-:Y:S05]  /*2130*/  BSYNC.RECONVERGENT B1 ;  /* 0x0000000000017941 */ /* 0x000fea0003800200 */
.L_x_428:
        /* <DEDUP_REMOVED lines=8> */
.L_x_431:
[----:B------:R-:W-:Y:S05]  /*21c0*/  BSYNC.RECONVERGENT B1 ;  /* 0x0000000000017941 */ /* 0x000fea0003800200 */
.L_x_430:
        /* <DEDUP_REMOVED lines=8> */
.L_x_433:
[----:B------:R-:W-:Y:S05]  /*2250*/  BSYNC.RECONVERGENT B1 ;  /* 0x0000000000017941 */ /* 0x000fea0003800200 */
.L_x_432:
[----:B------:R-:W-:-:S07]  /*2260*/  VIADD R2, R2, 0x4 ;  /* 0x0000000402027836 */ /* 0x000fce0000000000 */
.L_x_425:
        /* <DEDUP_REMOVED lines=18> */
.L_x_437:
[----:B------:R-:W-:Y:S05]  /*2390*/  BSYNC.RECONVERGENT B2 ;  /* 0x0000000000027941 */ /* 0x000fea0003800200 */
.L_x_436:
        /* <DEDUP_REMOVED lines=9> */
.L_x_439:
[----:B------:R-:W-:Y:S05]  /*2430*/  BSYNC.RECONVERGENT B2 ;  /* 0x0000000000027941 */ /* 0x000fea0003800200 */
.L_x_438:
[----:B------:R-:W-:-:S07]  /*2440*/  VIADD R2, R2, 0x2 ;  /* 0x0000000202027836 */ /* 0x000fce0000000000 */
.L_x_435:
        /* <DEDUP_REMOVED lines=12> */
.L_x_434:
[----:B------:R-:W-:Y:S05]  /*2510*/  BSYNC.RECONVERGENT B1 ;  /* 0x0000000000017941 */ /* 0x000fea0003800200 */
.L_x_424:
[----:B------:R-:W-:-:S13]  /*2520*/  ISETP.GT.U32.AND P0, PT, R5, 0x7f, PT ;  /* 0x0000007f0500780c */ /* 0x000fda0003f04070 */
[----:B------:R-:W-:Y:S05]  /*2530*/  @P0 BRA `(.L_x_405) ;  /* 0x0000000800900947 */ /* 0x000fea0003800000 */
[----:B------:R-:W-:Y:S01]  /*2540*/  UISETP.GE.U32.AND UP0, UPT, UR22, 0x7, UPT ;  /* 0x000000071600788c */ /* 0x000fe2000bf06070 */
[----:B-1----:R-:W-:-:S08]  /*2550*/  IMAD.MOV.U32 R2, RZ, RZ, RZ ;  /* 0x000000ffff027224 */ /* 0x002fd000078e00ff */
[----:B------:R-:W-:Y:S05]  /*2560*/  BRA.U !UP0, `(.L_x_440) ;  /* 0x0000000508187547 */ /* 0x000fea000b800000 */
[----:B------:R-:W1:Y:S01]  /*2570*/  LDC.64 R2, c[0x0][0x380] ;  /* 0x0000e000ff027b82 */ /* 0x000e620000000a00 */
[----:B------:R-:W-:-:S07]  /*2580*/  IMAD.MOV.U32 R9, RZ, RZ, RZ ;  /* 0x000000ffff097224 */ /* 0x000fce00078e00ff */
.L_x_457:
        /* <DEDUP_REMOVED lines=18> */
.L_x_442:
[----:B------:R-:W-:Y:S05]  /*26b0*/  BSYNC.RECONVERGENT B1 ;  /* 0x0000000000017941 */ /* 0x000fea0003800200 */
.L_x_441:
[----:B------:R-:W-:Y:S04]  /*26c0*/  BSSY.RECONVERGENT B1, `(.L_x_443) ;  /* 0x0000005000017945 */ /* 0x000fe80003800200 */
[----:B------:R-:W-:Y:S05]  /*26d0*/  @!P1 BRA `(.L_x_444) ;  /* 0x00000000000c9947 */ /* 0x000fea0003800000 */
[----:B-1----:R-:W-:Y:S02]  /*26e0*/  IMAD.MOV.U32 R14, RZ, RZ, R13 ;  /* 0x000000ffff0e7224 */ /* 0x002fe400078e000d */
[----:B------:R-:W-:-:S05]  /*26f0*/  IMAD.MOV.U32 R15, RZ, RZ, RZ ;  /* 0x000000ffff0f7224 */ /* 0x000fca00078e00ff */
[----:B------:R2:W-:Y:S02]  /*2700*/  REDG.E.ADD.64.STRONG.GPU desc[UR20][R6.64+0xc00], R14 ;  /* 0x000c000e0600798e */ /* 0x0005e4000c12e514 */
.L_x_444:
[----:B------:R-:W-:Y:S05]  /*2710*/  BSYNC.RECONVERGENT B1 ;  /* 0x0000000000017941 */ /* 0x000fea0003800200 */
.L_x_443:
        /* <DEDUP_REMOVED lines=12> */
.L_x_446:
[----:B------:R-:W-:Y:S05]  /*27e0*/  BSYNC.RECONVERGENT B1 ;  /* 0x0000000000017941 */ /* 0x000fea0003800200 */
.L_x_445:
[----:B------:R-:W-:Y:S04]  /*27f0*/  BSSY.RECONVERGENT B1, `(.L_x_447) ;  /* 0x0000005000017945 */ /* 0x000fe80003800200 */
[----:B------:R-:W-:Y:S05]  /*2800*/  @!P1 BRA `(.L_x_448) ;  /* 0x00000000000c9947 */ /* 0x000fea0003800000 */
[----:B012---:R-:W-:Y:S02]  /*2810*/  IMAD.MOV.U32 R14, RZ, RZ, R20 ;  /* 0x000000ffff0e7224 */ /* 0x007fe400078e0014 */
[----:B------:R-:W-:-:S05]  /*2820*/  IMAD.MOV.U32 R15, RZ, RZ, RZ ;  /* 0x000000ffff0f7224 */ /* 0x000fca00078e00ff */
[----:B------:R3:W-:Y:S02]  /*2830*/  REDG.E.ADD.64.STRONG.GPU desc[UR20][R6.64+0x1c00], R14 ;  /* 0x001c000e0600798e */ /* 0x0007e4000c12e514 */
.L_x_448:
[----:B------:R-:W-:Y:S05]  /*2840*/  BSYNC.RECONVERGENT B1 ;  /* 0x0000000000017941 */ /* 0x000fea0003800200 */
.L_x_447:
[----:B------:R-:W-:Y:S04]  /*2850*/  BSSY.RECONVERGENT B1, `(.L_x_449) ;  /* 0x0000005000017945 */ /* 0x000fe80003800200 */
[----:B------:R-:W-:Y:S05]  /*2860*/  @!P2 BRA `(.L_x_450) ;  /* 0x00000000000ca947 */ /* 0x000fea0003800000 */
[----:B0123--:R-:W-:Y:S02]  /*2870*/  IMAD.MOV.U32 R14, RZ, RZ, R21 ;  /* 0x000000ffff0e7224 */ /* 0x00ffe400078e0015 */
[----:B------:R-:W-:-:S05]  /*2880*/  IMAD.MOV.U32 R15, RZ, RZ, RZ ;  /* 0x000000ffff0f7224 */ /* 0x000fca00078e00ff */
[----:B------:R4:W-:Y:S02]  /*2890*/  REDG.E.ADD.64.STRONG.GPU desc[UR20][R6.64+0x2400], R14 ;  /* 0x0024000e0600798e */ /* 0x0009e4000c12e514 */
.L_x_450:
[----:B------:R-:W-:Y:S05]  /*28a0*/  BSYNC.RECONVERGENT B1 ;  /* 0x0000000000017941 */ /* 0x000fea0003800200 */
.L_x_449:
[----:B------:R-:W-:Y:S04]  /*28b0*/  BSSY.RECONVERGENT B1, `(.L_x_451) ;  /* 0x0000005000017945 */ /* 0x000fe80003800200 */
[----:B------:R-:W-:Y:S05]  /*28c0*/  @!P3 BRA `(.L_x_452) ;  /* 0x00000000000cb947 */ /* 0x000fea0003800000 */
[----:B01234-:R-:W-:Y:S02]  /*28d0*/  HFMA2 R15, -RZ, RZ, 0, 0 ;  /* 0x00000000ff0f7431 */ /* 0x01ffe400000001ff */
[----:B------:R-:W-:-:S05]  /*28e0*/  IMAD.MOV.U32 R14, RZ, RZ, R16 ;  /* 0x000000ffff0e7224 */ /* 0x000fca00078e0010 */
[----:B------:R0:W-:Y:S02]  /*28f0*/  REDG.E.ADD.64.STRONG.GPU desc[UR20][R6.64+0x2c00], R14 ;  /* 0x002c000e0600798e */ /* 0x0001e4000c12e514 */
.L_x_452:
[----:B------:R-:W-:Y:S05]  /*2900*/  BSYNC.RECONVERGENT B1 ;  /* 0x0000000000017941 */ /* 0x000fea0003800200 */
.L_x_451:
[----:B------:R-:W-:Y:S04]  /*2910*/  BSSY.RECONVERGENT B1, `(.L_x_453) ;  /* 0x0000004000017945 */ /* 0x000fe80003800200 */
[----:B------:R-:W-:Y:S05]  /*2920*/  @!P4 BRA `(.L_x_454) ;  /* 0x000000000008c947 */ /* 0x000fea0003800000 */
[----:B------:R-:W-:-:S05]  /*2930*/  IMAD.MOV.U32 R13, RZ, RZ, RZ ;  /* 0x000000ffff0d7224 */ /* 0x000fca00078e00ff */
[----:B------:R0:W-:Y:S02]  /*2940*/  REDG.E.ADD.64.STRONG.GPU desc[UR20][R6.64+0x3400], R12 ;  /* 0x0034000c0600798e */ /* 0x0001e4000c12e514 */
.L_x_454:
[----:B------:R-:W-:Y:S05]  /*2950*/  BSYNC.RECONVERGENT B1 ;  /* 0x0000000000017941 */ /* 0x000fea0003800200 */
.L_x_453:
[----:B------:R-:W-:Y:S04]  /*2960*/  BSSY.RECONVERGENT B1, `(.L_x_455) ;  /* 0x0000004000017945 */ /* 0x000fe80003800200 */
[----:B------:R-:W-:Y:S05]  /*2970*/  @!P5 BRA `(.L_x_456) ;  /* 0x000000000008d947 */ /* 0x000fea0003800000 */
[----:B------:R-:W-:-:S05]  /*2980*/  IMAD.MOV.U32 R11, RZ, RZ, RZ ;  /* 0x000000ffff0b7224 */ /* 0x000fca00078e00ff */
[----:B------:R0:W-:Y:S02]  /*2990*/  REDG.E.ADD.64.STRONG.GPU desc[UR20][R6.64+0x3c00], R10 ;  /* 0x003c000a0600798e */ /* 0x0001e4000c12e514 */
.L_x_456:
[----:B------:R-:W-:Y:S05]  /*29a0*/  BSYNC.RECONVERGENT B1 ;  /* 0x0000000000017941 */ /* 0x000fea0003800200 */
.L_x_455:
[----:B------:R-:W-:Y:S05]  /*29b0*/  @P0 BRA `(.L_x_457) ;  /* 0xfffffff800f40947 */ /* 0x000fea000383ffff */
[----:B------:R-:W-:-:S07]  /*29c0*/  IMAD.U32 R2, RZ, RZ, UR27 ;  /* 0x0000001bff027e24 */ /* 0x000fce000f8e00ff */
.L_x_440:
        /* <DEDUP_REMOVED lines=20> */
.L_x_460:
[----:B------:R-:W-:Y:S05]  /*2b10*/  BSYNC.RECONVERGENT B1 ;  /* 0x0000000000017941 */ /* 0x000fea0003800200 */
.L_x_459:
        /* <DEDUP_REMOVED lines=9> */
.L_x_462:
[----:B------:R-:W-:Y:S05]  /*2bb0*/  BSYNC.RECONVERGENT B1 ;  /* 0x0000000000017941 */ /* 0x000fea0003800200 */
.L_x_461:
        /* <DEDUP_REMOVED lines=8> */
.L_x_464:
[----:B------:R-:W-:Y:S05]  /*2c40*/  BSYNC.RECONVERGENT B1 ;  /* 0x0000000000017941 */ /* 0x000fea0003800200 */
.L_x_463:
        /* <DEDUP_REMOVED lines=8> */
.L_x_466:
[----:B------:R-:W-:Y:S05]  /*2cd0*/  BSYNC.RECONVERGENT B1 ;  /* 0x0000000000017941 */ /* 0x000fea0003800200 */
.L_x_465:
[----:B------:R-:W-:-:S07]  /*2ce0*/  VIADD R2, R2, 0x4 ;  /* 0x0000000402027836 */ /* 0x000fce0000000000 */
.L_x_458:
        /* <DEDUP_REMOVED lines=17> */
.L_x_469:
[----:B------:R-:W-:Y:S05]  /*2e00*/  BSYNC.RECONVERGENT B1 ;  /* 0x0000000000017941 */ /* 0x000fea0003800200 */
.L_x_468:
        /* <DEDUP_REMOVED lines=9> */
.L_x_471:
[----:B------:R-:W-:Y:S05]  /*2ea0*/  BSYNC.RECONVERGENT B1 ;  /* 0x0000000000017941 */ /* 0x000fea0003800200 */
.L_x_470:
[----:B------:R-:W-:-:S07]  /*2eb0*/  VIADD R2, R2, 0x2 ;  /* 0x0000000202027836 */ /* 0x000fce0000000000 */
.L_x_467:
        /* <DEDUP_REMOVED lines=12> */
.L_x_405:
[----:B------:R-:W-:Y:S05]  /*2f80*/  BSYNC.RECONVERGENT B0 ;  /* 0x0000000000007941 */ /* 0x000fea0003800200 */
.L_x_404:
[----:B------:R-:W-:Y:S01]  /*2f90*/  BAR.SYNC.DEFER_BLOCKING 0x0 ;  /* 0x0000000000007b1d */ /* 0x000fe20000010000 */
[----:B------:R-:W-:-:S04]  /*2fa0*/  UIADD3 UR6, UP0, UPT, UR6, 0x1, URZ ;  /* 0x0000000106067890 */ /* 0x000fc8000ff1e0ff */
[----:B------:R-:W-:Y:S02]  /*2fb0*/  UIADD3.X UR7, UPT, UPT, URZ, UR7, URZ, UP0, !UPT ;  /* 0x00000007ff077290 */ /* 0x000fe400087fe4ff */
[----:B------:R-:W-:-:S04]  /*2fc0*/  UISETP.NE.U32.AND UP0, UPT, UR6, UR11, UPT ;  /* 0x0000000b0600728c */ /* 0x000fc8000bf05070 */
[----:B------:R-:W-:-:S09]  /*2fd0*/  UISETP.NE.AND.EX UP0, UPT, UR7, UR12, UPT, UP0 ;  /* 0x0000000c0700728c */ /* 0x000fd2000bf05300 */
[----:B------:R-:W-:Y:S05]  /*2fe0*/  BRA.U UP0, `(.L_x_472) ;  /* 0xffffffd1009c7547 */ /* 0x000fea000b83ffff */
[----:B------:R-:W-:Y:S05]  /*2ff0*/  EXIT ;  /* 0x000000000000794d */ /* 0x000fea0003800000 */
.L_x_473:
        /* <DEDUP_REMOVED lines=16> */
.L_x_489:


//--------------------- .text._ZN3cub18CUB_300001_SM_10006detail10radix_sort31DeviceRadixSortSingleTileKernelINS1_5radix10policy_hubIciyE10Policy1000ELNS0_9SortOrderE0EciyNS1_21identity_decomposer_tEEEvPKT1_PSA_PKT2_PSE_T3_iiT4_ --------------------------
	.section	.text._ZN3cub18CUB_300001_SM_10006detail10radix_sort31DeviceRadixSortSingleTileKernelINS1_5radix10policy_hubIciyE10Policy1000ELNS0_9SortOrderE0EciyNS1_21identity_decomposer_tEEEvPKT1_PSA_PKT2_PSE_T3_iiT4_,"ax",@progbits
	.align	128
        .global         _ZN3cub18CUB_300001_SM_10006detail10radix_sort31DeviceRadixSortSingleTileKernelINS1_5radix10policy_hubIciyE10Policy1000ELNS0_9SortOrderE0EciyNS1_21identity_decomposer_tEEEvPKT1_PSA_PKT2_PSE_T3_iiT4_
        .type           _ZN3cub18CUB_300001_SM_10006detail10radix_sort31DeviceRadixSortSingleTileKernelINS1_5radix10policy_hubIciyE10Policy1000ELNS0_9SortOrderE0EciyNS1_21identity_decomposer_tEEEvPKT1_PSA_PKT2_PSE_T3_iiT4_,@function
        .size           _ZN3cub18CUB_300001_SM_10006detail10radix_sort31DeviceRadixSortSingleTileKernelINS1_5radix10policy_hubIciyE10Policy1000ELNS0_9SortOrderE0EciyNS1_21identity_decomposer_tEEEvPKT1_PSA_PKT2_PSE_T3_iiT4_,(.L_x_490 - _ZN3cub18CUB_300001_SM_10006detail10radix_sort31DeviceRadixSortSingleTileKernelINS1_5radix10policy_hubIciyE10Policy1000ELNS0_9SortOrderE0EciyNS1_21identity_decomposer_tEEEvPKT1_PSA_PKT2_PSE_T3_iiT4_)
        .other          _ZN3cub18CUB_300001_SM_10006detail10radix_sort31DeviceRadixSortSingleTileKernelINS1_5radix10policy_hubIciyE10Policy1000ELNS0_9SortOrderE0EciyNS1_21identity_decomposer_tEEEvPKT1_PSA_PKT2_PSE_T3_iiT4_,@"STO_CUDA_ENTRY STV_DEFAULT"
_ZN3cub18CUB_300001_SM_10006detail10radix_sort31DeviceRadixSortSingleTileKernelINS1_5radix10policy_hubIciyE10Policy1000ELNS0_9SortOrderE0EciyNS1_21identity_decomposer_tEEEvPKT1_PSA_PKT2_PSE_T3_iiT4_:
.text._ZN3cub18CUB_300001_SM_10006detail10radix_sort31DeviceRadixSortSingleTileKernelINS1_5radix10policy_hubIciyE10Policy1000ELNS0_9SortOrderE0EciyNS1_21identity_decomposer_tEEEvPKT1_PSA_PKT2_PSE_T3_iiT4_:
[----:B------:R-:W-:Y:S01]  /*0000*/  LDC R1, c[0x0][0x37c] ;  /* 0x0000df00ff017b82 */ /* 0x000fe20000000800 */
[----:B------:R-:W0:Y:S01]  /*0010*/  S2R R0, SR_TID.X ;  /* 0x0000000000007919 */ /* 0x000e220000002100 */
[----:B------:R-:W1:Y:S01]  /*0020*/  LDCU UR4, c[0x0][0x3a0] ;  /* 0x00007400ff0477ac */ /* 0x000e620008000800 */
[----:B------:R-:W2:Y:S01]  /*0030*/  LDCU.64 UR6, c[0x0][0x380] ;  /* 0x00007000ff0677ac */ /* 0x000ea20008000a00 */
[----:B------:R-:W3:Y:S01]  /*0040*/  LDCU.64 UR10, c[0x0][0x358] ;  /* 0x00006b00ff0a77ac */ /* 0x000ee20008000a00 */
[----:B0-----:R-:W-:-:S04]  /*0050*/  IMAD R9, R0, 0x13, RZ ;  /* 0x0000001300097824 */ /* 0x001fc800078e02ff */
[C---:B------:R-:W-:Y:S01]  /*0060*/  VIADD R4, R9.reuse, 0x1 ;  /* 0x0000000109047836 */ /* 0x040fe20000000000 */
[C---:B-1----:R-:W-:Y:S02]  /*0070*/  ISETP.GE.AND P1, PT, R9.reuse, UR4, PT ;  /* 0x0000000409007c0c */ /* 0x042fe4000bf26270 */
[----:B--2---:R-:W-:-:S05]  /*0080*/  IADD3 R6, P0, PT, R9, UR6, RZ ;  /* 0x0000000609067c10 */ /* 0x004fca000ff1e0ff */
[----:B------:R-:W-:Y:S01]  /*0090*/  IMAD.X R7, RZ, RZ, UR7, P0 ;  /* 0x00000007ff077e24 */ /* 0x000fe200080e06ff */
[----:B------:R-:W-:Y:S01]  /*00a0*/  ISETP.GE.AND P0, PT, R4, UR4, PT ;  /* 0x0000000404007c0c */ /* 0x000fe2000bf06270 */
[C---:B------:R-:W-:Y:S01]  /*00b0*/  VIADD R4, R9.reuse, 0x2 ;  /* 0x0000000209047836 */ /* 0x040fe20000000000 */
[----:B------:R-:W0:Y:S01]  /*00c0*/  S2UR UR5, SR_CgaCtaId ;  /* 0x00000000000579c3 */ /* 0x000e220000008800 */
[C---:B------:R-:W-:Y:S01]  /*00d0*/  VIADD R5, R9.reuse, 0x6 ;  /* 0x0000000609057836 */ /* 0x040fe20000000000 */
[----:B------:R-:W1:Y:S01]  /*00e0*/  S2R R108, SR_LANEID ;  /* 0x00000000006c7919 */ /* 0x000e620000000000 */
[C---:B------:R-:W-:Y:S01]  /*00f0*/  VIADD R29, R9.reuse, 0x9 ;  /* 0x00000009091d7836 */ /* 0x040fe20000000000 */
[----:B------:R-:W2:Y:S01]  /*0100*/  LDCU.64 UR6, c[0x0][0x3a8] ;  /* 0x00007500ff0677ac */ /* 0x000ea20008000a00 */
[----:B---3--:R-:W3:Y:S01]  /*0110*/  @!P1 LDG.E.U8 R8, desc[UR10][R6.64] ;  /* 0x0000000a06089981 */ /* 0x008ee2000c1e1100 */
[----:B------:R-:W-:Y:S01]  /*0120*/  ISETP.GE.AND P1, PT, R4, UR4, PT ;  /* 0x0000000404007c0c */ /* 0x000fe2000bf26270 */
[----:B------:R-:W-:Y:S01]  /*0130*/  VIADD R4, R9, 0x3 ;  /* 0x0000000309047836 */ /* 0x000fe20000000000 */
[----:B------:R-:W-:-:S03]  /*0140*/  P2R R47, PR, RZ, 0x1 ;  /* 0x00000001ff2f7803 */ /* 0x000fc60000000000 */
[----:B------:R-:W4:Y:S01]  /*0150*/  @!P0 LDG.E.U8 R10, desc[UR10][R6.64+0x1] ;  /* 0x0000010a060a8981 */ /* 0x000f22000c1e1100 */
[----:B------:R-:W-:Y:S02]  /*0160*/  P2R R46, PR, RZ, 0x2 ;  /* 0x00000002ff2e7803 */ /* 0x000fe40000000000 */
[----:B------:R-:W-:Y:S01]  /*0170*/  ISETP.GE.AND P0, PT, R4, UR4, PT ;  /* 0x0000000404007c0c */ /* 0x000fe2000bf06270 */
[----:B------:R-:W-:-:S03]  /*0180*/  VIADD R4, R9, 0x4 ;  /* 0x0000000409047836 */ /* 0x000fc60000000000 */
[----:B------:R-:W-:Y:S02]  /*0190*/  P2R R45, PR, RZ, 0x1 ;  /* 0x00000001ff2d7803 */ /* 0x000fe40000000000 */
[----:B------:R-:W-:Y:S01]  /*01a0*/  ISETP.GE.AND P2, PT, R4, UR4, PT ;  /* 0x0000000404007c0c */ /* 0x000fe2000bf46270 */
[----:B------:R-:W-:Y:S01]  /*01b0*/  VIADD R4, R9, 0x5 ;  /* 0x0000000509047836 */ /* 0x000fe20000000000 */
[----:B------:R-:W2:Y:S05]  /*01c0*/  @!P1 LDG.E.U8 R11, desc[UR10][R6.64+0x2] ;  /* 0x0000020a060b9981 */ /* 0x000eaa000c1e1100 */
[----:B------:R-:W2:Y:S01]  /*01d0*/  @!P0 LDG.E.U8 R33, desc[UR10][R6.64+0x3] ;  /* 0x0000030a06218981 */ /* 0x000ea2000c1e1100 */
[----:B------:R-:W-:Y:S01]  /*01e0*/  ISETP.GE.AND P0, PT, R5, UR4, PT ;  /* 0x0000000405007c0c */ /* 0x000fe2000bf06270 */
[C---:B------:R-:W-:Y:S01]  /*01f0*/  VIADD R5, R9.reuse, 0x8 ;  /* 0x0000000809057836 */ /* 0x040fe20000000000 */
[----:B------:R-:W-:Y:S01]  /*0200*/  ISETP.GE.AND P1, PT, R4, UR4, PT ;  /* 0x0000000404007c0c */ /* 0x000fe2000bf26270 */
[C---:B------:R-:W-:Y:S01]  /*0210*/  VIADD R4, R9.reuse, 0x7 ;  /* 0x0000000709047836 */ /* 0x040fe20000000000 */
[----:B------:R-:W-:Y:S01]  /*0220*/  P2R R57, PR, RZ, 0x1 ;  /* 0x00000001ff397803 */ /* 0x000fe20000000000 */
[C---:B------:R-:W-:Y:S01]  /*0230*/  VIADD R30, R9.reuse, 0xa ;  /* 0x0000000a091e7836 */ /* 0x040fe20000000000 */
[----:B------:R-:W2:Y:S01]  /*0240*/  @!P2 LDG.E.U8 R34, desc[UR10][R6.64+0x4] ;  /* 0x0000040a0622a981 */ /* 0x000ea2000c1e1100 */
[C---:B------:R-:W-:Y:S01]  /*0250*/  VIADD R31, R9.reuse, 0xb ;  /* 0x0000000b091f7836 */ /* 0x040fe20000000000 */
[----:B------:R-:W-:Y:S01]  /*0260*/  P2R R43, PR, RZ, 0x4 ;  /* 0x00000004ff2b7803 */ /* 0x000fe20000000000 */
[----:B------:R-:W-:Y:S01]  /*0270*/  VIADD R32, R9, 0xc ;  /* 0x0000000c09207836 */ /* 0x000fe20000000000 */
[----:B------:R-:W-:-:S03]  /*0280*/  P2R R56, PR, RZ, 0x2 ;  /* 0x00000002ff387803 */ /* 0x000fc60000000000 */
[----:B------:R-:W2:Y:S01]  /*0290*/  @!P0 LDG.E.U8 R36, desc[UR10][R6.64+0x6] ;  /* 0x0000060a06248981 */ /* 0x000ea2000c1e1100 */
[----:B------:R-:W-:-:S03]  /*02a0*/  ISETP.GE.AND P0, PT, R4, UR4, PT ;  /* 0x0000000404007c0c */ /* 0x000fc6000bf06270 */
[----:B------:R-:W2:Y:S01]  /*02b0*/  @!P1 LDG.E.U8 R35, desc[UR10][R6.64+0x5] ;  /* 0x0000050a06239981 */ /* 0x000ea2000c1e1100 */
[----:B------:R-:W-:-:S09]  /*02c0*/  P2R R58, PR, RZ, 0x1 ;  /* 0x00000001ff3a7803 */ /* 0x000fd20000000000 */
[----:B------:R-:W2:Y:S01]  /*02d0*/  @!P0 LDG.E.U8 R37, desc[UR10][R6.64+0x7] ;  /* 0x0000070a06258981 */ /* 0x000ea2000c1e1100 */
[----:B------:R-:W-:Y:S02]  /*02e0*/  ISETP.GE.AND P0, PT, R5, UR4, PT ;  /* 0x0000000405007c0c */ /* 0x000fe4000bf06270 */
[----:B------:R-:W0:Y:S02]  /*02f0*/  LDC.64 R4, c[0x0][0x390] ;  /* 0x0000e400ff047b82 */ /* 0x000e240000000a00 */
[----:B------:R-:W-:-:S09]  /*0300*/  P2R R59, PR, RZ, 0x1 ;  /* 0x00000001ff3b7803 */ /* 0x000fd20000000000 */
[----:B------:R-:W2:Y:S01]  /*0310*/  @!P0 LDG.E.U8 R38, desc[UR10][R6.64+0x8] ;  /* 0x0000080a06268981 */ /* 0x000ea2000c1e1100 */
[----:B------:R-:W-:-:S04]  /*0320*/  ISETP.GE.AND P0, PT, R29, UR4, PT ;  /* 0x000000041d007c0c */ /* 0x000fc8000bf06270 */
[----:B------:R-:W-:-:S09]  /*0330*/  P2R R60, PR, RZ, 0x1 ;  /* 0x00000001ff3c7803 */ /* 0x000fd20000000000 */
[----:B------:R-:W2:Y:S01]  /*0340*/  @!P0 LDG.E.U8 R39, desc[UR10][R6.64+0x9] ;  /* 0x0000090a06278981 */ /* 0x000ea2000c1e1100 */
[----:B------:R-:W-:-:S04]  /*0350*/  ISETP.GE.AND P0, PT, R30, UR4, PT ;  /* 0x000000041e007c0c */ /* 0x000fc8000bf06270 */
[----:B------:R-:W-:-:S09]  /*0360*/  P2R R61, PR, RZ, 0x1 ;  /* 0x00000001ff3d7803 */ /* 0x000fd20000000000 */
[----:B------:R-:W2:Y:S01]  /*0370*/  @!P0 LDG.E.U8 R40, desc[UR10][R6.64+0xa] ;  /* 0x00000a0a06288981 */ /* 0x000ea2000c1e1100 */
[----:B------:R-:W-:-:S04]  /*0380*/  ISETP.GE.AND P0, PT, R31, UR4, PT ;  /* 0x000000041f007c0c */ /* 0x000fc8000bf06270 */
[----:B------:R-:W-:Y:S01]  /*0390*/  P2R R62, PR, RZ, 0x1 ;  /* 0x00000001ff3e7803 */ /* 0x000fe20000000000 */
[----:B------:R-:W-:-:S08]  /*03a0*/  VIADD R30, R9, 0xd ;  /* 0x0000000d091e7836 */ /* 0x000fd00000000000 */
[----:B------:R-:W2:Y:S01]  /*03b0*/  @!P0 LDG.E.U8 R41, desc[UR10][R6.64+0xb] ;  /* 0x00000b0a06298981 */ /* 0x000ea2000c1e1100 */
[----:B------:R-:W-:Y:S01]  /*03c0*/  ISETP.GE.AND P0, PT, R32, UR4, PT ;  /* 0x0000000420007c0c */ /* 0x000fe2000bf06270 */
[C---:B------:R-:W-:Y:S01]  /*03d0*/  VIADD R31, R9.reuse, 0xe ;  /* 0x0000000e091f7836 */ /* 0x040fe20000000000 */
[----:B------:R-:W-:Y:S01]  /*03e0*/  ISETP.GE.AND P1, PT, R30, UR4, PT ;  /* 0x000000041e007c0c */ /* 0x000fe2000bf26270 */
[----:B------:R-:W-:Y:S01]  /*03f0*/  VIADD R32, R9, 0xf ;  /* 0x0000000f09207836 */ /* 0x000fe20000000000 */
[----:B------:R-:W-:Y:S02]  /*0400*/  P2R R55, PR, RZ, 0x1 ;  /* 0x00000001ff377803 */ /* 0x000fe40000000000 */
[----:B------:R-:W-:Y:S02]  /*0410*/  ISETP.GE.AND P2, PT, R31, UR4, PT ;  /* 0x000000041f007c0c */ /* 0x000fe4000bf46270 */
[----:B------:R-:W-:-:S05]  /*0420*/  ISETP.GE.AND P3, PT, R32, UR4, PT ;  /* 0x0000000420007c0c */ /* 0x000fca000bf66270 */
[----:B------:R-:W2:Y:S01]  /*0430*/  @!P0 LDG.E.U8 R42, desc[UR10][R6.64+0xc] ;  /* 0x00000c0a062a8981 */ /* 0x000ea2000c1e1100 */
[----:B------:R-:W-:Y:S01]  /*0440*/  ISETP.NE.AND P0, PT, R43, RZ, PT ;  /* 0x000000ff2b00720c */ /* 0x000fe20003f05270 */
[----:B------:R-:W-:Y:S01]  /*0450*/  VIADD R43, R9, 0x10 ;  /* 0x00000010092b7836 */ /* 0x000fe20000000000 */
[----:B------:R-:W-:Y:S01]  /*0460*/  P2R R54, PR, RZ, 0x2 ;  /* 0x00000002ff367803 */ /* 0x000fe20000000000 */
[----:B------:R-:W2:Y:S03]  /*0470*/  @!P1 LDG.E.U8 R44, desc[UR10][R6.64+0xd] ;  /* 0x00000d0a062c9981 */ /* 0x000ea6000c1e1100 */
[----:B------:R-:W-:Y:S02]  /*0480*/  ISETP.GE.AND P4, PT, R43, UR4, PT ;  /* 0x000000042b007c0c */ /* 0x000fe4000bf86270 */
[----:B------:R-:W-:Y:S01]  /*0490*/  ISETP.NE.AND P1, PT, R45, RZ, PT ;  /* 0x000000ff2d00720c */ /* 0x000fe20003f25270 */
[C---:B------:R-:W-:Y:S01]  /*04a0*/  VIADD R49, R9.reuse, 0x12 ;  /* 0x0000001209317836 */ /* 0x040fe20000000000 */
[----:B------:R-:W2:Y:S01]  /*04b0*/  @!P2 LDG.E.U8 R45, desc[UR10][R6.64+0xe] ;  /* 0x00000e0a062da981 */ /* 0x000ea2000c1e1100 */
[----:B------:R-:W-:Y:S01]  /*04c0*/  VIADD R48, R9, 0x11 ;  /* 0x0000001109307836 */ /* 0x000fe20000000000 */
[----:B------:R-:W-:-:S02]  /*04d0*/  P2R R53, PR, RZ, 0x4 ;  /* 0x00000004ff357803 */ /* 0x000fc40000000000 */
[----:B------:R-:W-:Y:S02]  /*04e0*/  ISETP.NE.AND P2, PT, R46, RZ, PT ;  /* 0x000000ff2e00720c */ /* 0x000fe40003f45270 */
[----:B------:R-:W2:Y:S01]  /*04f0*/  @!P3 LDG.E.U8 R46, desc[UR10][R6.64+0xf] ;  /* 0x00000f0a062eb981 */ /* 0x000ea2000c1e1100 */
[----:B------:R-:W-:Y:S02]  /*0500*/  P2R R52, PR, RZ, 0x8 ;  /* 0x00000008ff347803 */ /* 0x000fe40000000000 */
[----:B------:R-:W-:Y:S02]  /*0510*/  ISETP.NE.AND P3, PT, R47, RZ, PT ;  /* 0x000000ff2f00720c */ /* 0x000fe40003f65270 */
[----:B------:R-:W2:Y:S01]  /*0520*/  @!P4 LDG.E.U8 R47, desc[UR10][R6.64+0x10] ;  /* 0x0000100a062fc981 */ /* 0x000ea2000c1e1100 */
[----:B------:R-:W-:Y:S02]  /*0530*/  ISETP.GE.AND P6, PT, R49, UR4, PT ;  /* 0x0000000431007c0c */ /* 0x000fe4000bfc6270 */
[----:B------:R-:W-:Y:S01]  /*0540*/  ISETP.GE.AND P5, PT, R48, UR4, PT ;  /* 0x0000000430007c0c */ /* 0x000fe2000bfa6270 */
[----:B0-----:R-:W-:Y:S01]  /*0550*/  IMAD.WIDE.U32 R4, R9, 0x4, R4 ;  /* 0x0000000409047825 */ /* 0x001fe200078e0004 */
[----:B------:R-:W-:-:S02]  /*0560*/  P2R R51, PR, RZ, 0x10 ;  /* 0x00000010ff337803 */ /* 0x000fc40000000000 */
[----:B------:R-:W-:-:S07]  /*0570*/  ISETP.GE.AND P4, PT, R9, UR4, PT ;  /* 0x0000000409007c0c */ /* 0x000fce000bf86270 */
[----:B------:R-:W2:Y:S04]  /*0580*/  @!P6 LDG.E.U8 R50, desc[UR10][R6.64+0x12] ;  /* 0x0000120a0632e981 */ /* 0x000ea8000c1e1100 */
[----:B------:R0:W2:Y:S01]  /*0590*/  @!P5 LDG.E.U8 R9, desc[UR10][R6.64+0x11] ;  /* 0x0000110a0609d981 */ /* 0x0000a2000c1e1100 */
[----:B------:R-:W-:Y:S01]  /*05a0*/  BAR.SYNC.DEFER_BLOCKING 0x0 ;  /* 0x0000000000007b1d */ /* 0x000fe20000010000 */
[----:B------:R-:W-:Y:S01]  /*05b0*/  IMAD.MOV.U32 R32, RZ, RZ, 0xff ;  /* 0x000000ffff207424 */ /* 0x000fe200078e00ff */
[----:B0-----:R-:W-:Y:S02]  /*05c0*/  P2R R6, PR, RZ, 0x40 ;  /* 0x00000040ff067803 */ /* 0x001fe40000000000 */
[----:B------:R-:W-:Y:S01]  /*05d0*/  ISETP.NE.AND P6, PT, R56, RZ, PT ;  /* 0x000000ff3800720c */ /* 0x000fe20003fc5270 */
[----:B------:R-:W-:Y:S01]  /*05e0*/  IMAD.MOV.U32 R29, RZ, RZ, 0xff ;  /* 0x000000ffff1d7424 */ /* 0x000fe200078e00ff */
[----:B------:R-:W-:-:S02]  /*05f0*/  P2R R43, PR, RZ, 0x20 ;  /* 0x00000020ff2b7803 */ /* 0x000fc40000000000 */
[----:B------:R-:W-:Y:S01]  /*0600*/  ISETP.NE.AND P5, PT, R57, RZ, PT ;  /* 0x000000ff3900720c */ /* 0x000fe20003fa5270 */
[----:B------:R-:W-:Y:S02]  /*0610*/  IMAD.MOV.U32 R30, RZ, RZ, 0xff ;  /* 0x000000ffff1e7424 */ /* 0x000fe400078e00ff */
[----:B------:R-:W-:Y:S01]  /*0620*/  IMAD.MOV.U32 R31, RZ, RZ, 0xff ;  /* 0x000000ffff1f7424 */ /* 0x000fe200078e00ff */
[----:B------:R0:W5:Y:S04]  /*0630*/  @!P4 LDG.E R2, desc[UR10][R4.64] ;  /* 0x0000000a0402c981 */ /* 0x000168000c1e1900 */
[----:B------:R0:W5:Y:S04]  /*0640*/  @!P3 LDG.E R28, desc[UR10][R4.64+0x4] ;  /* 0x0000040a041cb981 */ /* 0x000168000c1e1900 */
[----:B------:R0:W5:Y:S04]  /*0650*/  @!P2 LDG.E R27, desc[UR10][R4.64+0x8] ;  /* 0x0000080a041ba981 */ /* 0x000168000c1e1900 */
[----:B------:R0:W5:Y:S04]  /*0660*/  @!P1 LDG.E R26, desc[UR10][R4.64+0xc] ;  /* 0x00000c0a041a9981 */ /* 0x000168000c1e1900 */
[----:B------:R0:W5:Y:S04]  /*0670*/  @!P0 LDG.E R25, desc[UR10][R4.64+0x10] ;  /* 0x0000100a04198981 */ /* 0x000168000c1e1900 */
[----:B------:R0:W5:Y:S04]  /*0680*/  @!P6 LDG.E R24, desc[UR10][R4.64+0x14] ;  /* 0x0000140a0418e981 */ /* 0x000168000c1e1900 */
[----:B------:R0:W5:Y:S01]  /*0690*/  @!P5 LDG.E R23, desc[UR10][R4.64+0x18] ;  /* 0x0000180a0417d981 */ /* 0x000162000c1e1900 */
[----:B------:R-:W-:-:S02]  /*06a0*/  UMOV UR4, 0x400 ;  /* 0x0000040000047882 */ /* 0x000fc40000000000 */
[----:B------:R-:W-:Y:S01]  /*06b0*/  ULEA UR4, UR5, UR4, 0x18 ;  /* 0x0000000405047291 */ /* 0x000fe2000f8ec0ff */
[----:B------:R-:W-:Y:S01]  /*06c0*/  IMAD.MOV.U32 R48, RZ, RZ, 0xff ;  /* 0x000000ffff307424 */ /* 0x000fe200078e00ff */
[----:B------:R-:W-:Y:S02]  /*06d0*/  SHF.R.U32.HI R109, RZ, 0x5, R0 ;  /* 0x00000005ff6d7819 */ /* 0x000fe40000011600 */
[----:B---3--:R-:W-:-:S04]  /*06e0*/  @!P4 LOP3.LUT R8, R8, 0xff80, RZ, 0x3c, !PT ;  /* 0x0000ff800808c812 */ /* 0x008fc800078e3cff */
[----:B------:R-:W-:Y:S02]  /*06f0*/  @!P4 PRMT R29, R8, 0x7610, R29 ;  /* 0x00007610081dc816 */ /* 0x000fe4000000001d */
[----:B------:R-:W-:Y:S02]  /*0700*/  ISETP.NE.AND P4, PT, R58, RZ, PT ;  /* 0x000000ff3a00720c */ /* 0x000fe40003f85270 */
[----:B----4-:R-:W-:Y:S02]  /*0710*/  @!P3 LOP3.LUT R10, R10, 0xff80, RZ, 0x3c, !PT ;  /* 0x0000ff800a0ab812 */ /* 0x010fe400078e3cff */
[----:B--2---:R-:W-:-:S09]  /*0720*/  @!P1 LOP3.LUT R33, R33, 0xff80, RZ, 0x3c, !PT ;  /* 0x0000ff8021219812 */ /* 0x004fd200078e3cff */
[----:B------:R0:W5:Y:S01]  /*0730*/  @!P4 LDG.E R22, desc[UR10][R4.64+0x1c] ;  /* 0x00001c0a0416c981 */ /* 0x000162000c1e1900 */
[----:B------:R-:W-:Y:S01]  /*0740*/  @!P1 PRMT R32, R33, 0x7610, R32 ;  /* 0x0000761021209816 */ /* 0x000fe20000000020 */
[----:B------:R-:W-:Y:S01]  /*0750*/  IMAD.MOV.U32 R33, RZ, RZ, 0xff ;  /* 0x000000ffff217424 */ /* 0x000fe200078e00ff */
[----:B------:R-:W-:-:S04]  /*0760*/  @!P0 LOP3.LUT R34, R34, 0xff80, RZ, 0x3c, !PT ;  /* 0x0000ff8022228812 */ /* 0x000fc800078e3cff */
[----:B------:R-:W-:Y:S01]  /*0770*/  @!P0 PRMT R33, R34, 0x7610, R33 ;  /* 0x0000761022218816 */ /* 0x000fe20000000021 */
[----:B------:R-:W-:Y:S01]  /*0780*/  IMAD.MOV.U32 R34, RZ, RZ, 0xff ;  /* 0x000000ffff227424 */ /* 0x000fe200078e00ff */
[----:B------:R-:W-:Y:S02]  /*0790*/  @!P3 PRMT R30, R10, 0x7610, R30 ;  /* 0x000076100a1eb816 */ /* 0x000fe4000000001e */
[----:B------:R-:W-:Y:S02]  /*07a0*/  @!P6 LOP3.LUT R35, R35, 0xff80, RZ, 0x3c, !PT ;  /* 0x0000ff802323e812 */ /* 0x000fe400078e3cff */
[----:B------:R-:W-:Y:S02]  /*07b0*/  ISETP.NE.AND P3, PT, R59, RZ, PT ;  /* 0x000000ff3b00720c */ /* 0x000fe40003f65270 */
[----:B------:R-:W-:Y:S01]  /*07c0*/  @!P6 PRMT R34, R35, 0x7610, R34 ;  /* 0x000076102322e816 */ /* 0x000fe20000000022 */
[----:B------:R-:W-:Y:S01]  /*07d0*/  IMAD.MOV.U32 R35, RZ, RZ, 0xff ;  /* 0x000000ffff237424 */ /* 0x000fe200078e00ff */
[----:B------:R-:W-:-:S02]  /*07e0*/  @!P2 LOP3.LUT R11, R11, 0xff80, RZ, 0x3c, !PT ;  /* 0x0000ff800b0ba812 */ /* 0x000fc400078e3cff */
[----:B------:R-:W-:Y:S02]  /*07f0*/  @!P5 LOP3.LUT R36, R36, 0xff80, RZ, 0x3c, !PT ;  /* 0x0000ff802424d812 */ /* 0x000fe400078e3cff */
[----:B------:R-:W-:Y:S02]  /*0800*/  @!P2 PRMT R31, R11, 0x7610, R31 ;  /* 0x000076100b1fa816 */ /* 0x000fe4000000001f */
[----:B------:R-:W-:Y:S01]  /*0810*/  @!P5 PRMT R35, R36, 0x7610, R35 ;  /* 0x000076102423d816 */ /* 0x000fe20000000023 */
[----:B------:R-:W-:Y:S01]  /*0820*/  IMAD.MOV.U32 R36, RZ, RZ, 0xff ;  /* 0x000000ffff247424 */ /* 0x000fe200078e00ff */
[----:B------:R-:W-:Y:S01]  /*0830*/  ISETP.NE.AND P2, PT, R60, RZ, PT ;  /* 0x000000ff3c00720c */ /* 0x000fe20003f45270 */
[----:B------:R0:W5:Y:S01]  /*0840*/  @!P3 LDG.E R21, desc[UR10][R4.64+0x20] ;  /* 0x0000200a0415b981 */ /* 0x000162000c1e1900 */
[----:B------:R-:W-:Y:S02]  /*0850*/  @!P4 LOP3.LUT R37, R37, 0xff80, RZ, 0x3c, !PT ;  /* 0x0000ff802525c812 */ /* 0x000fe400078e3cff */
[----:B------:R-:W-:-:S02]  /*0860*/  ISETP.NE.AND P1, PT, R61, RZ, PT ;  /* 0x000000ff3d00720c */ /* 0x000fc40003f25270 */
[----:B------:R-:W-:Y:S01]  /*0870*/  @!P4 PRMT R36, R37, 0x7610, R36 ;  /* 0x000076102524c816 */ /* 0x000fe20000000024 */
[----:B------:R-:W-:Y:S01]  /*0880*/  IMAD.MOV.U32 R37, RZ, RZ, 0xff ;  /* 0x000000ffff257424 */ /* 0x000fe200078e00ff */
[----:B------:R-:W-:Y:S02]  /*0890*/  @!P3 LOP3.LUT R38, R38, 0xff80, RZ, 0x3c, !PT ;  /* 0x0000ff802626b812 */ /* 0x000fe400078e3cff */
[----:B------:R-:W-:-:S03]  /*08a0*/  ISETP.NE.AND P0, PT, R62, RZ, PT ;  /* 0x000000ff3e00720c */ /* 0x000fc60003f05270 */
[----:B------:R0:W5:Y:S01]  /*08b0*/  @!P2 LDG.E R20, desc[UR10][R4.64+0x24] ;  /* 0x0000240a0414a981 */ /* 0x000162000c1e1900 */
[----:B------:R-:W-:Y:S01]  /*08c0*/  @!P3 PRMT R37, R38, 0x7610, R37 ;  /* 0x000076102625b816 */ /* 0x000fe20000000025 */
[----:B------:R-:W-:Y:S01]  /*08d0*/  IMAD.MOV.U32 R38, RZ, RZ, 0xff ;  /* 0x000000ffff267424 */ /* 0x000fe200078e00ff */
[----:B------:R-:W-:-:S07]  /*08e0*/  @!P2 LOP3.LUT R39, R39, 0xff80, RZ, 0x3c, !PT ;  /* 0x0000ff802727a812 */ /* 0x000fce00078e3cff */
[----:B------:R0:W5:Y:S01]  /*08f0*/  @!P0 LDG.E R18, desc[UR10][R4.64+0x2c] ;  /* 0x00002c0a04128981 */ /* 0x000162000c1e1900 */
[----:B------:R-:W-:Y:S01]  /*0900*/  @!P2 PRMT R38, R39, 0x7610, R38 ;  /* 0x000076102726a816 */ /* 0x000fe20000000026 */
[----:B------:R-:W-:Y:S02]  /*0910*/  IMAD.MOV.U32 R39, RZ, RZ, 0xff ;  /* 0x000000ffff277424 */ /* 0x000fe400078e00ff */
[----:B------:R0:W5:Y:S01]  /*0920*/  @!P1 LDG.E R19, desc[UR10][R4.64+0x28] ;  /* 0x0000280a04139981 */ /* 0x000162000c1e1900 */
[----:B------:R-:W-:-:S04]  /*0930*/  @!P1 LOP3.LUT R40, R40, 0xff80, RZ, 0x3c, !PT ;  /* 0x0000ff8028289812 */ /* 0x000fc800078e3cff */
[----:B------:R-:W-:Y:S01]  /*0940*/  @!P1 PRMT R39, R40, 0x7610, R39 ;  /* 0x0000761028279816 */ /* 0x000fe20000000027 */
[----:B------:R-:W-:Y:S01]  /*0950*/  IMAD.MOV.U32 R40, RZ, RZ, 0xff ;  /* 0x000000ffff287424 */ /* 0x000fe200078e00ff */
[----:B------:R-:W-:Y:S02]  /*0960*/  ISETP.NE.AND P2, PT, R53, RZ, PT ;  /* 0x000000ff3500720c */ /* 0x000fe40003f45270 */
[----:B------:R-:W-:Y:S02]  /*0970*/  ISETP.NE.AND P6, PT, R6, RZ, PT ;  /* 0x000000ff0600720c */ /* 0x000fe40003fc5270 */
[----:B------:R-:W-:Y:S02]  /*0980*/  @!P0 LOP3.LUT R41, R41, 0xff80, RZ, 0x3c, !PT ;  /* 0x0000ff8029298812 */ /* 0x000fe400078e3cff */
[----:B------:R-:W-:Y:S02]  /*0990*/  ISETP.NE.AND P5, PT, R43, RZ, PT ;  /* 0x000000ff2b00720c */ /* 0x000fe40003fa5270 */
[----:B------:R-:W-:-:S05]  /*09a0*/  @!P0 PRMT R40, R41, 0x7610, R40 ;  /* 0x0000761029288816 */ /* 0x000fca0000000028 */
[----:B------:R0:W5:Y:S01]  /*09b0*/  @!P2 LDG.E R15, desc[UR10][R4.64+0x38] ;  /* 0x0000380a040fa981 */ /* 0x000162000c1e1900 */
[----:B------:R-:W-:Y:S02]  /*09c0*/  ISETP.NE.AND P0, PT, R55, RZ, PT ;  /* 0x000000ff3700720c */ /* 0x000fe40003f05270 */
[----:B------:R-:W-:Y:S02]  /*09d0*/  ISETP.NE.AND P4, PT, R51, RZ, PT ;  /* 0x000000ff3300720c */ /* 0x000fe40003f85270 */
[----:B------:R-:W-:Y:S02]  /*09e0*/  ISETP.NE.AND P3, PT, R52, RZ, PT ;  /* 0x000000ff3400720c */ /* 0x000fe40003f65270 */
[----:B------:R-:W-:Y:S01]  /*09f0*/  ISETP.NE.AND P1, PT, R54, RZ, PT ;  /* 0x000000ff3600720c */ /* 0x000fe20003f25270 */
[----:B------:R-:W-:Y:S01]  /*0a00*/  IMAD.MOV.U32 R43, RZ, RZ, 0xff ;  /* 0x000000ffff2b7424 */ /* 0x000fe200078e00ff */
[----:B------:R0:W5:Y:S01]  /*0a10*/  @!P6 LDG.E R3, desc[UR10][R4.64+0x48] ;  /* 0x0000480a0403e981 */ /* 0x000162000c1e1900 */
[----:B------:R-:W-:-:S03]  /*0a20*/  IMAD.MOV.U32 R41, RZ, RZ, 0xff ;  /* 0x000000ffff297424 */ /* 0x000fc600078e00ff */
[----:B------:R0:W5:Y:S01]  /*0a30*/  @!P5 LDG.E R12, desc[UR10][R4.64+0x44] ;  /* 0x0000440a040cd981 */ /* 0x000162000c1e1900 */
[----:B------:R-:W-:-:S03]  /*0a40*/  @!P0 LOP3.LUT R42, R42, 0xff80, RZ, 0x3c, !PT ;  /* 0x0000ff802a2a8812 */ /* 0x000fc600078e3cff */
[----:B------:R0:W5:Y:S01]  /*0a50*/  @!P0 LDG.E R17, desc[UR10][R4.64+0x30] ;  /* 0x0000300a04118981 */ /* 0x000162000c1e1900 */
[----:B------:R-:W-:-:S03]  /*0a60*/  @!P2 LOP3.LUT R45, R45, 0xff80, RZ, 0x3c, !PT ;  /* 0x0000ff802d2da812 */ /* 0x000fc600078e3cff */
[----:B------:R0:W5:Y:S01]  /*0a70*/  @!P1 LDG.E R16, desc[UR10][R4.64+0x34] ;  /* 0x0000340a04109981 */ /* 0x000162000c1e1900 */
[----:B------:R-:W-:Y:S02]  /*0a80*/  @!P0 PRMT R41, R42, 0x7610, R41 ;  /* 0x000076102a298816 */ /* 0x000fe40000000029 */
[----:B------:R-:W-:Y:S01]  /*0a90*/  @!P2 PRMT R43, R45, 0x7610, R43 ;  /* 0x000076102d2ba816 */ /* 0x000fe2000000002b */
[----:B------:R0:W5:Y:S01]  /*0aa0*/  @!P3 LDG.E R14, desc[UR10][R4.64+0x3c] ;  /* 0x00003c0a040eb981 */ /* 0x000162000c1e1900 */
[----:B------:R-:W-:-:S03]  /*0ab0*/  IMAD.MOV.U32 R45, RZ, RZ, 0xff ;  /* 0x000000ffff2d7424 */ /* 0x000fc600078e00ff */
[----:B------:R0:W5:Y:S01]  /*0ac0*/  @!P4 LDG.E R13, desc[UR10][R4.64+0x40] ;  /* 0x0000400a040dc981 */ /* 0x000162000c1e1900 */
[----:B------:R-:W-:Y:S01]  /*0ad0*/  IMAD.MOV.U32 R42, RZ, RZ, 0xff ;  /* 0x000000ffff2a7424 */ /* 0x000fe200078e00ff */
[----:B------:R-:W-:Y:S02]  /*0ae0*/  @!P4 LOP3.LUT R47, R47, 0xff80, RZ, 0x3c, !PT ;  /* 0x0000ff802f2fc812 */ /* 0x000fe400078e3cff */
[----:B------:R-:W-:Y:S02]  /*0af0*/  @!P1 LOP3.LUT R44, R44, 0xff80, RZ, 0x3c, !PT ;  /* 0x0000ff802c2c9812 */ /* 0x000fe400078e3cff */
[----:B------:R-:W-:Y:S02]  /*0b00*/  @!P4 PRMT R45, R47, 0x7610, R45 ;  /* 0x000076102f2dc816 */ /* 0x000fe4000000002d */
[----:B------:R-:W-:Y:S02]  /*0b10*/  LEA R47, R0, UR4, 0x2 ;  /* 0x00000004002f7c11 */ /* 0x000fe4000f8e10ff */
[----:B------:R-:W-:Y:S01]  /*0b20*/  @!P1 PRMT R42, R44, 0x7610, R42 ;  /* 0x000076102c2a9816 */ /* 0x000fe2000000002a */
[----:B------:R-:W-:Y:S01]  /*0b30*/  IMAD.MOV.U32 R44, RZ, RZ, 0xff ;  /* 0x000000ffff2c7424 */ /* 0x000fe200078e00ff */
[----:B------:R-:W-:Y:S01]  /*0b40*/  @!P3 LOP3.LUT R46, R46, 0xff80, RZ, 0x3c, !PT ;  /* 0x0000ff802e2eb812 */ /* 0x000fe200078e3cff */
[----:B------:R-:W-:-:S03]  /*0b50*/  IMAD R49, R0, 0x40, R47 ;  /* 0x0000004000317824 */ /* 0x000fc600078e022f */
[----:B------:R-:W-:Y:S01]  /*0b60*/  @!P3 PRMT R44, R46, 0x7610, R44 ;  /* 0x000076102e2cb816 */ /* 0x000fe2000000002c */
[----:B------:R-:W-:Y:S01]  /*0b70*/  IMAD.MOV.U32 R46, RZ, RZ, 0xff ;  /* 0x000000ffff2e7424 */ /* 0x000fe200078e00ff */
[----:B------:R-:W-:Y:S01]  /*0b80*/  @!P6 LOP3.LUT R50, R50, 0xff80, RZ, 0x3c, !PT ;  /* 0x0000ff803232e812 */ /* 0x000fe200078e3cff */
[----:B------:R-:W-:Y:S01]  /*0b90*/  IMAD R51, R0, -0x31, R49 ;  /* 0xffffffcf00337824 */ /* 0x000fe200078e0231 */
[----:B------:R-:W-:Y:S02]  /*0ba0*/  @!P5 LOP3.LUT R9, R9, 0xff80, RZ, 0x3c, !PT ;  /* 0x0000ff800909d812 */ /* 0x000fe400078e3cff */
[----:B------:R-:W-:Y:S01]  /*0bb0*/  @!P6 PRMT R48, R50, 0x7610, R48 ;  /* 0x000076103230e816 */ /* 0x000fe20000000030 */
[----:B------:R-:W-:Y:S01]  /*0bc0*/  IMAD R53, R0, 0x39, R51 ;  /* 0x0000003900357824 */ /* 0x000fe200078e0233 */
[----:B------:R-:W-:Y:S02]  /*0bd0*/  @!P5 PRMT R46, R9, 0x7610, R46 ;  /* 0x00007610092ed816 */ /* 0x000fe4000000002e */
[----:B------:R-:W-:Y:S01]  /*0be0*/  LEA R50, R109, UR4, 0x2 ;  /* 0x000000046d327c11 */ /* 0x000fe2000f8e10ff */
[----:B------:R-:W-:-:S02]  /*0bf0*/  UIADD3 UR5, UPT, UPT, -UR6, UR7, URZ ;  /* 0x0000000706057290 */ /* 0x000fc4000fffe1ff */
[----:B------:R-:W-:Y:S01]  /*0c00*/  UIADD3 UR8, UPT, UPT, UR6, 0x5, URZ ;  /* 0x0000000506087890 */ /* 0x000fe2000fffe0ff */
[----:B------:R-:W2:Y:S01]  /*0c10*/  LDCU UR7, c[0x0][0x3ac] ;  /* 0x00007580ff0777ac */ /* 0x000ea20008000800 */
[----:B01----:R-:W-:Y:S10]  /*0c20*/  BAR.SYNC.DEFER_BLOCKING 0x0 ;  /* 0x0000000000007b1d */ /* 0x003ff40000010000 */
.L_x_475:
[----:B------:R-:W-:Y:S01]  /*0c30*/  UISETP.LT.AND UP0, UPT, UR5, 0x5, UPT ;  /* 0x000000050500788c */ /* 0x000fe2000bf01270 */
[----:B0--3--:R-:W-:Y:S01]  /*0c40*/  LOP3.LUT R4, R29, 0xff, RZ, 0xc0, !PT ;  /* 0x000000ff1d047812 */ /* 0x009fe200078ec0ff */
[----:B------:R-:W-:Y:S01]  /*0c50*/  UIADD3 UR6, UPT, UPT, UR8, -0x5, URZ ;  /* 0xfffffffb08067890 */ /* 0x000fe2000fffe0ff */
[----:B------:R-:W-:Y:S01]  /*0c60*/  STS [R47], RZ ;  /* 0x000000ff2f007388 */ /* 0x000fe20000000800 */
[----:B------:R-:W-:Y:S01]  /*0c70*/  USEL UR4, UR5, 0x5, UP0 ;  /* 0x0000000505047887 */ /* 0x000fe20008000000 */
[----:B------:R-:W-:Y:S01]  /*0c80*/  ISETP.NE.AND P1, PT, R108, 0x1f, PT ;  /* 0x0000001f6c00780c */ /* 0x000fe20003f25270 */
[----:B--2---:R-:W-:Y:S01]  /*0c90*/  UISETP.GE.AND UP0, UPT, UR8, UR7, UPT ;  /* 0x000000070800728c */ /* 0x004fe2000bf06270 */
        /* <DEDUP_REMOVED lines=140> */
[----:B------:R-:W-:Y:S02]  /*1560*/  LOP3.LUT R77, R4, 0x1e, RZ, 0xc0, !PT ;  /* 0x0000001e044d7812 */ /* 0x000fe400078ec0ff */
[----:B------:R-:W-:Y:S02]  /*1570*/  LOP3.LUT R5, R41, 0xff, RZ, 0xc0, !PT ;  /* 0x000000ff29057812 */ /* 0x000fe400078ec0ff */
[----:B------:R-:W-:Y:S02]  /*1580*/  IADD3 R77, PT, PT, R77, R47, R6 ;  /* 0x0000002f4d4d7210 */ /* 0x000fe40007ffe006 */
[----:B------:R-:W-:-:S04]  /*1590*/  SHF.R.U32.HI R5, RZ, UR6, R5 ;  /* 0x00000006ff057c19 */ /* 0x000fc80008011605 */
[----:B------:R-:W-:-:S05]  /*15a0*/  LOP3.LUT R5, R5, UR4, RZ, 0xc0, !PT ;  /* 0x0000000405057c12 */ /* 0x000fca000f8ec0ff */
[----:B------:R-:W-:Y:S01]  /*15b0*/  IMAD.SHL.U32 R6, R5, 0x400, RZ ;  /* 0x0000040005067824 */ /* 0x000fe200078e00ff */
[----:B------:R-:W-:-:S04]  /*15c0*/  SHF.R.U32.HI R5, RZ, 0x3, R5 ;  /* 0x00000003ff057819 */ /* 0x000fc80000011605 */
[----:B------:R-:W-:Y:S02]  /*15d0*/  LOP3.LUT R8, R6, 0x3c00, RZ, 0xc0, !PT ;  /* 0x00003c0006087812 */ /* 0x000fe400078ec0ff */
[----:B------:R-:W-:-:S04]  /*15e0*/  LOP3.LUT R5, R5, 0x1e, RZ, 0xc0, !PT ;  /* 0x0000001e05057812 */ /* 0x000fc800078ec0ff */
[----:B------:R-:W-:Y:S01]  /*15f0*/  IADD3 R79, PT, PT, R5, R47, R8 ;  /* 0x0000002f054f7210 */ /* 0x000fe20007ffe008 */
[----:B-1----:R-:W-:-:S05]  /*1600*/  VIADD R7, R73, 0x1 ;  /* 0x0000000149077836 */ /* 0x002fca0000000000 */
[----:B------:R-:W-:Y:S04]  /*1610*/  STS.U16 [R72], R7 ;  /* 0x0000000748007388 */ /* 0x000fe80000000400 */
[----:B------:R-:W0:Y:S02]  /*1620*/  LDS.U16 R74, [R75] ;  /* 0x000000004b4a7984 */ /* 0x000e240000000400 */
[----:B0-----:R-:W-:-:S05]  /*1630*/  VIADD R4, R74, 0x1 ;  /* 0x000000014a047836 */ /* 0x001fca0000000000 */
[----:B------:R0:W-:Y:S04]  /*1640*/  STS.U16 [R75], R4 ;  /* 0x000000044b007388 */ /* 0x0001e80000000400 */
[----:B------:R-:W1:Y:S01]  /*1650*/  LDS.U16 R76, [R77] ;  /* 0x000000004d4c7984 */ /* 0x000e620000000400 */
[----:B0-----:R-:W-:-:S04]  /*1660*/  LOP3.LUT R4, R42, 0xff, RZ, 0xc0, !PT ;  /* 0x000000ff2a047812 */ /* 0x001fc800078ec0ff */
[----:B------:R-:W-:-:S04]  /*1670*/  SHF.R.U32.HI R4, RZ, UR6, R4 ;  /* 0x00000006ff047c19 */ /* 0x000fc80008011604 */
[----:B------:R-:W-:-:S05]  /*1680*/  LOP3.LUT R4, R4, UR4, RZ, 0xc0, !PT ;  /* 0x0000000404047c12 */ /* 0x000fca000f8ec0ff */
[----:B------:R-:W-:Y:S01]  /*1690*/  IMAD.SHL.U32 R5, R4, 0x400, RZ ;  /* 0x0000040004057824 */ /* 0x000fe200078e00ff */
[----:B------:R-:W-:-:S04]  /*16a0*/  SHF.R.U32.HI R4, RZ, 0x3, R4 ;  /* 0x00000003ff047819 */ /* 0x000fc80000011604 */
[----:B------:R-:W-:Y:S02]  /*16b0*/  LOP3.LUT R8, R5, 0x3c00, RZ, 0xc0, !PT ;  /* 0x00003c0005087812 */ /* 0x000fe400078ec0ff */
[----:B------:R-:W-:Y:S02]  /*16c0*/  LOP3.LUT R81, R4, 0x1e, RZ, 0xc0, !PT ;  /* 0x0000001e04517812 */ /* 0x000fe400078ec0ff */
[----:B------:R-:W-:Y:S02]  /*16d0*/  LOP3.LUT R5, R43, 0xff, RZ, 0xc0, !PT ;  /* 0x000000ff2b057812 */ /* 0x000fe400078ec0ff */
[----:B------:R-:W-:Y:S02]  /*16e0*/  IADD3 R81, PT, PT, R81, R47, R8 ;  /* 0x0000002f51517210 */ /* 0x000fe40007ffe008 */
[----:B------:R-:W-:-:S04]  /*16f0*/  SHF.R.U32.HI R5, RZ, UR6, R5 ;  /* 0x00000006ff057c19 */ /* 0x000fc80008011605 */
[----:B------:R-:W-:Y:S01]  /*1700*/  LOP3.LUT R5, R5, UR4, RZ, 0xc0, !PT ;  /* 0x0000000405057c12 */ /* 0x000fe2000f8ec0ff */
[----:B-1----:R-:W-:-:S05]  /*1710*/  VIADD R6, R76, 0x1 ;  /* 0x000000014c067836 */ /* 0x002fca0000000000 */
[----:B------:R0:W-:Y:S04]  /*1720*/  STS.U16 [R77], R6 ;  /* 0x000000064d007388 */ /* 0x0001e80000000400 */
[----:B------:R-:W1:Y:S01]  /*1730*/  LDS.U16 R78, [R79] ;  /* 0x000000004f4e7984 */ /* 0x000e620000000400 */
[----:B0-----:R-:W-:Y:S01]  /*1740*/  IMAD.SHL.U32 R6, R5, 0x400, RZ ;  /* 0x0000040005067824 */ /* 0x001fe200078e00ff */
[----:B------:R-:W-:-:S04]  /*1750*/  SHF.R.U32.HI R5, RZ, 0x3, R5 ;  /* 0x00000003ff057819 */ /* 0x000fc80000011605 */
[----:B------:R-:W-:Y:S02]  /*1760*/  LOP3.LUT R8, R6, 0x3c00, RZ, 0xc0, !PT ;  /* 0x00003c0006087812 */ /* 0x000fe400078ec0ff */
[----:B------:R-:W-:-:S04]  /*1770*/  LOP3.LUT R5, R5, 0x1e, RZ, 0xc0, !PT ;  /* 0x0000001e05057812 */ /* 0x000fc800078ec0ff */
[----:B------:R-:W-:Y:S01]  /*1780*/  IADD3 R83, PT, PT, R5, R47, R8 ;  /* 0x0000002f05537210 */ /* 0x000fe20007ffe008 */
[----:B-1----:R-:W-:-:S05]  /*1790*/  VIADD R4, R78, 0x1 ;  /* 0x000000014e047836 */ /* 0x002fca0000000000 */
        /* <DEDUP_REMOVED lines=30> */
[----:B------:R-:W-:-:S04]  /*1980*/  LOP3.LUT R5, R4, 0x1e, RZ, 0xc0, !PT ;  /* 0x0000001e04057812 */ /* 0x000fc800078ec0ff */
[----:B------:R-:W-:Y:S02]  /*1990*/  IADD3 R90, PT, PT, R5, R47, R90 ;  /* 0x0000002f055a7210 */ /* 0x000fe40007ffe05a */
[----:B------:R-:W-:-:S04]  /*19a0*/  LOP3.LUT R5, R48, 0xff, RZ, 0xc0, !PT ;  /* 0x000000ff30057812 */ /* 0x000fc800078ec0ff */
[----:B------:R-:W-:Y:S01]  /*19b0*/  SHF.R.U32.HI R5, RZ, UR6, R5 ;  /* 0x00000006ff057c19 */ /* 0x000fe20008011605 */
[----:B------:R-:W0:Y:S01]  /*19c0*/  S2UR UR6, SR_CgaCtaId ;  /* 0x00000000000679c3 */ /* 0x000e220000008800 */
[----:B-1----:R-:W-:Y:S02]  /*19d0*/  VIADD R6, R84, 0x1 ;  /* 0x0000000154067836 */ /* 0x002fe40000000000 */
[----:B------:R-:W-:Y:S01]  /*19e0*/  LOP3.LUT R5, R5, UR4, RZ, 0xc0, !PT ;  /* 0x0000000405057c12 */ /* 0x000fe2000f8ec0ff */
[----:B------:R-:W-:Y:S02]  /*19f0*/  UMOV UR4, 0x400 ;  /* 0x0000040000047882 */ /* 0x000fe40000000000 */
[----:B------:R1:W-:Y:S04]  /*1a00*/  STS.U16 [R85], R6 ;  /* 0x0000000655007388 */ /* 0x0003e80000000400 */
[----:B------:R-:W2:Y:S01]  /*1a10*/  LDS.U16 R86, [R87] ;  /* 0x0000000057567984 */ /* 0x000ea20000000400 */
[----:B-1----:R-:W-:Y:S01]  /*1a20*/  IMAD.SHL.U32 R6, R5, 0x400, RZ ;  /* 0x0000040005067824 */ /* 0x002fe200078e00ff */
[----:B------:R-:W-:-:S04]  /*1a30*/  SHF.R.U32.HI R5, RZ, 0x3, R5 ;  /* 0x00000003ff057819 */ /* 0x000fc80000011605 */
[----:B------:R-:W-:Y:S01]  /*1a40*/  LOP3.LUT R6, R6, 0x3c00, RZ, 0xc0, !PT ;  /* 0x00003c0006067812 */ /* 0x000fe200078ec0ff */
[----:B0-----:R-:W-:Y:S01]  /*1a50*/  ULEA UR4, UR6, UR4, 0x18 ;  /* 0x0000000406047291 */ /* 0x001fe2000f8ec0ff */
[----:B------:R-:W-:-:S04]  /*1a60*/  LOP3.LUT R91, R5, 0x1e, RZ, 0xc0, !PT ;  /* 0x0000001e055b7812 */ /* 0x000fc800078ec0ff */
[----:B------:R-:W-:Y:S01]  /*1a70*/  IADD3 R91, PT, PT, R91, R47, R6 ;  /* 0x0000002f5b5b7210 */ /* 0x000fe20007ffe006 */
[----:B--2---:R-:W-:-:S05]  /*1a80*/  VIADD R4, R86, 0x1 ;  /* 0x0000000156047836 */ /* 0x004fca0000000000 */
        /* <DEDUP_REMOVED lines=66> */
[----:B-1----:R-:W-:Y:S01]  /*1eb0*/  IMAD.IADD R8, R7, 0x1, R8 ;  /* 0x0000000107087824 */ /* 0x002fe200078e0208 */
        /* <DEDUP_REMOVED lines=66> */
[----:B------:R3:W0:Y:S01]  /*22e0*/  LDS.U16 R11, [R77] ;  /* 0x000000004d0b7984 */ /* 0x0006220000000400 */
[----:B-1----:R-:W-:-:S03]  /*22f0*/  IMAD.IADD R95, R57, 0x1, R56 ;  /* 0x00000001395f7824 */ /* 0x002fc600078e0238 */
[----:B------:R-:W1:Y:S01]  /*2300*/  LDS.U16 R79, [R79] ;  /* 0x000000004f4f7984 */ /* 0x000e620000000400 */
[----:B--2---:R-:W-:-:S03]  /*2310*/  IMAD.IADD R58, R59, 0x1, R58 ;  /* 0x000000013b3a7824 */ /* 0x004fc600078e023a */
[----:B------:R2:W1:Y:S01]  /*2320*/  LDS.U16 R9, [R81] ;  /* 0x0000000051097984 */ /* 0x0004620000000400 */
[----:B---3--:R-:W-:-:S03]  /*2330*/  IMAD.IADD R77, R61, 0x1, R60 ;  /* 0x000000013d4d7824 */ /* 0x008fc600078e023c */
[----:B------:R-:W3:Y:S01]  /*2340*/  LDS.U16 R83, [R83] ;  /* 0x0000000053537984 */ /* 0x000ee20000000400 */
[----:B----4-:R-:W-:-:S03]  /*2350*/  IMAD.IADD R62, R63, 0x1, R62 ;  /* 0x000000013f3e7824 */ /* 0x010fc600078e023e */
[----:B------:R-:W4:Y:S01]  /*2360*/  LDS.U16 R7, [R85] ;  /* 0x0000000055077984 */ /* 0x000f220000000400 */
[----:B--2---:R-:W-:-:S03]  /*2370*/  IMAD.IADD R81, R65, 0x1, R64 ;  /* 0x0000000141517824 */ /* 0x004fc600078e0240 */
[----:B------:R-:W2:Y:S01]  /*2380*/  LDS.U16 R87, [R87] ;  /* 0x0000000057577984 */ /* 0x000ea20000000400 */
[----:B------:R-:W-:-:S03]  /*2390*/  IMAD.IADD R66, R67, 0x1, R66 ;  /* 0x0000000143427824 */ /* 0x000fc600078e0242 */
[----:B------:R-:W2:Y:S01]  /*23a0*/  LDS.U16 R93, [R90] ;  /* 0x000000005a5d7984 */ /* 0x000ea20000000400 */
[----:B------:R-:W-:-:S03]  /*23b0*/  IMAD.IADD R69, R69, 0x1, R68 ;  /* 0x0000000145457824 */ /* 0x000fc600078e0244 */
[----:B------:R-:W2:Y:S01]  /*23c0*/  LDS.U16 R6, [R91] ;  /* 0x000000005b067984 */ /* 0x000ea20000000400 */
[----:B------:R-:W-:Y:S02]  /*23d0*/  IMAD.IADD R4, R71, 0x1, R4 ;  /* 0x0000000147047824 */ /* 0x000fe400078e0204 */
[----:B------:R-:W-:Y:S02]  /*23e0*/  IMAD.IADD R73, R73, 0x1, R72 ;  /* 0x0000000149497824 */ /* 0x000fe400078e0248 */
[----:B------:R-:W-:Y:S02]  /*23f0*/  IMAD.IADD R74, R74, 0x1, R75 ;  /* 0x000000014a4a7824 */ /* 0x000fe400078e024b */
[----:B0-----:R-:W-:Y:S02]  /*2400*/  IMAD.IADD R11, R76, 0x1, R11 ;  /* 0x000000014c0b7824 */ /* 0x001fe400078e020b */
[----:B-1----:R-:W-:Y:S02]  /*2410*/  IMAD.IADD R78, R78, 0x1, R79 ;  /* 0x000000014e4e7824 */ /* 0x002fe400078e024f */
[----:B------:R-:W-:-:S02]  /*2420*/  IMAD.IADD R9, R80, 0x1, R9 ;  /* 0x0000000150097824 */ /* 0x000fc400078e0209 */
[----:B---3--:R-:W-:Y:S02]  /*2430*/  IMAD.IADD R82, R82, 0x1, R83 ;  /* 0x0000000152527824 */ /* 0x008fe400078e0253 */
[----:B----4-:R-:W-:Y:S02]  /*2440*/  IMAD.IADD R7, R84, 0x1, R7 ;  /* 0x0000000154077824 */ /* 0x010fe400078e0207 */
[----:B--2---:R-:W-:Y:S02]  /*2450*/  IMAD.IADD R86, R86, 0x1, R87 ;  /* 0x0000000156567824 */ /* 0x004fe400078e0257 */
[----:B------:R-:W-:Y:S02]  /*2460*/  IMAD.IADD R5, R88, 0x1, R93 ;  /* 0x0000000158057824 */ /* 0x000fe400078e025d */
[----:B------:R-:W-:Y:S01]  /*2470*/  IMAD.IADD R89, R89, 0x1, R6 ;  /* 0x0000000159597824 */ /* 0x000fe200078e0206 */
[----:B------:R-:W-:Y:S06]  /*2480*/  BAR.SYNC.DEFER_BLOCKING 0x0 ;  /* 0x0000000000007b1d */ /* 0x000fec0000010000 */
[----:B------:R-:W-:Y:S05]  /*2490*/  BRA.U UP0, `(.L_x_474) ;  /* 0x0000000500e47547 */ /* 0x000fea000b800000 */
[----:B------:R0:W-:Y:S01]  /*24a0*/  STS.U8 [R54+UR4], R29 ;  /* 0x0000001d36007988 */ /* 0x0001e20008000004 */
[C---:B------:R-:W-:Y:S01]  /*24b0*/  VIADD R8, R95.reuse, UR4 ;  /* 0x000000045f087c36 */ /* 0x040fe20008000000 */
[----:B------:R-:W-:Y:S01]  /*24c0*/  UIADD3 UR8, UPT, UPT, UR8, 0x5, URZ ;  /* 0x0000000508087890 */ /* 0x000fe2000fffe0ff */
[----:B------:R-:W-:Y:S01]  /*24d0*/  VIADD R6, R54, UR4 ;  /* 0x0000000436067c36 */ /* 0x000fe20008000000 */
[----:B------:R-:W-:Y:S01]  /*24e0*/  STS.U8 [R95+UR4], R30 ;  /* 0x0000001e5f007988 */ /* 0x000fe20008000004 */
[----:B------:R-:W-:Y:S01]  /*24f0*/  IMAD R59, R95, 0x3, R8 ;  /* 0x000000035f3b7824 */ /* 0x000fe200078e0208 */
[----:B------:R-:W-:Y:S01]  /*2500*/  UIADD3 UR5, UPT, UPT, UR5, -0x5, URZ ;  /* 0xfffffffb05057890 */ /* 0x000fe2000fffe0ff */
[----:B------:R-:W-:Y:S01]  /*2510*/  VIADD R8, R62, UR4 ;  /* 0x000000043e087c36 */ /* 0x000fe20008000000 */
[----:B------:R1:W-:Y:S01]  /*2520*/  STS.U8 [R58+UR4], R31 ;  /* 0x0000001f3a007988 */ /* 0x0003e20008000004 */
[----:B------:R-:W-:Y:S02]  /*2530*/  IMAD R57, R54, 0x3, R6 ;  /* 0x0000000336397824 */ /* 0x000fe400078e0206 */
[----:B0-----:R-:W-:Y:S01]  /*2540*/  VIADD R29, R4, UR4 ;  /* 0x00000004041d7c36 */ /* 0x001fe20008000000 */
[----:B------:R-:W-:Y:S01]  /*2550*/  STS.U8 [R77+UR4], R32 ;  /* 0x000000204d007988 */ /* 0x000fe20008000004 */
[----:B------:R-:W-:-:S02]  /*2560*/  VIADD R10, R58, UR4 ;  /* 0x000000043a0a7c36 */ /* 0x000fc40008000000 */
[----:B------:R-:W-:Y:S01]  /*2570*/  IMAD R54, R62, 0x3, R8 ;  /* 0x000000033e367824 */ /* 0x000fe200078e0208 */
[----:B------:R0:W-:Y:S01]  /*2580*/  STS.U8 [R62+UR4], R33 ;  /* 0x000000213e007988 */ /* 0x0001e20008000004 */
[----:B------:R-:W-:Y:S02]  /*2590*/  IMAD R56, R4, 0x3, R29 ;  /* 0x0000000304387824 */ /* 0x000fe400078e021d */
[----:B------:R-:W-:Y:S01]  /*25a0*/  VIADD R8, R69, UR4 ;  /* 0x0000000445087c36 */ /* 0x000fe20008000000 */
[----:B------:R-:W-:Y:S01]  /*25b0*/  STS.U8 [R81+UR4], R34 ;  /* 0x0000002251007988 */ /* 0x000fe20008000004 */
[----:B-1----:R-:W-:Y:S02]  /*25c0*/  VIADD R31, R74, UR4 ;  /* 0x000000044a1f7c36 */ /* 0x002fe40008000000 */
[----:B------:R-:W-:Y:S01]  /*25d0*/  VIADD R29, R78, UR4 ;  /* 0x000000044e1d7c36 */ /* 0x000fe20008000000 */
[----:B------:R-:W-:Y:S01]  /*25e0*/  STS.U8 [R66+UR4], R35 ;  /* 0x0000002342007988 */ /* 0x000fe20008000004 */
[----:B------:R-:W-:-:S02]  /*25f0*/  IMAD R52, R58, 0x3, R10 ;  /* 0x000000033a347824 */ /* 0x000fc400078e020a */
[----:B------:R-:W-:Y:S01]  /*2600*/  IMAD R65, R69, 0x3, R8 ;  /* 0x0000000345417824 */ /* 0x000fe200078e0208 */
[----:B------:R-:W-:Y:S01]  /*2610*/  STS.U8 [R69+UR4], R36 ;  /* 0x0000002445007988 */ /* 0x000fe20008000004 */
[----:B------:R-:W-:Y:S02]  /*2620*/  IMAD R58, R74, 0x3, R31 ;  /* 0x000000034a3a7824 */ /* 0x000fe400078e021f */
[----:B------:R-:W-:Y:S01]  /*2630*/  IMAD R60, R78, 0x3, R29 ;  /* 0x000000034e3c7824 */ /* 0x000fe200078e021d */
[----:B------:R1:W-:Y:S01]  /*2640*/  STS.U8 [R4+UR4], R37 ;  /* 0x0000002504007988 */ /* 0x0003e20008000004 */
[----:B------:R-:W-:Y:S02]  /*2650*/  VIADD R8, R9, UR4 ;  /* 0x0000000409087c36 */ /* 0x000fe40008000000 */
[----:B------:R-:W-:Y:S01]  /*2660*/  VIADD R31, R82, UR4 ;  /* 0x00000004521f7c36 */ /* 0x000fe20008000000 */
[----:B------:R-:W-:Y:S01]  /*2670*/  STS.U8 [R73+UR4], R38 ;  /* 0x0000002649007988 */ /* 0x000fe20008000004 */
[----:B------:R-:W-:-:S02]  /*2680*/  VIADD R29, R86, UR4 ;  /* 0x00000004561d7c36 */ /* 0x000fc40008000000 */
[----:B------:R-:W-:Y:S01]  /*2690*/  IMAD R71, R9, 0x3, R8 ;  /* 0x0000000309477824 */ /* 0x000fe200078e0208 */
[----:B------:R-:W-:Y:S01]  /*26a0*/  STS.U8 [R74+UR4], R39 ;  /* 0x000000274a007988 */ /* 0x000fe20008000004 */
[----:B------:R-:W-:Y:S02]  /*26b0*/  IMAD R8, R82, 0x3, R31 ;  /* 0x0000000352087824 */ /* 0x000fe400078e021f */
[----:B0-----:R-:W-:Y:S01]  /*26c0*/  IMAD R62, R86, 0x3, R29 ;  /* 0x00000003563e7824 */ /* 0x001fe200078e021d */
[----:B------:R0:W-:Y:S01]  /*26d0*/  STS.U8 [R11+UR4], R40 ;  /* 0x000000280b007988 */ /* 0x0001e20008000004 */
[----:B------:R-:W-:Y:S02]  /*26e0*/  VIADD R6, R77, UR4 ;  /* 0x000000044d067c36 */ /* 0x000fe40008000000 */
[----:B------:R-:W-:Y:S01]  /*26f0*/  VIADD R10, R81, UR4 ;  /* 0x00000004510a7c36 */ /* 0x000fe20008000000 */
[----:B------:R-:W-:Y:S01]  /*2700*/  STS.U8 [R78+UR4], R41 ;  /* 0x000000294e007988 */ /* 0x000fe20008000004 */
[----:B------:R-:W-:-:S02]  /*2710*/  IMAD R61, R77, 0x3, R6 ;  /* 0x000000034d3d7824 */ /* 0x000fc400078e0206 */
[C---:B------:R-:W-:Y:S01]  /*2720*/  VIADD R6, R66.reuse, UR4 ;  /* 0x0000000442067c36 */ /* 0x040fe20008000000 */
[----:B------:R2:W-:Y:S01]  /*2730*/  STS.U8 [R9+UR4], R42 ;  /* 0x0000002a09007988 */ /* 0x0005e20008000004 */
[----:B------:R-:W-:Y:S02]  /*2740*/  IMAD R63, R81, 0x3, R10 ;  /* 0x00000003513f7824 */ /* 0x000fe400078e020a */
[----:B------:R-:W-:Y:S01]  /*2750*/  IMAD R10, R66, 0x3, R6 ;  /* 0x00000003420a7824 */ /* 0x000fe200078e0206 */
[----:B------:R3:W-:Y:S01]  /*2760*/  STS.U8 [R82+UR4], R43 ;  /* 0x0000002b52007988 */ /* 0x0007e20008000004 */
[----:B------:R-:W-:Y:S02]  /*2770*/  VIADD R6, R73, UR4 ;  /* 0x0000000449067c36 */ /* 0x000fe40008000000 */
[----:B-1----:R-:W-:Y:S01]  /*2780*/  VIADD R4, R7, UR4 ;  /* 0x0000000407047c36 */ /* 0x002fe20008000000 */
[----:B------:R3:W-:Y:S01]  /*2790*/  STS.U8 [R7+UR4], R44 ;  /* 0x0000002c07007988 */ /* 0x0007e20008000004 */
[----:B------:R-:W-:-:S02]  /*27a0*/  IMAD R67, R73, 0x3, R6 ;  /* 0x0000000349437824 */ /* 0x000fc400078e0206 */
[C---:B------:R-:W-:Y:S01]  /*27b0*/  VIADD R6, R11.reuse, UR4 ;  /* 0x000000040b067c36 */ /* 0x040fe20008000000 */
[----:B------:R3:W-:Y:S03]  /*27c0*/  STS.U8 [R86+UR4], R45 ;  /* 0x0000002d56007988 */ /* 0x0007e60008000004 */
[----:B------:R-:W-:Y:S01]  /*27d0*/  IMAD R69, R11, 0x3, R6 ;  /* 0x000000030b457824 */ /* 0x000fe200078e0206 */
[----:B------:R3:W-:Y:S01]  /*27e0*/  STS.U8 [R5+UR4], R46 ;  /* 0x0000002e05007988 */ /* 0x0007e20008000004 */
[----:B------:R-:W-:Y:S02]  /*27f0*/  VIADD R6, R5, UR4 ;  /* 0x0000000405067c36 */ /* 0x000fe40008000000 */
[----:B0-----:R-:W-:Y:S01]  /*2800*/  IMAD R11, R7, 0x3, R4 ;  /* 0x00000003070b7824 */ /* 0x001fe200078e0204 */
[----:B------:R3:W-:Y:S01]  /*2810*/  STS.U8 [R89+UR4], R48 ;  /* 0x0000003059007988 */ /* 0x0007e20008000004 */
[----:B------:R-:W-:-:S02]  /*2820*/  VIADD R4, R89, UR4 ;  /* 0x0000000459047c36 */ /* 0x000fc40008000000 */
[----:B--2---:R-:W-:Y:S01]  /*2830*/  IMAD R9, R5, 0x3, R6 ;  /* 0x0000000305097824 */ /* 0x004fe200078e0206 */
[----:B------:R-:W-:Y:S01]  /*2840*/  BAR.SYNC.DEFER_BLOCKING 0x0 ;  /* 0x0000000000007b1d */ /* 0x000fe20000010000 */
[----:B------:R-:W-:-:S05]  /*2850*/  IMAD R4, R89, 0x3, R4 ;  /* 0x0000000359047824 */ /* 0x000fca00078e0204 */
[----:B------:R3:W0:Y:S04]  /*2860*/  LDS.U8 R29, [R51] ;  /* 0x00000000331d7984 */ /* 0x0006280000000000 */
[----:B------:R3:W1:Y:S04]  /*2870*/  LDS.U8 R30, [R51+0x1] ;  /* 0x00000100331e7984 */ /* 0x0006680000000000 */
[----:B------:R3:W4:Y:S04]  /*2880*/  LDS.U8 R31, [R51+0x2] ;  /* 0x00000200331f7984 */ /* 0x0007280000000000 */
[----:B------:R3:W2:Y:S04]  /*2890*/  LDS.U8 R32, [R51+0x3] ;  /* 0x0000030033207984 */ /* 0x0006a80000000000 */
        /* <DEDUP_REMOVED lines=16> */
[----:B-----5:R3:W-:Y:S04]  /*29a0*/  STS [R57], R2 ;  /* 0x0000000239007388 */ /* 0x0207e80000000800 */
[----:B------:R3:W-:Y:S04]  /*29b0*/  STS [R59], R28 ;  /* 0x0000001c3b007388 */ /* 0x0007e80000000800 */
        /* <DEDUP_REMOVED lines=16> */
[----:B------:R3:W-:Y:S01]  /*2ac0*/  STS [R4], R3 ;  /* 0x0000000304007388 */ /* 0x0007e20000000800 */
[----:B------:R-:W-:Y:S06]  /*2ad0*/  BAR.SYNC.DEFER_BLOCKING 0x0 ;  /* 0x0000000000007b1d */ /* 0x000fec0000010000 */
[----:B------:R3:W0:Y:S04]  /*2ae0*/  LDS R2, [R53] ;  /* 0x0000000035027984 */ /* 0x0006280000000800 */
[----:B------:R3:W0:Y:S04]  /*2af0*/  LDS R28, [R53+0x4] ;  /* 0x00000400351c7984 */ /* 0x0006280000000800 */
        /* <DEDUP_REMOVED lines=16> */
[----:B------:R3:W0:Y:S01]  /*2c00*/  LDS R3, [R53+0x48] ;  /* 0x0000480035037984 */ /* 0x0006220000000800 */
[----:B------:R-:W-:Y:S06]  /*2c10*/  BAR.SYNC.DEFER_BLOCKING 0x0 ;  /* 0x0000000000007b1d */ /* 0x000fec0000010000 */
[----:B-12-4-:R-:W-:Y:S05]  /*2c20*/  BRA `(.L_x_475) ;  /* 0xffffffe000007947 */ /* 0x016fea000383ffff */
.L_x_474:
[----:B------:R0:W-:Y:S01]  /*2c30*/  STS.U8 [R54+UR4], R29 ;  /* 0x0000001d36007988 */ /* 0x0001e20008000004 */
[----:B------:R-:W1:Y:S01]  /*2c40*/  LDCU.64 UR8, c[0x0][0x3a0] ;  /* 0x00007400ff0877ac */ /* 0x000e620008000a00 */
[C---:B------:R-:W-:Y:S02]  /*2c50*/  VIADD R6, R95.reuse, UR4 ;  /* 0x000000045f067c36 */ /* 0x040fe40008000000 */
[----:B------:R-:W-:Y:S01]  /*2c60*/  STS.U8 [R95+UR4], R30 ;  /* 0x0000001e5f007988 */ /* 0x000fe20008000004 */
[----:B------:R-:W-:Y:S02]  /*2c70*/  VIADD R47, R54, UR4 ;  /* 0x00000004362f7c36 */ /* 0x000fe40008000000 */
[----:B------:R-:W-:Y:S01]  /*2c80*/  IMAD R51, R95, 0x3, R6 ;  /* 0x000000035f337824 */ /* 0x000fe200078e0206 */
[----:B------:R2:W-:Y:S01]  /*2c90*/  STS.U8 [R58+UR4], R31 ;  /* 0x0000001f3a007988 */ /* 0x0005e20008000004 */
[C---:B------:R-:W-:Y:S02]  /*2ca0*/  VIADD R6, R77.reuse, UR4 ;  /* 0x000000044d067c36 */ /* 0x040fe40008000000 */
[----:B0-----:R-:W-:Y:S01]  /*2cb0*/  VIADD R29, R62, UR4 ;  /* 0x000000043e1d7c36 */ /* 0x001fe20008000000 */
[----:B------:R-:W-:Y:S01]  /*2cc0*/  STS.U8 [R77+UR4], R32 ;  /* 0x000000204d007988 */ /* 0x000fe20008000004 */
[----:B------:R-:W-:-:S02]  /*2cd0*/  IMAD R55, R77, 0x3, R6 ;  /* 0x000000034d377824 */ /* 0x000fc400078e0206 */
[C---:B------:R-:W-:Y:S01]  /*2ce0*/  VIADD R6, R81.reuse, UR4 ;  /* 0x0000000451067c36 */ /* 0x040fe20008000000 */
[----:B------:R-:W-:Y:S01]  /*2cf0*/  STS.U8 [R62+UR4], R33 ;  /* 0x000000213e007988 */ /* 0x000fe20008000004 */
[----:B------:R-:W-:Y:S02]  /*2d00*/  IMAD R49, R54, 0x3, R47 ;  /* 0x0000000336317824 */ /* 0x000fe400078e022f */
[----:B------:R-:W-:Y:S01]  /*2d10*/  VIADD R47, R58, UR4 ;  /* 0x000000043a2f7c36 */ /* 0x000fe20008000000 */
[----:B------:R-:W-:Y:S01]  /*2d20*/  STS.U8 [R81+UR4], R34 ;  /* 0x0000002251007988 */ /* 0x000fe20008000004 */
[----:B-1----:R-:W-:Y:S01]  /*2d30*/  IMAD.U32 R8, RZ, RZ, UR9 ;  /* 0x00000009ff087e24 */ /* 0x002fe2000f8e00ff */
[----:B------:R-:W-:Y:S01]  /*2d40*/  ISETP.LT.U32.AND P3, PT, R0, UR8, PT ;  /* 0x0000000800007c0c */ /* 0x000fe2000bf61070 */
[----:B------:R-:W-:Y:S01]  /*2d50*/  IMAD R52, R62, 0x3, R29 ;  /* 0x000000033e347824 */ /* 0x000fe200078e021d */
[----:B------:R-:W-:Y:S01]  /*2d60*/  STS.U8 [R66+UR4], R35 ;  /* 0x0000002342007988 */ /* 0x000fe20008000004 */
[----:B------:R-:W-:Y:S01]  /*2d70*/  IMAD R57, R81, 0x3, R6 ;  /* 0x0000000351397824 */ /* 0x000fe200078e0206 */
[----:B------:R-:W-:Y:S01]  /*2d80*/  ISETP.GT.U32.AND.EX P3, PT, R8, RZ, PT, P3 ;  /* 0x000000ff0800720c */ /* 0x000fe20003f64130 */
[----:B------:R-:W-:Y:S01]  /*2d90*/  VIADD R29, R4, UR4 ;  /* 0x00000004041d7c36 */ /* 0x000fe20008000000 */
[----:B------:R-:W-:Y:S01]  /*2da0*/  STS.U8 [R69+UR4], R36 ;  /* 0x0000002445007988 */ /* 0x000fe20008000004 */
[----:B------:R-:W-:-:S02]  /*2db0*/  VIADD R6, R73, UR4 ;  /* 0x0000000449067c36 */ /* 0x000fc40008000000 */
[----:B------:R-:W-:Y:S01]  /*2dc0*/  IMAD R50, R58, 0x3, R47 ;  /* 0x000000033a327824 */ /* 0x000fe200078e022f */
[----:B------:R0:W-:Y:S01]  /*2dd0*/  STS.U8 [R4+UR4], R37 ;  /* 0x0000002504007988 */ /* 0x0001e20008000004 */
[----:B------:R-:W-:Y:S02]  /*2de0*/  VIADD R47, R66, UR4 ;  /* 0x00000004422f7c36 */ /* 0x000fe40008000000 */
[----:B------:R-:W-:Y:S01]  /*2df0*/  IMAD R56, R4, 0x3, R29 ;  /* 0x0000000304387824 */ /* 0x000fe200078e021d */
[----:B------:R-:W-:Y:S01]  /*2e00*/  STS.U8 [R73+UR4], R38 ;  /* 0x0000002649007988 */ /* 0x000fe20008000004 */
[----:B------:R-:W-:Y:S02]  /*2e10*/  IMAD R59, R73, 0x3, R6 ;  /* 0x00000003493b7824 */ /* 0x000fe400078e0206 */
[----:B------:R-:W-:Y:S01]  /*2e20*/  VIADD R8, R69, UR4 ;  /* 0x0000000445087c36 */ /* 0x000fe20008000000 */
[----:B------:R-:W-:Y:S01]  /*2e30*/  STS.U8 [R74+UR4], R39 ;  /* 0x000000274a007988 */ /* 0x000fe20008000004 */
[----:B--2---:R-:W-:-:S02]  /*2e40*/  VIADD R31, R74, UR4 ;  /* 0x000000044a1f7c36 */ /* 0x004fc40008000000 */
[----:B------:R-:W-:Y:S01]  /*2e50*/  VIADD R29, R78, UR4 ;  /* 0x000000044e1d7c36 */ /* 0x000fe20008000000 */
[----:B------:R-:W-:Y:S01]  /*2e60*/  STS.U8 [R11+UR4], R40 ;  /* 0x000000280b007988 */ /* 0x000fe20008000004 */
[----:B------:R-:W-:Y:S02]  /*2e70*/  VIADD R6, R9, UR4 ;  /* 0x0000000409067c36 */ /* 0x000fe40008000000 */
[----:B------:R-:W-:Y:S01]  /*2e80*/  IMAD R54, R66, 0x3, R47 ;  /* 0x0000000342367824 */ /* 0x000fe200078e022f */
[----:B------:R-:W-:Y:S01]  /*2e90*/  STS.U8 [R78+UR4], R41 ;  /* 0x000000294e007988 */ /* 0x000fe20008000004 */
[----:B------:R-:W-:Y:S02]  /*2ea0*/  IMAD R47, R69, 0x3, R8 ;  /* 0x00000003452f7824 */ /* 0x000fe400078e0208 */
[----:B------:R-:W-:Y:S01]  /*2eb0*/  IMAD R58, R74, 0x3, R31 ;  /* 0x000000034a3a7824 */ /* 0x000fe200078e021f */
[----:B------:R1:W-:Y:S01]  /*2ec0*/  STS.U8 [R9+UR4], R42 ;  /* 0x0000002a09007988 */ /* 0x0003e20008000004 */
[----:B------:R-:W-:-:S02]  /*2ed0*/  IMAD R60, R78, 0x3, R29 ;  /* 0x000000034e3c7824 */ /* 0x000fc400078e021d */
[----:B------:R-:W-:Y:S01]  /*2ee0*/  IMAD R63, R9, 0x3, R6 ;  /* 0x00000003093f7824 */ /* 0x000fe200078e0206 */
[----:B------:R-:W-:Y:S01]  /*2ef0*/  STS.U8 [R82+UR4], R43 ;  /* 0x0000002b52007988 */ /* 0x000fe20008000004 */
[----:B------:R-:W-:Y:S02]  /*2f00*/  VIADD R8, R11, UR4 ;  /* 0x000000040b087c36 */ /* 0x000fe40008000000 */
[----:B------:R-:W-:Y:S01]  /*2f10*/  VIADD R31, R82, UR4 ;  /* 0x00000004521f7c36 */ /* 0x000fe20008000000 */
[----:B------:R-:W-:Y:S01]  /*2f20*/  STS.U8 [R7+UR4], R44 ;  /* 0x0000002c07007988 */ /* 0x000fe20008000004 */
[----:B------:R-:W-:Y:S02]  /*2f30*/  VIADD R29, R86, UR4 ;  /* 0x00000004561d7c36 */ /* 0x000fe40008000000 */
[----:B------:R-:W-:Y:S01]  /*2f40*/  VIADD R6, R89, UR4 ;  /* 0x0000000459067c36 */ /* 0x000fe20008000000 */
[----:B------:R-:W-:Y:S01]  /*2f50*/  STS.U8 [R86+UR4], R45 ;  /* 0x0000002d56007988 */ /* 0x000fe20008000004 */
[----:B0-----:R-:W-:-:S02]  /*2f60*/  VIADD R4, R7, UR4 ;  /* 0x0000000407047c36 */ /* 0x001fc40008000000 */
[----:B------:R-:W-:Y:S01]  /*2f70*/  IMAD R53, R0, -0x4b, R53 ;  /* 0xffffffb500357824 */ /* 0x000fe200078e0235 */
[----:B------:R0:W-:Y:S01]  /*2f80*/  STS.U8 [R5+UR4], R46 ;  /* 0x0000002e05007988 */ /* 0x0001e20008000004 */
[----:B------:R-:W-:Y:S02]  /*2f90*/  IMAD R61, R11, 0x3, R8 ;  /* 0x000000030b3d7824 */ /* 0x000fe400078e0208 */
[----:B------:R-:W-:Y:S01]  /*2fa0*/  IMAD R62, R82, 0x3, R31 ;  /* 0x00000003523e7824 */ /* 0x000fe200078e021f */
[----:B------:R-:W-:Y:S01]  /*2fb0*/  STS.U8 [R89+UR4], R48 ;  /* 0x0000003059007988 */ /* 0x000fe20008000004 */
[----:B------:R-:W-:Y:S02]  /*2fc0*/  IMAD R65, R7, 0x3, R4 ;  /* 0x0000000307417824 */ /* 0x000fe400078e0204 */
[----:B------:R-:W-:Y:S01]  /*2fd0*/  IMAD R64, R86, 0x3, R29 ;  /* 0x0000000356407824 */ /* 0x000fe200078e021d */
[----:B------:R-:W-:Y:S01]  /*2fe0*/  BAR.SYNC.DEFER_BLOCKING 0x0 ;  /* 0x0000000000007b1d */ /* 0x000fe20000010000 */
[----:B-1----:R-:W-:-:S02]  /*2ff0*/  IMAD R42, R89, 0x3, R6 ;  /* 0x00000003592a7824 */ /* 0x002fc400078e0206 */
[----:B------:R-:W-:-:S03]  /*3000*/  VIADD R4, R5, UR4 ;  /* 0x0000000405047c36 */ /* 0x000fc60008000000 */
[----:B------:R-:W1:Y:S01]  /*3010*/  LDCU.64 UR4, c[0x0][0x388] ;  /* 0x00007100ff0477ac */ /* 0x000e620008000a00 */
[----:B------:R-:W-:Y:S02]  /*3020*/  IMAD R67, R5, 0x3, R4 ;  /* 0x0000000305437824 */ /* 0x000fe400078e0204 */
[----:B0-----:R-:W0:Y:S01]  /*3030*/  LDC.64 R4, c[0x0][0x398] ;  /* 0x0000e600ff047b82 */ /* 0x001e220000000a00 */
[----:B------:R-:W2:Y:S04]  /*3040*/  LDS.U8 R31, [R53] ;  /* 0x00000000351f7984 */ /* 0x000ea80000000000 */
[----:B------:R-:W3:Y:S04]  /*3050*/  LDS.U8 R32, [R53+0x100] ;  /* 0x0001000035207984 */ /* 0x000ee80000000000 */
[----:B------:R-:W4:Y:S01]  /*3060*/  LDS.U8 R33, [R53+0x200] ;  /* 0x0002000035217984 */ /* 0x000f220000000000 */
[----:B0-----:R-:W-:-:S03]  /*3070*/  IMAD.WIDE.U32 R4, R0, 0x4, R4 ;  /* 0x0000000400047825 */ /* 0x001fc600078e0004 */
[----:B------:R-:W-:Y:S04]  /*3080*/  LDS.U8 R34, [R53+0x300] ;  /* 0x0003000035227984 */ /* 0x000fe80000000000 */
[----:B------:R-:W-:Y:S04]  /*3090*/  LDS.U8 R35, [R53+0x400] ;  /* 0x0004000035237984 */ /* 0x000fe80000000000 */
[----:B------:R-:W-:Y:S04]  /*30a0*/  LDS.U8 R36, [R53+0x500] ;  /* 0x0005000035247984 */ /* 0x000fe80000000000 */
[----:B------:R-:W0:Y:S04]  /*30b0*/  LDS.U8 R37, [R53+0x600] ;  /* 0x0006000035257984 */ /* 0x000e280000000000 */
[----:B------:R-:W-:Y:S04]  /*30c0*/  LDS.U8 R38, [R53+0x700] ;  /* 0x0007000035267984 */ /* 0x000fe80000000000 */
[----:B------:R-:W-:Y:S04]  /*30d0*/  LDS.U8 R39, [R53+0x800] ;  /* 0x0008000035277984 */ /* 0x000fe80000000000 */
[----:B------:R-:W-:Y:S04]  /*30e0*/  LDS.U8 R40, [R53+0x900] ;  /* 0x0009000035287984 */ /* 0x000fe80000000000 */
[----:B------:R-:W-:Y:S01]  /*30f0*/  LDS.U8 R41, [R53+0xa00] ;  /* 0x000a000035297984 */ /* 0x000fe20000000000 */
[----:B--2---:R-:W-:-:S03]  /*3100*/  @P3 LOP3.LUT R31, R31, 0x80, RZ, 0x3c, !PT ;  /* 0x000000801f1f3812 */ /* 0x004fc600078e3cff */
[----:B------:R-:W-:Y:S04]  /*3110*/  LDS.U8 R30, [R53+0xb00] ;  /* 0x000b0000351e7984 */ /* 0x000fe80000000000 */
[----:B------:R-:W-:Y:S04]  /*3120*/  LDS.U8 R29, [R53+0xc00] ;  /* 0x000c0000351d7984 */ /* 0x000fe80000000000 */
[----:B------:R-:W-:Y:S04]  /*3130*/  LDS.U8 R11, [R53+0xd00] ;  /* 0x000d0000350b7984 */ /* 0x000fe80000000000 */
[----:B------:R-:W-:Y:S04]  /*3140*/  LDS.U8 R10, [R53+0xe00] ;  /* 0x000e0000350a7984 */ /* 0x000fe80000000000 */
[----:B------:R-:W-:Y:S04]  /*3150*/  LDS.U8 R9, [R53+0xf00] ;  /* 0x000f000035097984 */ /* 0x000fe80000000000 */
[----:B------:R-:W-:Y:S04]  /*3160*/  LDS.U8 R8, [R53+0x1000] ;  /* 0x0010000035087984 */ /* 0x000fe80000000000 */
[----:B------:R-:W-:Y:S04]  /*3170*/  LDS.U8 R7, [R53+0x1100] ;  /* 0x0011000035077984 */ /* 0x000fe80000000000 */
[----:B------:R2:W-:Y:S01]  /*3180*/  LDS.U8 R6, [R53+0x1200] ;  /* 0x0012000035067984 */ /* 0x0005e20000000000 */
[----:B------:R-:W-:Y:S01]  /*3190*/  BAR.SYNC.DEFER_BLOCKING 0x0 ;  /* 0x0000000000007b1d */ /* 0x000fe20000010000 */
[----:B--2---:R-:W-:-:S05]  /*31a0*/  IMAD R53, R0, 0x3, R53 ;  /* 0x0000000300357824 */ /* 0x004fca00078e0235 */
[----:B-----5:R2:W-:Y:S04]  /*31b0*/  STS [R49], R2 ;  /* 0x0000000231007388 */ /* 0x0205e80000000800 */
[----:B------:R-:W-:Y:S04]  /*31c0*/  STS [R51], R28 ;  /* 0x0000001c33007388 */ /* 0x000fe80000000800 */
[----:B------:R-:W-:Y:S01]  /*31d0*/  STS [R50], R27 ;  /* 0x0000001b32007388 */ /* 0x000fe20000000800 */
[----:B--2---:R-:W-:-:S03]  /*31e0*/  VIADD R2, R0, 0x100 ;  /* 0x0000010000027836 */ /* 0x004fc60000000000 */
[----:B------:R-:W-:Y:S02]  /*31f0*/  STS [R55], R26 ;  /* 0x0000001a37007388 */ /* 0x000fe40000000800 */
[----:B------:R-:W-:Y:S02]  /*3200*/  ISETP.LT.U32.AND P4, PT, R2, UR8, PT ;  /* 0x0000000802007c0c */ /* 0x000fe4000bf81070 */
[----:B------:R-:W-:Y:S01]  /*3210*/  STS [R52], R25 ;  /* 0x0000001934007388 */ /* 0x000fe20000000800 */
[----:B------:R-:W-:-:S03]  /*3220*/  VIADD R2, R0, 0x200 ;  /* 0x0000020000027836 */ /* 0x000fc60000000000 */
[----:B------:R-:W-:Y:S02]  /*3230*/  STS [R57], R24 ;  /* 0x0000001839007388 */ /* 0x000fe40000000800 */
[----:B------:R-:W-:Y:S02]  /*3240*/  ISETP.LT.U32.AND P6, PT, R2, UR8, PT ;  /* 0x0000000802007c0c */ /* 0x000fe4000bfc1070 */
[----:B------:R-:W-:Y:S01]  /*3250*/  STS [R54], R23 ;  /* 0x0000001736007388 */ /* 0x000fe20000000800 */
[----:B-1----:R-:W-:-:S03]  /*3260*/  IADD3 R2, P1, PT, R0, UR4, RZ ;  /* 0x0000000400027c10 */ /* 0x002fc6000ff3e0ff */
[----:B------:R-:W-:Y:S04]  /*3270*/  STS [R47], R22 ;  /* 0x000000162f007388 */ /* 0x000fe80000000800 */
[----:B------:R-:W-:Y:S04]  /*3280*/  STS [R56], R21 ;  /* 0x0000001538007388 */ /* 0x000fe80000000800 */
[----:B------:R-:W-:Y:S04]  /*3290*/  STS [R59], R20 ;  /* 0x000000143b007388 */ /* 0x000fe80000000800 */
[----:B------:R-:W-:Y:S04]  /*32a0*/  STS [R58], R19 ;  /* 0x000000133a007388 */ /* 0x000fe80000000800 */
[----:B------:R1:W-:Y:S04]  /*32b0*/  STS [R61], R18 ;  /* 0x000000123d007388 */ /* 0x0003e80000000800 */
[----:B------:R-:W-:Y:S04]  /*32c0*/  STS [R60], R17 ;  /* 0x000000113c007388 */ /* 0x000fe80000000800 */
[----:B------:R2:W-:Y:S01]  /*32d0*/  STS [R63], R16 ;  /* 0x000000103f007388 */ /* 0x0005e20000000800 */
[----:B-1----:R-:W-:-:S03]  /*32e0*/  IMAD.U32 R18, RZ, RZ, UR9 ;  /* 0x00000009ff127e24 */ /* 0x002fc6000f8e00ff */
[----:B------:R-:W-:Y:S04]  /*32f0*/  STS [R62], R15 ;  /* 0x0000000f3e007388 */ /* 0x000fe80000000800 */
[----:B------:R1:W-:Y:S01]  /*3300*/  STS [R65], R14 ;  /* 0x0000000e41007388 */ /* 0x0003e20000000800 */
[----:B--2---:R-:W-:-:S03]  /*3310*/  IMAD.U32 R16, RZ, RZ, UR9 ;  /* 0x00000009ff107e24 */ /* 0x004fc6000f8e00ff */
[----:B------:R-:W-:Y:S04]  /*3320*/  STS [R64], R13 ;  /* 0x0000000d40007388 */ /* 0x000fe80000000800 */
[----:B------:R2:W-:Y:S01]  /*3330*/  STS [R67], R12 ;  /* 0x0000000c43007388 */ /* 0x0005e20000000800 */
[----:B-1----:R-:W-:-:S03]  /*3340*/  VIADD R14, R0, 0x500 ;  /* 0x00000500000e7836 */ /* 0x002fc60000000000 */
[----:B------:R1:W-:Y:S01]  /*3350*/  STS [R42], R3 ;  /* 0x000000032a007388 */ /* 0x0003e20000000800 */
[----:B------:R-:W-:Y:S01]  /*3360*/  BAR.SYNC.DEFER_BLOCKING 0x0 ;  /* 0x0000000000007b1d */ /* 0x000fe20000010000 */
[----:B------:R-:W-:Y:S01]  /*3370*/  ISETP.LT.U32.AND P5, PT, R14, UR8, PT ;  /* 0x000000080e007c0c */ /* 0x000fe2000bfa1070 */
[C---:B--2---:R-:W-:Y:S02]  /*3380*/  VIADD R12, R0.reuse, 0x300 ;  /* 0x00000300000c7836 */ /* 0x044fe40000000000 */
[----:B------:R-:W-:Y:S01]  /*3390*/  IMAD.U32 R14, RZ, RZ, UR9 ;  /* 0x00000009ff0e7e24 */ /* 0x000fe2000f8e00ff */
[----:B-1----:R-:W-:Y:S02]  /*33a0*/  LOP3.LUT R3, R0, 0x400, RZ, 0xfc, !PT ;  /* 0x0000040000037812 */ /* 0x002fe400078efcff */
[----:B------:R-:W-:Y:S01]  /*33b0*/  ISETP.LT.U32.AND P0, PT, R12, UR8, PT ;  /* 0x000000080c007c0c */ /* 0x000fe2000bf01070 */
[----:B------:R-:W-:Y:S01]  /*33c0*/  VIADD R12, R0, 0x600 ;  /* 0x00000600000c7836 */ /* 0x000fe20000000000 */
[----:B------:R-:W-:Y:S01]  /*33d0*/  ISETP.LT.U32.AND P2, PT, R3, UR8, PT ;  /* 0x0000000803007c0c */ /* 0x000fe2000bf41070 */
[----:B------:R-:W-:Y:S01]  /*33e0*/  IMAD.X R3, RZ, RZ, UR5, P1 ;  /* 0x00000005ff037e24 */ /* 0x000fe200088e06ff */
[----:B------:R-:W-:-:S02]  /*33f0*/  ISETP.GT.U32.AND.EX P4, PT, R14, RZ, PT, P4 ;  /* 0x000000ff0e00720c */ /* 0x000fc40003f84140 */
[----:B------:R-:W-:Y:S01]  /*3400*/  ISETP.LT.U32.AND P1, PT, R12, UR8, PT ;  /* 0x000000080c007c0c */ /* 0x000fe2000bf21070 */
[----:B------:R-:W-:Y:S01]  /*3410*/  IMAD.U32 R12, RZ, RZ, UR9 ;  /* 0x00000009ff0c7e24 */ /* 0x000fe2000f8e00ff */
[C---:B------:R-:W-:Y:S02]  /*3420*/  ISETP.GT.U32.AND.EX P0, PT, R14.reuse, RZ, PT, P0 ;  /* 0x000000ff0e00720c */ /* 0x040fe40003f04100 */
[----:B------:R-:W-:Y:S02]  /*3430*/  ISETP.GT.U32.AND.EX P5, PT, R14, RZ, PT, P5 ;  /* 0x000000ff0e00720c */ /* 0x000fe40003fa4150 */
[----:B------:R-:W-:Y:S01]  /*3440*/  ISETP.GT.U32.AND.EX P6, PT, R12, RZ, PT, P6 ;  /* 0x000000ff0c00720c */ /* 0x000fe20003fc4160 */
[----:B------:R-:W-:Y:S01]  /*3450*/  VIADD R12, R0, 0x700 ;  /* 0x00000700000c7836 */ /* 0x000fe20000000000 */
[----:B------:R-:W-:Y:S01]  /*3460*/  ISETP.GT.U32.AND.EX P1, PT, R14, RZ, PT, P1 ;  /* 0x000000ff0e00720c */ /* 0x000fe20003f24110 */
[----:B------:R-:W1:Y:S02]  /*3470*/  @P3 LDS R25, [R53] ;  /* 0x0000000035193984 */ /* 0x000e640000000800 */
[----:B---3--:R-:W-:-:S02]  /*3480*/  @P4 LOP3.LUT R27, R32, 0x80, RZ, 0x3c, !PT ;  /* 0x00000080201b4812 */ /* 0x008fc400078e3cff */
[----:B------:R-:W2:Y:S04]  /*3490*/  LDS R15, [R53+0x400] ;  /* 0x00040000350f7984 */ /* 0x000ea80000000800 */
[----:B------:R-:W3:Y:S02]  /*34a0*/  LDS R13, [R53+0x800] ;  /* 0x00080000350d7984 */ /* 0x000ee40000000800 */
[----:B----4-:R-:W-:Y:S02]  /*34b0*/  @P6 LOP3.LUT R33, R33, 0x80, RZ, 0x3c, !PT ;  /* 0x0000008021216812 */ /* 0x010fe400078e3cff */
[----:B0-----:R-:W-:Y:S01]  /*34c0*/  @P1 LOP3.LUT R37, R37, 0x80, RZ, 0x3c, !PT ;  /* 0x0000008025251812 */ /* 0x001fe200078e3cff */
[----:B------:R-:W0:Y:S04]  /*34d0*/  LDS R17, [R53+0xc00] ;  /* 0x000c000035117984 */ /* 0x000e280000000800 */
[----:B------:R-:W4:Y:S04]  /*34e0*/  LDS R19, [R53+0x1000] ;  /* 0x0010000035137984 */ /* 0x000f280000000800 */
[----:B------:R1:W-:Y:S04]  /*34f0*/  @P3 STG.E.U8 desc[UR10][R2.64], R31 ;  /* 0x0000001f02003986 */ /* 0x0003e8000c10110a */
[----:B------:R-:W4:Y:S04]  /*3500*/  LDS R21, [R53+0x1400] ;  /* 0x0014000035157984 */ /* 0x000f280000000800 */
[----:B------:R-:W4:Y:S01]  /*3510*/  LDS R23, [R53+0x1800] ;  /* 0x0018000035177984 */ /* 0x000f220000000800 */
[----:B-1----:R-:W-:-:S03]  /*3520*/  @P0 LOP3.LUT R31, R34, 0x80, RZ, 0x3c, !PT ;  /* 0x00000080221f0812 */ /* 0x002fc600078e3cff */
[----:B------:R-:W-:Y:S01]  /*3530*/  @P3 STG.E desc[UR10][R4.64], R25 ;  /* 0x0000001904003986 */ /* 0x000fe2000c10190a */
[----:B------:R-:W-:Y:S01]  /*3540*/  ISETP.LT.U32.AND P3, PT, R12, UR8, PT ;  /* 0x000000080c007c0c */ /* 0x000fe2000bf61070 */
[----:B------:R-:W-:Y:S02]  /*3550*/  IMAD.U32 R12, RZ, RZ, UR9 ;  /* 0x00000009ff0c7e24 */ /* 0x000fe4000f8e00ff */
[----:B------:R1:W-:Y:S01]  /*3560*/  @P4 STG.E.U8 desc[UR10][R2.64+0x100], R27 ;  /* 0x0001001b02004986 */ /* 0x0003e2000c10110a */
[----:B------:R-:W-:Y:S02]  /*3570*/  ISETP.GT.U32.AND.EX P3, PT, R14, RZ, PT, P3 ;  /* 0x000000ff0e00720c */ /* 0x000fe40003f64130 */
[----:B------:R-:W-:Y:S01]  /*3580*/  ISETP.GT.U32.AND.EX P2, PT, R12, RZ, PT, P2 ;  /* 0x000000ff0c00720c */ /* 0x000fe20003f44120 */
[----:B--2---:R-:W-:Y:S01]  /*3590*/  @P4 STG.E desc[UR10][R4.64+0x400], R15 ;  /* 0x0004000f04004986 */ /* 0x004fe2000c10190a */
[----:B------:R-:W-:-:S03]  /*35a0*/  LOP3.LUT R12, R0, 0x800, RZ, 0xfc, !PT ;  /* 0x00000800000c7812 */ /* 0x000fc600078efcff */
[----:B------:R-:W2:Y:S01]  /*35b0*/  LDS R25, [R53+0x1c00] ;  /* 0x001c000035197984 */ /* 0x000ea20000000800 */
[----:B------:R-:W-:Y:S01]  /*35c0*/  ISETP.LT.U32.AND P4, PT, R12, UR8, PT ;  /* 0x000000080c007c0c */ /* 0x000fe2000bf81070 */
[----:B------:R-:W-:Y:S02]  /*35d0*/  VIADD R12, R0, 0x900 ;  /* 0x00000900000c7836 */ /* 0x000fe40000000000 */
[----:B------:R-:W2:Y:S01]  /*35e0*/  LDS R15, [R53+0x2000] ;  /* 0x00200000350f7984 */ /* 0x000ea20000000800 */
[----:B-1----:R-:W-:-:S03]  /*35f0*/  @P5 LOP3.LUT R27, R36, 0x80, RZ, 0x3c, !PT ;  /* 0x00000080241b5812 */ /* 0x002fc600078e3cff */
[----:B------:R-:W-:Y:S01]  /*3600*/  @P6 STG.E.U8 desc[UR10][R2.64+0x200], R33 ;  /* 0x0002002102006986 */ /* 0x000fe2000c10110a */
[----:B------:R-:W-:-:S03]  /*3610*/  @P2 LOP3.LUT R35, R35, 0x80, RZ, 0x3c, !PT ;  /* 0x0000008023232812 */ /* 0x000fc600078e3cff */
[----:B---3--:R-:W-:Y:S01]  /*3620*/  @P6 STG.E desc[UR10][R4.64+0x800], R13 ;  /* 0x0008000d04006986 */ /* 0x008fe2000c10190a */
[----:B------:R-:W-:Y:S01]  /*3630*/  ISETP.LT.U32.AND P6, PT, R12, UR8, PT ;  /* 0x000000080c007c0c */ /* 0x000fe2000bfc1070 */
[----:B------:R-:W-:Y:S02]  /*3640*/  VIADD R12, R0, 0xa00 ;  /* 0x00000a00000c7836 */ /* 0x000fe40000000000 */
[----:B------:R1:W-:Y:S01]  /*3650*/  @P0 STG.E.U8 desc[UR10][R2.64+0x300], R31 ;  /* 0x0003001f02000986 */ /* 0x0003e2000c10110a */
[----:B------:R-:W-:-:S03]  /*3660*/  ISETP.GT.U32.AND.EX P6, PT, R14, RZ, PT, P6 ;  /* 0x000000ff0e00720c */ /* 0x000fc60003fc4160 */
[----:B0-----:R-:W-:Y:S01]  /*3670*/  @P0 STG.E desc[UR10][R4.64+0xc00], R17 ;  /* 0x000c001104000986 */ /* 0x001fe2000c10190a */
[----:B------:R-:W-:Y:S01]  /*3680*/  ISETP.LT.U32.AND P0, PT, R12, UR8, PT ;  /* 0x000000080c007c0c */ /* 0x000fe2000bf01070 */
[----:B------:R-:W-:Y:S02]  /*3690*/  VIADD R12, R0, 0xb00 ;  /* 0x00000b00000c7836 */ /* 0x000fe40000000000 */
[----:B------:R-:W0:Y:S01]  /*36a0*/  LDS R13, [R53+0x2400] ;  /* 0x00240000350d7984 */ /* 0x000e220000000800 */
[----:B------:R-:W-:-:S03]  /*36b0*/  ISETP.GT.U32.AND.EX P0, PT, R14, RZ, PT, P0 ;  /* 0x000000ff0e00720c */ /* 0x000fc60003f04100 */
[----:B------:R-:W-:Y:S01]  /*36c0*/  @P2 STG.E.U8 desc[UR10][R2.64+0x400], R35 ;  /* 0x0004002302002986 */ /* 0x000fe2000c10110a */
[----:B-1----:R-:W-:Y:S02]  /*36d0*/  @P3 LOP3.LUT R31, R38, 0x80, RZ, 0x3c, !PT ;  /* 0x00000080261f3812 */ /* 0x002fe400078e3cff */
[----:B------:R-:W-:Y:S01]  /*36e0*/  @P6 LOP3.LUT R33, R40, 0x80, RZ, 0x3c, !PT ;  /* 0x0000008028216812 */ /* 0x000fe200078e3cff */
[----:B----4-:R-:W-:Y:S01]  /*36f0*/  @P2 STG.E desc[UR10][R4.64+0x1000], R19 ;  /* 0x0010001304002986 */ /* 0x010fe2000c10190a */
[----:B------:R-:W-:Y:S01]  /*3700*/  ISETP.LT.U32.AND P2, PT, R12, UR8, PT ;  /* 0x000000080c007c0c */ /* 0x000fe2000bf41070 */
[----:B------:R-:W-:Y:S02]  /*3710*/  IMAD.U32 R12, RZ, RZ, UR9 ;  /* 0x00000009ff0c7e24 */ /* 0x000fe4000f8e00ff */
[----:B------:R-:W1:Y:S01]  /*3720*/  LDS R17, [R53+0x2800] ;  /* 0x0028000035117984 */ /* 0x000e620000000800 */
[----:B------:R-:W-:Y:S02]  /*3730*/  ISETP.GT.U32.AND.EX P2, PT, R14, RZ, PT, P2 ;  /* 0x000000ff0e00720c */ /* 0x000fe40003f44120 */
[----:B------:R-:W-:Y:S01]  /*3740*/  ISETP.GT.U32.AND.EX P4, PT, R12, RZ, PT, P4 ;  /* 0x000000ff0c00720c */ /* 0x000fe20003f84140 */
[----:B------:R-:W3:Y:S01]  /*3750*/  LDS R19, [R53+0x2c00] ;  /* 0x002c000035137984 */ /* 0x000ee20000000800 */
[----:B------:R-:W-:-:S02]  /*3760*/  LOP3.LUT R12, R0, 0xc00, RZ, 0xfc, !PT ;  /* 0x00000c00000c7812 */ /* 0x000fc400078efcff */
[----:B------:R-:W-:Y:S01]  /*3770*/  @P0 LOP3.LUT R41, R41, 0x80, RZ, 0x3c, !PT ;  /* 0x0000008029290812 */ /* 0x000fe200078e3cff */
[----:B------:R-:W-:Y:S04]  /*3780*/  @P5 STG.E.U8 desc[UR10][R2.64+0x500], R27 ;  /* 0x0005001b02005986 */ /* 0x000fe8000c10110a */
[----:B------:R-:W-:Y:S01]  /*3790*/  @P5 STG.E desc[UR10][R4.64+0x1400], R21 ;  /* 0x0014001504005986 */ /* 0x000fe2000c10190a */
[----:B------:R-:W-:Y:S01]  /*37a0*/  ISETP.LT.U32.AND P5, PT, R12, UR8, PT ;  /* 0x000000080c007c0c */ /* 0x000fe2000bfa1070 */
[----:B------:R-:W-:Y:S02]  /*37b0*/  VIADD R12, R0, 0xd00 ;  /* 0x00000d00000c7836 */ /* 0x000fe40000000000 */
[----:B------:R-:W-:Y:S01]  /*37c0*/  @P1 STG.E.U8 desc[UR10][R2.64+0x600], R37 ;  /* 0x0006002502001986 */ /* 0x000fe2000c10110a */
[----:B------:R-:W-:-:S02]  /*37d0*/  @P4 LOP3.LUT R39, R39, 0x80, RZ, 0x3c, !PT ;  /* 0x0000008027274812 */ /* 0x000fc400078e3cff */
[----:B------:R-:W-:Y:S01]  /*37e0*/  ISETP.GT.U32.AND.EX P5, PT, R14, RZ, PT, P5 ;  /* 0x000000ff0e00720c */ /* 0x000fe20003fa4150 */
[----:B------:R-:W-:Y:S01]  /*37f0*/  @P1 STG.E desc[UR10][R4.64+0x1800], R23 ;  /* 0x0018001704001986 */ /* 0x000fe2000c10190a */
[----:B------:R-:W-:Y:S01]  /*3800*/  ISETP.LT.U32.AND P1, PT, R12, UR8, PT ;  /* 0x000000080c007c0c */ /* 0x000fe2000bf21070 */
[----:B------:R-:W-:Y:S02]  /*3810*/  VIADD R12, R0, 0xe00 ;  /* 0x00000e00000c7836 */ /* 0x000fe40000000000 */
[----:B------:R-:W4:Y:S01]  /*3820*/  LDS R21, [R53+0x3000] ;  /* 0x0030000035157984 */ /* 0x000f220000000800 */
[----:B------:R-:W-:-:S03]  /*3830*/  ISETP.GT.U32.AND.EX P1, PT, R16, RZ, PT, P1 ;  /* 0x000000ff1000720c */ /* 0x000fc60003f24110 */
[----:B------:R-:W-:Y:S04]  /*3840*/  @P3 STG.E.U8 desc[UR10][R2.64+0x700], R31 ;  /* 0x0007001f02003986 */ /* 0x000fe8000c10110a */
[----:B------:R-:W4:Y:S01]  /*3850*/  LDS R23, [R53+0x3400] ;  /* 0x0034000035177984 */ /* 0x000f220000000800 */
[----:B------:R-:W-:-:S03]  /*3860*/  @P5 LOP3.LUT R29, R29, 0x80, RZ, 0x3c, !PT ;  /* 0x000000801d1d5812 */ /* 0x000fc600078e3cff */
[----:B--2---:R-:W-:Y:S01]  /*3870*/  @P3 STG.E desc[UR10][R4.64+0x1c00], R25 ;  /* 0x001c001904003986 */ /* 0x004fe2000c10190a */
[----:B------:R-:W-:Y:S01]  /*3880*/  ISETP.LT.U32.AND P3, PT, R12, UR8, PT ;  /* 0x000000080c007c0c */ /* 0x000fe2000bf61070 */
[----:B------:R-:W-:Y:S01]  /*3890*/  VIADD R12, R0, 0xf00 ;  /* 0x00000f00000c7836 */ /* 0x000fe20000000000 */
[----:B------:R-:W-:Y:S01]  /*38a0*/  @P1 LOP3.LUT R11, R11, 0x80, RZ, 0x3c, !PT ;  /* 0x000000800b0b1812 */ /* 0x000fe200078e3cff */
[----:B------:R-:W-:Y:S01]  /*38b0*/  @P4 STG.E.U8 desc[UR10][R2.64+0x800], R39 ;  /* 0x0008002702004986 */ /* 0x000fe2000c10110a */
[----:B------:R-:W-:-:S03]  /*38c0*/  ISETP.GT.U32.AND.EX P3, PT, R18, RZ, PT, P3 ;  /* 0x000000ff1200720c */ /* 0x000fc60003f64130 */
[----:B------:R-:W2:Y:S04]  /*38d0*/  LDS R25, [R53+0x3800] ;  /* 0x0038000035197984 */ /* 0x000ea80000000800 */
[----:B------:R-:W-:Y:S01]  /*38e0*/  @P4 STG.E desc[UR10][R4.64+0x2000], R15 ;  /* 0x0020000f04004986 */ /* 0x000fe2000c10190a */
[----:B------:R-:W-:Y:S02]  /*38f0*/  ISETP.LT.U32.AND P4, PT, R12, UR8, PT ;  /* 0x000000080c007c0c */ /* 0x000fe4000bf81070 */
[----:B------:R-:W-:Y:S01]  /*3900*/  LOP3.LUT R12, R0, 0x1000, RZ, 0xfc, !PT ;  /* 0x00001000000c7812 */ /* 0x000fe200078efcff */
[----:B------:R-:W2:Y:S04]  /*3910*/  LDS R15, [R53+0x3c00] ;  /* 0x003c0000350f7984 */ /* 0x000ea80000000800 */
[----:B------:R-:W2:Y:S04]  /*3920*/  LDS R27, [R53+0x4000] ;  /* 0x00400000351b7984 */ /* 0x000ea80000000800 */
[----:B------:R-:W2:Y:S04]  /*3930*/  LDS R31, [R53+0x4400] ;  /* 0x00440000351f7984 */ /* 0x000ea80000000800 */
[----:B------:R-:W-:Y:S04]  /*3940*/  @P6 STG.E.U8 desc[UR10][R2.64+0x900], R33 ;  /* 0x0009002102006986 */ /* 0x000fe8000c10110a */
[----:B0-----:R0:W-:Y:S01]  /*3950*/  @P6 STG.E desc[UR10][R4.64+0x2400], R13 ;  /* 0x0024000d04006986 */ /* 0x0011e2000c10190a */
[----:B------:R-:W-:Y:S01]  /*3960*/  ISETP.LT.U32.AND P6, PT, R12, UR8, PT ;  /* 0x000000080c007c0c */ /* 0x000fe2000bfc1070 */
[----:B------:R-:W-:-:S02]  /*3970*/  VIADD R12, R0, 0x1100 ;  /* 0x00001100000c7836 */ /* 0x000fc40000000000 */
[----:B------:R-:W-:Y:S01]  /*3980*/  @P0 STG.E.U8 desc[UR10][R2.64+0xa00], R41 ;  /* 0x000a002902000986 */ /* 0x000fe2000c10110a */
[----:B------:R-:W-:Y:S01]  /*3990*/  VIADD R0, R0, 0x1200 ;  /* 0x0000120000007836 */ /* 0x000fe20000000000 */
[----:B------:R-:W-:Y:S02]  /*39a0*/  ISETP.GT.U32.AND.EX P6, PT, R14, RZ, PT, P6 ;  /* 0x000000ff0e00720c */ /* 0x000fe40003fc4160 */
[----:B-1----:R1:W-:Y:S01]  /*39b0*/  @P0 STG.E desc[UR10][R4.64+0x2800], R17 ;  /* 0x0028001104000986 */ /* 0x0023e2000c10190a */
[----:B------:R-:W-:Y:S01]  /*39c0*/  ISETP.LT.U32.AND P0, PT, R12, UR8, PT ;  /* 0x000000080c007c0c */ /* 0x000fe2000bf01070 */
[----:B------:R-:W-:Y:S01]  /*39d0*/  IMAD.U32 R12, RZ, RZ, UR9 ;  /* 0x00000009ff0c7e24 */ /* 0x000fe2000f8e00ff */
[----:B0-----:R-:W-:-:S04]  /*39e0*/  @P2 LOP3.LUT R13, R30, 0x80, RZ, 0x3c, !PT ;  /* 0x000000801e0d2812 */ /* 0x001fc800078e3cff */
[----:B------:R-:W-:Y:S01]  /*39f0*/  ISETP.GT.U32.AND.EX P4, PT, R12, RZ, PT, P4 ;  /* 0x000000ff0c00720c */ /* 0x000fe20003f84140 */
[----:B------:R0:W-:Y:S03]  /*3a00*/  @P2 STG.E.U8 desc[UR10][R2.64+0xb00], R13 ;  /* 0x000b000d02002986 */ /* 0x0001e6000c10110a */
[----:B-1----:R-:W-:Y:S01]  /*3a10*/  @P6 LOP3.LUT R17, R8, 0x80, RZ, 0x3c, !PT ;  /* 0x0000008008116812 */ /* 0x002fe200078e3cff */
[----:B---3--:R1:W-:Y:S01]  /*3a20*/  @P2 STG.E desc[UR10][R4.64+0x2c00], R19 ;  /* 0x002c001304002986 */ /* 0x0083e2000c10190a */
[----:B------:R-:W-:Y:S01]  /*3a30*/  ISETP.LT.U32.AND P2, PT, R0, UR8, PT ;  /* 0x0000000800007c0c */ /* 0x000fe2000bf41070 */
[----:B------:R-:W-:Y:S02]  /*3a40*/  IMAD.U32 R0, RZ, RZ, UR9 ;  /* 0x00000009ff007e24 */ /* 0x000fe4000f8e00ff */
[----:B------:R1:W-:Y:S01]  /*3a50*/  @P5 STG.E.U8 desc[UR10][R2.64+0xc00], R29 ;  /* 0x000c001d02005986 */ /* 0x0003e2000c10110a */
[----:B------:R-:W-:-:S02]  /*3a60*/  ISETP.GT.U32.AND.EX P2, PT, R12, RZ, PT, P2 ;  /* 0x000000ff0c00720c */ /* 0x000fc40003f44120 */
[----:B------:R-:W-:Y:S01]  /*3a70*/  ISETP.GT.U32.AND.EX P0, PT, R0, RZ, PT, P0 ;  /* 0x000000ff0000720c */ /* 0x000fe20003f04100 */
[----:B----4-:R1:W-:Y:S01]  /*3a80*/  @P5 STG.E desc[UR10][R4.64+0x3000], R21 ;  /* 0x0030001504005986 */ /* 0x0103e2000c10190a */
[----:B0-----:R-:W-:Y:S02]  /*3a90*/  @P3 LOP3.LUT R13, R10, 0x80, RZ, 0x3c, !PT ;  /* 0x000000800a0d3812 */ /* 0x001fe400078e3cff */
[----:B------:R-:W-:Y:S01]  /*3aa0*/  @P4 LOP3.LUT R9, R9, 0x80, RZ, 0x3c, !PT ;  /* 0x0000008009094812 */ /* 0x000fe200078e3cff */
[----:B------:R1:W-:Y:S04]  /*3ab0*/  @P1 STG.E.U8 desc[UR10][R2.64+0xd00], R11 ;  /* 0x000d000b02001986 */ /* 0x0003e8000c10110a */
[----:B------:R1:W-:Y:S04]  /*3ac0*/  @P1 STG.E desc[UR10][R4.64+0x3400], R23 ;  /* 0x0034001704001986 */ /* 0x0003e8000c10190a */
[----:B------:R1:W-:Y:S01]  /*3ad0*/  @P3 STG.E.U8 desc[UR10][R2.64+0xe00], R13 ;  /* 0x000e000d02003986 */ /* 0x0003e2000c10110a */
[----:B------:R-:W-:-:S03]  /*3ae0*/  @P0 LOP3.LUT R7, R7, 0x80, RZ, 0x3c, !PT ;  /* 0x0000008007070812 */ /* 0x000fc600078e3cff */
[----:B--2---:R1:W-:Y:S04]  /*3af0*/  @P3 STG.E desc[UR10][R4.64+0x3800], R25 ;  /* 0x0038001904003986 */ /* 0x0043e8000c10190a */
[----:B------:R1:W-:Y:S04]  /*3b00*/  @P4 STG.E.U8 desc[UR10][R2.64+0xf00], R9 ;  /* 0x000f000902004986 */ /* 0x0003e8000c10110a */
[----:B------:R1:W-:Y:S04]  /*3b10*/  @P4 STG.E desc[UR10][R4.64+0x3c00], R15 ;  /* 0x003c000f04004986 */ /* 0x0003e8000c10190a */
[----:B------:R1:W-:Y:S04]  /*3b20*/  @P6 STG.E.U8 desc[UR10][R2.64+0x1000], R17 ;  /* 0x0010001102006986 */ /* 0x0003e8000c10110a */
[----:B------:R1:W-:Y:S04]  /*3b30*/  @P6 STG.E desc[UR10][R4.64+0x4000], R27 ;  /* 0x0040001b04006986 */ /* 0x0003e8000c10190a */
[----:B------:R1:W-:Y:S04]  /*3b40*/  @P0 STG.E.U8 desc[UR10][R2.64+0x1100], R7 ;  /* 0x0011000702000986 */ /* 0x0003e8000c10110a */
[----:B------:R1:W-:Y:S01]  /*3b50*/  @P0 STG.E desc[UR10][R4.64+0x4400], R31 ;  /* 0x0044001f04000986 */ /* 0x0003e2000c10190a */
[----:B------:R-:W-:Y:S05]  /*3b60*/  @!P2 EXIT ;  /* 0x000000000000a94d */ /* 0x000fea0003800000 */
[----:B------:R-:W0:Y:S01]  /*3b70*/  LDS R53, [R53+0x4800] ;  /* 0x0048000035357984 */ /* 0x000e220000000800 */
[----:B-1----:R-:W-:-:S05]  /*3b80*/  LOP3.LUT R7, R6, 0x80, RZ, 0x3c, !PT ;  /* 0x0000008006077812 */ /* 0x002fca00078e3cff */
[----:B------:R-:W-:Y:S04]  /*3b90*/  STG.E.U8 desc[UR10][R2.64+0x1200], R7 ;  /* 0x0012000702007986 */ /* 0x000fe8000c10110a */
[----:B0-----:R-:W-:Y:S01]  /*3ba0*/  STG.E desc[UR10][R4.64+0x4800], R53 ;  /* 0x0048003504007986 */ /* 0x001fe2000c10190a */
[----:B------:R-:W-:Y:S05]  /*3bb0*/  EXIT ;  /* 0x000000000000794d */ /* 0x000fea0003800000 */
.L_x_476:
        /* <DEDUP_REMOVED lines=12> */
.L_x_490:


//--------------------- .text._ZN3cub18CUB_300001_SM_10006detail8for_each13static_kernelINS2_12policy_hub_t12policy_500_tElN6thrust24THRUST_300001_SM_1000_NS8cuda_cub10__tabulate7functorINS7_10device_ptrIiEENS7_6system6detail7generic6detail22compute_sequence_valueIivEElEEEEvT0_T1_ --------------------------
	.section	.text._ZN3cub18CUB_300001_SM_10006detail8for_each13static_kernelINS2_12policy_hub_t12policy_500_tElN6thrust24THRUST_300001_SM_1000_NS8cuda_cub10__tabulate7functorINS7_10device_ptrIiEENS7_6system6detail7generic6detail22compute_sequence_valueIivEElEEEEvT0_T1_,"ax",@progbits
	.align	128
        .global         _ZN3cub18CUB_300001_SM_10006detail8for_each13static_kernelINS2_12policy_hub_t12policy_500_tElN6thrust24THRUST_300001_SM_1000_NS8cuda_cub10__tabulate7functorINS7_10device_ptrIiEENS7_6system6detail7generic6detail22compute_sequence_valueIivEElEEEEvT0_T1_
        .type           _ZN3cub18CUB_300001_SM_10006detail8for_each13static_kernelINS2_12policy_hub_t12policy_500_tElN6thrust24THRUST_300001_SM_1000_NS8cuda_cub10__tabulate7functorINS7_10device_ptrIiEENS7_6system6detail7generic6detail22compute_sequence_valueIivEElEEEEvT0_T1_,@function
        .size           _ZN3cub18CUB_300001_SM_10006detail8for_each13static_kernelINS2_12policy_hub_t12policy_500_tElN6thrust24THRUST_300001_SM_1000_NS8cuda_cub10__tabulate7functorINS7_10device_ptrIiEENS7_6system6detail7generic6detail22compute_sequence_valueIivEElEEEEvT0_T1_,(.L_x_491 - _ZN3cub18CUB_300001_SM_10006detail8for_each13static_kernelINS2_12policy_hub_t12policy_500_tElN6thrust24THRUST_300001_SM_1000_NS8cuda_cub10__tabulate7functorINS7_10device_ptrIiEENS7_6system6detail7generic6detail22compute_sequence_valueIivEElEEEEvT0_T1_)
        .other          _ZN3cub18CUB_300001_SM_10006detail8for_each13static_kernelINS2_12policy_hub_t12policy_500_tElN6thrust24THRUST_300001_SM_1000_NS8cuda_cub10__tabulate7functorINS7_10device_ptrIiEENS7_6system6detail7generic6detail22compute_sequence_valueIivEElEEEEvT0_T1_,@"STO_CUDA_ENTRY STV_DEFAULT"
_ZN3cub18CUB_300001_SM_10006detail8for_each13static_kernelINS2_12policy_hub_t12policy_500_tElN6thrust24THRUST_300001_SM_1000_NS8cuda_cub10__tabulate7functorINS7_10device_ptrIiEENS7_6system6detail7generic6detail22compute_sequence_valueIivEElEEEEvT0_T1_:
.text._ZN3cub18CUB_300001_SM_10006detail8for_each13static_kernelINS2_12policy_hub_t12policy_500_tElN6thrust24THRUST_300001_SM_1000_NS8cuda_cub10__tabulate7functorINS7_10device_ptrIiEENS7_6system6detail7generic6detail22compute_sequence_valueIivEElEEEEvT0_T1_:
[----:B------:R-:W-:Y:S08]  /*0000*/  LDC R1, c[0x0][0x37c] ;  /* 0x0000df00ff017b82 */ /* 0x000ff00000000800 */
[----:B------:R-:W0:Y:S01]  /*0010*/  S2UR UR4, SR_CTAID.X ;  /* 0x00000000000479c3 */ /* 0x000e220000002500 */
[----:B------:R-:W1:Y:S01]  /*0020*/  LDCU.64 UR6, c[0x0][0x380] ;  /* 0x00007000ff0677ac */ /* 0x000e620008000a00 */
[----:B------:R-:W2:Y:S01]  /*0030*/  LDCU.64 UR8, c[0x0][0x358] ;  /* 0x00006b00ff0877ac */ /* 0x000ea20008000a00 */
[----:B0-----:R-:W-:-:S04]  /*0040*/  UIMAD.WIDE.U32 UR4, UR4, 0x200, URZ ;  /* 0x00000200040478a5 */ /* 0x001fc8000f8e00ff */
[----:B-1----:R-:W-:-:S04]  /*0050*/  UIADD3 UR6, UP0, UPT, -UR4, UR6, URZ ;  /* 0x0000000604067290 */ /* 0x002fc8000ff1e1ff */
[----:B------:R-:W-:Y:S02]  /*0060*/  UIADD3.X UR7, UPT, UPT, ~UR5, UR7, URZ, UP0, !UPT ;  /* 0x0000000705077290 */ /* 0x000fe400087fe5ff */
[----:B------:R-:W-:-:S04]  /*0070*/  UISETP.GE.U32.AND UP0, UPT, UR6, 0x200, UPT ;  /* 0x000002000600788c */ /* 0x000fc8000bf06070 */
[----:B------:R-:W-:-:S09]  /*0080*/  UISETP.GE.AND.EX UP0, UPT, UR7, URZ, UPT, UP0 ;  /* 0x000000ff0700728c */ /* 0x000fd2000bf06300 */
[----:B--2---:R-:W-:Y:S05]  /*0090*/  BRA.U !UP0, `(.L_x_477) ;  /* 0x0000000108347547 */ /* 0x004fea000b800000 */
[----:B------:R-:W0:Y:S01]  /*00a0*/  S2R R0, SR_TID.X ;  /* 0x0000000000007919 */ /* 0x000e220000002100 */
[----:B------:R-:W1:Y:S01]  /*00b0*/  LDC.64 R6, c[0x0][0x390] ;  /* 0x0000e400ff067b82 */ /* 0x000e620000000a00 */
[----:B------:R-:W2:Y:S01]  /*00c0*/  LDCU.64 UR10, c[0x0][0x388] ;  /* 0x00007100ff0a77ac */ /* 0x000ea20008000a00 */
[----:B0-----:R-:W-:-:S05]  /*00d0*/  IADD3 R5, P0, PT, R0, UR4, RZ ;  /* 0x0000000400057c10 */ /* 0x001fca000ff1e0ff */
[----:B------:R-:W-:Y:S01]  /*00e0*/  IMAD.X R4, RZ, RZ, UR5, P0 ;  /* 0x00000005ff047e24 */ /* 0x000fe200080e06ff */
[C---:B--2---:R-:W-:Y:S01]  /*00f0*/  LEA R2, P0, R5.reuse, UR10, 0x2 ;  /* 0x0000000a05027c11 */ /* 0x044fe2000f8010ff */
[----:B------:R-:W-:-:S03]  /*0100*/  VIADD R0, R5, 0x100 ;  /* 0x0000010005007836 */ /* 0x000fc60000000000 */
[C---:B------:R-:W-:Y:S01]  /*0110*/  LEA.HI.X R3, R5.reuse, UR11, R4, 0x2, P0 ;  /* 0x0000000b05037c11 */ /* 0x040fe200080f1404 */
[-CC-:B-1----:R-:W-:Y:S02]  /*0120*/  IMAD R5, R5, R7.reuse, R6.reuse ;  /* 0x0000000705057224 */ /* 0x182fe400078e0206 */
[----:B------:R-:W-:-:S03]  /*0130*/  IMAD R7, R0, R7, R6 ;  /* 0x0000000700077224 */ /* 0x000fc600078e0206 */
[----:B------:R-:W-:Y:S04]  /*0140*/  STG.E desc[UR8][R2.64], R5 ;  /* 0x0000000502007986 */ /* 0x000fe8000c101908 */
[----:B------:R-:W-:Y:S01]  /*0150*/  STG.E desc[UR8][R2.64+0x400], R7 ;  /* 0x0004000702007986 */ /* 0x000fe2000c101908 */
[----:B------:R-:W-:Y:S05]  /*0160*/  EXIT ;  /* 0x000000000000794d */ /* 0x000fea0003800000 */
.L_x_477:
[----:B------:R-:W0:Y:S01]  /*0170*/  S2R R2, SR_TID.X ;  /* 0x0000000000027919 */ /* 0x000e220000002100 */
[----:B------:R-:W-:Y:S01]  /*0180*/  USHF.R.S32.HI UR7, URZ, 0x1f, UR6 ;  /* 0x0000001fff077899 */ /* 0x000fe20008011406 */
[----:B------:R-:W-:Y:S05]  /*0190*/  BSSY.RECONVERGENT B0, `(.L_x_478) ;  /* 0x0000011000007945 */ /* 0x000fea0003800200 */
[----:B------:R-:W-:Y:S02]  /*01a0*/  IMAD.U32 R3, RZ, RZ, UR7 ;  /* 0x00000007ff037e24 */ /* 0x000fe4000f8e00ff */
[----:B------:R-:W-:Y:S01]  /*01b0*/  IMAD.U32 R4, RZ, RZ, UR7 ;  /* 0x00000007ff047e24 */ /* 0x000fe2000f8e00ff */
[C---:B0-----:R-:W-:Y:S01]  /*01c0*/  ISETP.LT.U32.AND P0, PT, R2.reuse, UR6, PT ;  /* 0x0000000602007c0c */ /* 0x041fe2000bf01070 */
[----:B------:R-:W-:-:S03]  /*01d0*/  VIADD R0, R2, 0x100 ;  /* 0x0000010002007836 */ /* 0x000fc60000000000 */
[----:B------:R-:W-:Y:S02]  /*01e0*/  ISETP.GT.AND.EX P0, PT, R3, RZ, PT, P0 ;  /* 0x000000ff0300720c */ /* 0x000fe40003f04300 */
[----:B------:R-:W-:-:S04]  /*01f0*/  ISETP.LT.U32.AND P1, PT, R0, UR6, PT ;  /* 0x0000000600007c0c */ /* 0x000fc8000bf21070 */
[----:B------:R-:W-:-:S07]  /*0200*/  ISETP.GT.AND.EX P1, PT, R4, RZ, PT, P1 ;  /* 0x000000ff0400720c */ /* 0x000fce0003f24310 */
[----:B------:R-:W-:Y:S06]  /*0210*/  @!P0 BRA `(.L_x_479) ;  /* 0x0000000000208947 */ /* 0x000fec0003800000 */
[----:B------:R-:W0:Y:S01]  /*0220*/  LDC.64 R6, c[0x0][0x390] ;  /* 0x0000e400ff067b82 */ /* 0x000e220000000a00 */
[----:B------:R-:W1:Y:S01]  /*0230*/  LDCU.64 UR10, c[0x0][0x388] ;  /* 0x00007100ff0a77ac */ /* 0x000e620008000a00 */
[----:B------:R-:W-:-:S05]  /*0240*/  IADD3 R4, P0, PT, R2, UR4, RZ ;  /* 0x0000000402047c10 */ /* 0x000fca000ff1e0ff */
[----:B------:R-:W-:Y:S01]  /*0250*/  IMAD.X R3, RZ, RZ, UR5, P0 ;  /* 0x00000005ff037e24 */ /* 0x000fe200080e06ff */
[----:B-1----:R-:W-:-:S04]  /*0260*/  LEA R2, P0, R4, UR10, 0x2 ;  /* 0x0000000a04027c11 */ /* 0x002fc8000f8010ff */
[C---:B------:R-:W-:Y:S01]  /*0270*/  LEA.HI.X R3, R4.reuse, UR11, R3, 0x2, P0 ;  /* 0x0000000b04037c11 */ /* 0x040fe200080f1403 */
[----:B0-----:R-:W-:-:S05]  /*0280*/  IMAD R7, R4, R7, R6 ;  /* 0x0000000704077224 */ /* 0x001fca00078e0206 */
[----:B------:R0:W-:Y:S03]  /*0290*/  STG.E desc[UR8][R2.64], R7 ;  /* 0x0000000702007986 */ /* 0x0001e6000c101908 */
.L_x_479:
[----:B------:R-:W-:Y:S05]  /*02a0*/  BSYNC.RECONVERGENT B0 ;  /* 0x0000000000007941 */ /* 0x000fea0003800200 */
.L_x_478:
[----:B------:R-:W-:Y:S05]  /*02b0*/  @!P1 EXIT ;  /* 0x000000000000994d */ /* 0x000fea0003800000 */
[----:B------:R-:W1:Y:S01]  /*02c0*/  LDC.64 R4, c[0x0][0x390] ;  /* 0x0000e400ff047b82 */ /* 0x000e620000000a00 */
[----:B------:R-:W2:Y:S01]  /*02d0*/  LDCU.64 UR6, c[0x0][0x388] ;  /* 0x00007100ff0677ac */ /* 0x000ea20008000a00 */
[----:B------:R-:W-:-:S05]  /*02e0*/  IADD3 R0, P0, PT, R0, UR4, RZ ;  /* 0x0000000400007c10 */ /* 0x000fca000ff1e0ff */
[----:B0-----:R-:W-:Y:S01]  /*02f0*/  IMAD.X R3, RZ, RZ, UR5, P0 ;  /* 0x00000005ff037e24 */ /* 0x001fe200080e06ff */
[----:B--2---:R-:W-:-:S04]  /*0300*/  LEA R2, P0, R0, UR6, 0x2 ;  /* 0x0000000600027c11 */ /* 0x004fc8000f8010ff */
[C---:B------:R-:W-:Y:S01]  /*0310*/  LEA.HI.X R3, R0.reuse, UR7, R3, 0x2, P0 ;  /* 0x0000000700037c11 */ /* 0x040fe200080f1403 */
[----:B-1----:R-:W-:-:S05]  /*0320*/  IMAD R5, R0, R5, R4 ;  /* 0x0000000500057224 */ /* 0x002fca00078e0204 */
[----:B------:R-:W-:Y:S01]  /*0330*/  STG.E desc[UR8][R2.64], R5 ;  /* 0x0000000502007986 */ /* 0x000fe2000c101908 */
[----:B------:R-:W-:Y:S05]  /*0340*/  EXIT ;  /* 0x000000000000794d */ /* 0x000fea0003800000 */
.L_x_480:
        /* <DEDUP_REMOVED lines=11> */
.L_x_491:


//--------------------- .text._ZN3cub18CUB_300001_SM_10006detail11EmptyKernelIvEEvv --------------------------
	.section	.text._ZN3cub18CUB_300001_SM_10006detail11EmptyKernelIvEEvv,"ax",@progbits
	.align	128
        .global         _ZN3cub18CUB_300001_SM_10006detail11EmptyKernelIvEEvv
        .type           _ZN3cub18CUB_300001_SM_10006detail11EmptyKernelIvEEvv,@function
        .size           _ZN3cub18CUB_300001_SM_10006detail11EmptyKernelIvEEvv,(.L_x_492 - _ZN3cub18CUB_300001_SM_10006detail11EmptyKernelIvEEvv)
        .other          _ZN3cub18CUB_300001_SM_10006detail11EmptyKernelIvEEvv,@"STO_CUDA_ENTRY STV_DEFAULT"
_ZN3cub18CUB_300001_SM_10006detail11EmptyKernelIvEEvv:
.text._ZN3cub18CUB_300001_SM_10006detail11EmptyKernelIvEEvv:
[----:B------:R-:W-:Y:S01]  /*0000*/  LDC R1, c[0x0][0x37c] ;  /* 0x0000df00ff017b82 */ /* 0x000fe20000000800 */
[----:B------:R-:W-:Y:S05]  /*0010*/  EXIT ;  /* 0x000000000000794d */ /* 0x000fea0003800000 */
.L_x_481:
        /* <DEDUP_REMOVED lines=14> */
.L_x_492:


//--------------------- .text._Z6fnKernPcPiS_     --------------------------
	.section	.text._Z6fnKernPcPiS_,"ax",@progbits
	.align	128
        .global         _Z6fnKernPcPiS_
        .type           _Z6fnKernPcPiS_,@function
        .size           _Z6fnKernPcPiS_,(.L_x_493 - _Z6fnKernPcPiS_)
        .other          _Z6fnKernPcPiS_,@"STO_CUDA_ENTRY STV_DEFAULT"
_Z6fnKernPcPiS_:
.text._Z6fnKernPcPiS_:
[----:B------:R-:W-:Y:S01]  /*0000*/  LDC R1, c[0x0][0x37c] ;  /* 0x0000df00ff017b82 */ /* 0x000fe20000000800 */
[----:B------:R-:W0:Y:S07]  /*0010*/  S2R R7, SR_TID.X ;  /* 0x0000000000077919 */ /* 0x000e2e0000002100 */
[----:B------:R-:W0:Y:S01]  /*0020*/  LDC.64 R2, c[0x0][0x388] ;  /* 0x0000e200ff027b82 */ /* 0x000e220000000a00 */
[----:B------:R-:W1:Y:S01]  /*0030*/  LDCU.64 UR4, c[0x0][0x358] ;  /* 0x00006b00ff0477ac */ /* 0x000e620008000a00 */
[----:B------:R-:W2:Y:S01]  /*0040*/  LDCU.64 UR6, c[0x0][0x380] ;  /* 0x00007000ff0677ac */ /* 0x000ea20008000a00 */
[----:B0-----:R-:W-:-:S06]  /*0050*/  IMAD.WIDE.U32 R2, R7, 0x4, R2 ;  /* 0x0000000407027825 */ /* 0x001fcc00078e0002 */
[----:B-1----:R-:W2:Y:S02]  /*0060*/  LDG.E R2, desc[UR4][R2.64] ;  /* 0x0000000402027981 */ /* 0x002ea4000c1e1900 */
[----:B--2---:R-:W-:-:S04]  /*0070*/  IADD3 R4, P0, PT, R2, UR6, RZ ;  /* 0x0000000602047c10 */ /* 0x004fc8000ff1e0ff */
[----:B------:R-:W-:Y:S01]  /*0080*/  LEA.HI.X.SX32 R5, R2, UR7, 0x1, P0 ;  /* 0x0000000702057c11 */ /* 0x000fe200080f0eff */
[----:B------:R-:W0:Y:S05]  /*0090*/  LDCU.64 UR6, c[0x0][0x390] ;  /* 0x00007200ff0677ac */ /* 0x000e2a0008000a00 */
[----:B------:R-:W2:Y:S01]  /*00a0*/  LDG.E.U8 R5, desc[UR4][R4.64+-0x1] ;  /* 0xffffff0404057981 */ /* 0x000ea2000c1e1100 */
[----:B0-----:R-:W-:-:S05]  /*00b0*/  IADD3 R6, P0, PT, R7, UR6, RZ ;  /* 0x0000000607067c10 */ /* 0x001fca000ff1e0ff */
[----:B------:R-:W-:-:S05]  /*00c0*/  IMAD.X R7, RZ, RZ, UR7, P0 ;  /* 0x00000007ff077e24 */ /* 0x000fca00080e06ff */
[----:B--2---:R-:W-:Y:S01]  /*00d0*/  STG.E.U8 desc[UR4][R6.64], R5 ;  /* 0x0000000506007986 */ /* 0x004fe2000c101104 */
[----:B------:R-:W-:Y:S05]  /*00e0*/  EXIT ;  /* 0x000000000000794d */ /* 0x000fea0003800000 */
.L_x_482:
        /* <DEDUP_REMOVED lines=9> */
.L_x_493:


//--------------------- .nv.shared._ZN3cub18CUB_300001_SM_10006detail10radix_sort29DeviceRadixSortOnesweepKernelINS1_5radix10policy_hubIccyE10Policy1000ELNS0_9SortOrderE0EccyiiNS1_21identity_decomposer_tEEEvPT5_SB_PT3_PKSC_PT1_PKSG_PT2_PKSK_T4_iiT6_ --------------------------
	.section	.nv.shared._ZN3cub18CUB_300001_SM_10006detail10radix_sort29DeviceRadixSortOnesweepKernelINS1_5radix10policy_hubIccyE10Policy1000ELNS0_9SortOrderE0EccyiiNS1_21identity_decomposer_tEEEvPT5_SB_PT3_PKSC_PT1_PKSG_PT2_PKSK_T4_iiT6_,"aw",@nobits
	.sectionflags	@""
	.align	16
.nv.shared._ZN3cub18CUB_300001_SM_10006detail10radix_sort29DeviceRadixSortOnesweepKernelINS1_5radix10policy_hubIccyE10Policy1000ELNS0_9SortOrderE0EccyiiNS1_21identity_decomposer_tEEEvPT5_SB_PT3_PKSC_PT1_PKSG_PT2_PKSK_T4_iiT6_:
	.zero		18080


//--------------------- .nv.shared.reserved.0     --------------------------
	.section	.nv.shared.reserved.0,"aw",@nobits
	.weak		__nv_reservedSMEM_offset_0_alias
	.size		__nv_reservedSMEM_offset_0_alias, 0, 64
	.other		__nv_reservedSMEM_offset_0_alias,@"STO_CUDA_RESERVED_SHARED STV_DEFAULT"
__nv_reservedSMEM_offset_0_alias:
	.zero		0
	.zero		64


//--------------------- .nv.global                --------------------------
	.section	.nv.global,"aw",@nobits
.nv.global:
	.type		_ZN34_INTERNAL_ab75e7b3_4_k_cu_eba852166thrust24THRUST_300001_SM_1000_NS12placeholders2_8E,@object
	.size		_ZN34_INTERNAL_ab75e7b3_4_k_cu_eba852166thrust24THRUST_300001_SM_1000_NS12placeholders2_8E,(_ZN34_INTERNAL_ab75e7b3_4_k_cu_eba852164cuda3std3__436_GLOBAL__N__ab75e7b3_4_k_cu_eba852166ignoreE - _ZN34_INTERNAL_ab75e7b3_4_k_cu_eba852166thrust24THRUST_300001_SM_1000_NS12placeholders2_8E)
_ZN34_INTERNAL_ab75e7b3_4_k_cu_eba852166thrust24THRUST_300001_SM_1000_NS12placeholders2_8E:
	.zero		1
	.type		_ZN34_INTERNAL_ab75e7b3_4_k_cu_eba852164cuda3std3__436_GLOBAL__N__ab75e7b3_4_k_cu_eba852166ignoreE,@object
	.size		_ZN34_INTERNAL_ab75e7b3_4_k_cu_eba852164cuda3std3__436_GLOBAL__N__ab75e7b3_4_k_cu_eba852166ignoreE,(_ZN34_INTERNAL_ab75e7b3_4_k_cu_eba852164cuda3std6ranges3__45__cpo4dataE - _ZN34_INTERNAL_ab75e7b3_4_k_cu_eba852164cuda3std3__436_GLOBAL__N__ab75e7b3_4_k_cu_eba852166ignoreE)
_ZN34_INTERNAL_ab75e7b3_4_k_cu_eba852164cuda3std3__436_GLOBAL__N__ab75e7b3_4_k_cu_eba852166ignoreE:
	.zero		1
	.type		_ZN34_INTERNAL_ab75e7b3_4_k_cu_eba852164cuda3std6ranges3__45__cpo4dataE,@object
	.size		_ZN34_INTERNAL_ab75e7b3_4_k_cu_eba852164cuda3std6ranges3__45__cpo4dataE,(_ZN34_INTERNAL_ab75e7b3_4_k_cu_eba852166thrust24THRUST_300001_SM_1000_NS6system3cpp3parE - _ZN34_INTERNAL_ab75e7b3_4_k_cu_eba852164cuda3std6ranges3__45__cpo4dataE)
_ZN34_INTERNAL_ab75e7b3_4_k_cu_eba852164cuda3std6ranges3__45__cpo4dataE:
	.zero		1
	.type		_ZN34_INTERNAL_ab75e7b3_4_k_cu_eba852166thrust24THRUST_300001_SM_1000_NS6system3cpp3parE,@object
	.size		_ZN34_INTERNAL_ab75e7b3_4_k_cu_eba852166thrust24THRUST_300001_SM_1000_NS6system3cpp3parE,(_ZN34_INTERNAL_ab75e7b3_4_k_cu_eba852164cuda3std3__45__cpo5beginE - _ZN34_INTERNAL_ab75e7b3_4_k_cu_eba852166thrust24THRUST_300001_SM_1000_NS6system3cpp3parE)
_ZN34_INTERNAL_ab75e7b3_4_k_cu_eba852166thrust24THRUST_300001_SM_1000_NS6system3cpp3parE:
	.zero		1
	.type		_ZN34_INTERNAL_ab75e7b3_4_k_cu_eba852164cuda3std3__45__cpo5beginE,@object
	.size		_ZN34_INTERNAL_ab75e7b3_4_k_cu_eba852164cuda3std3__45__cpo5beginE,(_ZN34_INTERNAL_ab75e7b3_4_k_cu_eba852164cuda3std6ranges3__45__cpo5beginE - _ZN34_INTERNAL_ab75e7b3_4_k_cu_eba852164cuda3std3__45__cpo5beginE)
_ZN34_INTERNAL_ab75e7b3_4_k_cu_eba852164cuda3std3__45__cpo5beginE:
	.zero		1
	.type		_ZN34_INTERNAL_ab75e7b3_4_k_cu_eba852164cuda3std6ranges3__45__cpo5beginE,@object
	.size		_ZN34_INTERNAL_ab75e7b3_4_k_cu_eba852164cuda3std6ranges3__45__cpo5beginE,(_ZN34_INTERNAL_ab75e7b3_4_k_cu_eba852166thrust24THRUST_300001_SM_1000_NS6deviceE - _ZN34_INTERNAL_ab75e7b3_4_k_cu_eba852164cuda3std6ranges3__45__cpo5beginE)
_ZN34_INTERNAL_ab75e7b3_4_k_cu_eba852164cuda3std6ranges3__45__cpo5beginE:
	.zero		1
	.type		_ZN34_INTERNAL_ab75e7b3_4_k_cu_eba852166thrust24THRUST_300001_SM_1000_NS6deviceE,@object
	.size		_ZN34_INTERNAL_ab75e7b3_4_k_cu_eba852166thrust24THRUST_300001_SM_1000_NS6deviceE,(_ZN34_INTERNAL_ab75e7b3_4_k_cu_eba852164cuda3std3__47nulloptE - _ZN34_INTERNAL_ab75e7b3_4_k_cu_eba852166thrust24THRUST_300001_SM_1000_NS6deviceE)
_ZN34_INTERNAL_ab75e7b3_4_k_cu_eba852166thrust24THRUST_300001_SM_1000_NS6deviceE:
	.zero		1
	.type		_ZN34_INTERNAL_ab75e7b3_4_k_cu_eba852164cuda3std3__47nulloptE,@object
	.size		_ZN34_INTERNAL_ab75e7b3_4_k_cu_eba852164cuda3std3__47nulloptE,(_ZN34_INTERNAL_ab75e7b3_4_k_cu_eba852164cuda3std6ranges3__45__cpo8distanceE - _ZN34_INTERNAL_ab75e7b3_4_k_cu_eba852164cuda3std3__47nulloptE)
_ZN34_INTERNAL_ab75e7b3_4_k_cu_eba852164cuda3std3__47nulloptE:
	.zero		1
	.type		_ZN34_INTERNAL_ab75e7b3_4_k_cu_eba852164cuda3std6ranges3__45__cpo8distanceE,@object
	.size		_ZN34_INTERNAL_ab75e7b3_4_k_cu_eba852164cuda3std6ranges3__45__cpo8distanceE,(_ZN34_INTERNAL_ab75e7b3_4_k_cu_eba852166thrust24THRUST_300001_SM_1000_NS12placeholders2_4E - _ZN34_INTERNAL_ab75e7b3_4_k_cu_eba852164cuda3std6ranges3__45__cpo8distanceE)
_ZN34_INTERNAL_ab75e7b3_4_k_cu_eba852164cuda3std6ranges3__45__cpo8distanceE:
	.zero		1
	.type		_ZN34_INTERNAL_ab75e7b3_4_k_cu_eba852166thrust24THRUST_300001_SM_1000_NS12placeholders2_4E,@object
	.size		_ZN34_INTERNAL_ab75e7b3_4_k_cu_eba852166thrust24THRUST_300001_SM_1000_NS12placeholders2_4E,(_ZN34_INTERNAL_ab75e7b3_4_k_cu_eba852164cuda3std3__45__cpo6rbeginE - _ZN34_INTERNAL_ab75e7b3_4_k_cu_eba852166thrust24THRUST_300001_SM_1000_NS12placeholders2_4E)
_ZN34_INTERNAL_ab75e7b3_4_k_cu_eba852166thrust24THRUST_300001_SM_1000_NS12placeholders2_4E:
	.zero		1
	.type		_ZN34_INTERNAL_ab75e7b3_4_k_cu_eba852164cuda3std3__45__cpo6rbeginE,@object
	.size		_ZN34_INTERNAL_ab75e7b3_4_k_cu_eba852164cuda3std3__45__cpo6rbeginE,(_ZN34_INTERNAL_ab75e7b3_4_k_cu_eba852164cuda3std6ranges3__45__cpo7advanceE - _ZN34_INTERNAL_ab75e7b3_4_k_cu_eba852164cuda3std3__45__cpo6rbeginE)
_ZN34_INTERNAL_ab75e7b3_4_k_cu_eba852164cuda3std3__45__cpo6rbeginE:
	.zero		1
	.type		_ZN34_INTERNAL_ab75e7b3_4_k_cu_eba852164cuda3std6ranges3__45__cpo7advanceE,@object
	.size		_ZN34_INTERNAL_ab75e7b3_4_k_cu_eba852164cuda3std6ranges3__45__cpo7advanceE,(_ZN34_INTERNAL_ab75e7b3_4_k_cu_eba852166thrust24THRUST_300001_SM_1000_NS12placeholders3_10E - _ZN34_INTERNAL_ab75e7b3_4_k_cu_eba852164cuda3std6ranges3__45__cpo7advanceE)
_ZN34_INTERNAL_ab75e7b3_4_k_cu_eba852164cuda3std6ranges3__45__cpo7advanceE:
	.zero		1
	.type		_ZN34_INTERNAL_ab75e7b3_4_k_cu_eba852166thrust24THRUST_300001_SM_1000_NS12placeholders3_10E,@object
	.size		_ZN34_INTERNAL_ab75e7b3_4_k_cu_eba852166thrust24THRUST_300001_SM_1000_NS12placeholders3_10E,(_ZN34_INTERNAL_ab75e7b3_4_k_cu_eba852164cuda3std3__48in_placeE - _ZN34_INTERNAL_ab75e7b3_4_k_cu_eba852166thrust24THRUST_300001_SM_1000_NS12placeholders3_10E)
_ZN34_INTERNAL_ab75e7b3_4_k_cu_eba852166thrust24THRUST_300001_SM_1000_NS12placeholders3_10E:
	.zero		1
	.type		_ZN34_INTERNAL_ab75e7b3_4_k_cu_eba852164cuda3std3__48in_placeE,@object
	.size		_ZN34_INTERNAL_ab75e7b3_4_k_cu_eba852164cuda3std3__48in_placeE,(_ZN34_INTERNAL_ab75e7b3_4_k_cu_eba852164cuda3std6ranges3__45__cpo4sizeE - _ZN34_INTERNAL_ab75e7b3_4_k_cu_eba852164cuda3std3__48in_placeE)
_ZN34_INTERNAL_ab75e7b3_4_k_cu_eba852164cuda3std3__48in_placeE:
	.zero		1
	.type		_ZN34_INTERNAL_ab75e7b3_4_k_cu_eba852164cuda3std6ranges3__45__cpo4sizeE,@object
	.size		_ZN34_INTERNAL_ab75e7b3_4_k_cu_eba852164cuda3std6ranges3__45__cpo4sizeE,(_ZN34_INTERNAL_ab75e7b3_4_k_cu_eba852166thrust24THRUST_300001_SM_1000_NS12placeholders2_2E - _ZN34_INTERNAL_ab75e7b3_4_k_cu_eba852164cuda3std6ranges3__45__cpo4sizeE)
_ZN34_INTERNAL_ab75e7b3_4_k_cu_eba852164cuda3std6ranges3__45__cpo4sizeE:
	.zero		1
	.type		_ZN34_INTERNAL_ab75e7b3_4_k_cu_eba852166thrust24THRUST_300001_SM_1000_NS12placeholders2_2E,@object
	.size		_ZN34_INTERNAL_ab75e7b3_4_k_cu_eba852166thrust24THRUST_300001_SM_1000_NS12placeholders2_2E,(_ZN34_INTERNAL_ab75e7b3_4_k_cu_eba852164cuda3std3__45__cpo6cbeginE - _ZN34_INTERNAL_ab75e7b3_4_k_cu_eba852166thrust24THRUST_300001_SM_1000_NS12placeholders2_2E)
_ZN34_INTERNAL_ab75e7b3_4_k_cu_eba852166thrust24THRUST_300001_SM_1000_NS12placeholders2_2E:
	.zero		1
	.type		_ZN34_INTERNAL_ab75e7b3_4_k_cu_eba852164cuda3std3__45__cpo6cbeginE,@object
	.size		_ZN34_INTERNAL_ab75e7b3_4_k_cu_eba852164cuda3std3__45__cpo6cbeginE,(_ZN34_INTERNAL_ab75e7b3_4_k_cu_eba852164cuda3std6ranges3__45__cpo6cbeginE - _ZN34_INTERNAL_ab75e7b3_4_k_cu_eba852164cuda3std3__45__cpo6cbeginE)
_ZN34_INTERNAL_ab75e7b3_4_k_cu_eba852164cuda3std3__45__cpo6cbeginE:
	.zero		1
	.type		_ZN34_INTERNAL_ab75e7b3_4_k_cu_eba852164cuda3std6ranges3__45__cpo6cbeginE,@object
	.size		_ZN34_INTERNAL_ab75e7b3_4_k_cu_eba852164cuda3std6ranges3__45__cpo6cbeginE,(_ZN34_INTERNAL_ab75e7b3_4_k_cu_eba852166thrust24THRUST_300001_SM_1000_NS12placeholders2_6E - _ZN34_INTERNAL_ab75e7b3_4_k_cu_eba852164cuda3std6ranges3__45__cpo6cbeginE)
_ZN34_INTERNAL_ab75e7b3_4_k_cu_eba852164cuda3std6ranges3__45__cpo6cbeginE:
	.zero		1
	.type		_ZN34_INTERNAL_ab75e7b3_4_k_cu_eba852166thrust24THRUST_300001_SM_1000_NS12placeholders2_6E,@object
	.size		_ZN34_INTERNAL_ab75e7b3_4_k_cu_eba852166thrust24THRUST_300001_SM_1000_NS12placeholders2_6E,(_ZN34_INTERNAL_ab75e7b3_4_k_cu_eba852164cuda3std3__45__cpo7crbeginE - _ZN34_INTERNAL_ab75e7b3_4_k_cu_eba852166thrust24THRUST_300001_SM_1000_NS12placeholders2_6E)
_ZN34_INTERNAL_ab75e7b3_4_k_cu_eba852166thrust24THRUST_300001_SM_1000_NS12placeholders2_6E:
	.zero		1
	.type		_ZN34_INTERNAL_ab75e7b3_4_k_cu_eba852164cuda3std3__45__cpo7crbeginE,@object
	.size		_ZN34_INTERNAL_ab75e7b3_4_k_cu_eba852164cuda3std3__45__cpo7crbeginE,(_ZN34_INTERNAL_ab75e7b3_4_k_cu_eba852164cuda3std6ranges3__45__cpo4nextE - _ZN34_INTERNAL_ab75e7b3_4_k_cu_eba852164cuda3std3__45__cpo7crbeginE)
_ZN34_INTERNAL_ab75e7b3_4_k_cu_eba852164cuda3std3__45__cpo7crbeginE:
	.zero		1
	.type		_ZN34_INTERNAL_ab75e7b3_4_k_cu_eba852164cuda3std6ranges3__45__cpo4nextE,@object
	.size		_ZN34_INTERNAL_ab75e7b3_4_k_cu_eba852164cuda3std6ranges3__45__cpo4nextE,(_ZN34_INTERNAL_ab75e7b3_4_k_cu_eba852164cuda3std6ranges3__45__cpo4swapE - _ZN34_INTERNAL_ab75e7b3_4_k_cu_eba852164cuda3std6ranges3__45__cpo4nextE)
_ZN34_INTERNAL_ab75e7b3_4_k_cu_eba852164cuda3std6ranges3__45__cpo4nextE:
	.zero		1
	.type		_ZN34_INTERNAL_ab75e7b3_4_k_cu_eba852164cuda3std6ranges3__45__cpo4swapE,@object
	.size		_ZN34_INTERNAL_ab75e7b3_4_k_cu_eba852164cuda3std6ranges3__45__cpo4swapE,(_ZN34_INTERNAL_ab75e7b3_4_k_cu_eba852166thrust24THRUST_300001_SM_1000_NS8cuda_cub10par_nosyncE - _ZN34_INTERNAL_ab75e7b3_4_k_cu_eba852164cuda3std6ranges3__45__cpo4swapE)
_ZN34_INTERNAL_ab75e7b3_4_k_cu_eba852164cuda3std6ranges3__45__cpo4swapE:
	.zero		1
	.type		_ZN34_INTERNAL_ab75e7b3_4_k_cu_eba852166thrust24THRUST_300001_SM_1000_NS8cuda_cub10par_nosyncE,@object
	.size		_ZN34_INTERNAL_ab75e7b3_4_k_cu_eba852166thrust24THRUST_300001_SM_1000_NS8cuda_cub10par_nosyncE,(_ZN34_INTERNAL_ab75e7b3_4_k_cu_eba852166thrust24THRUST_300001_SM_1000_NS3seqE - _ZN34_INTERNAL_ab75e7b3_4_k_cu_eba852166thrust24THRUST_300001_SM_1000_NS8cuda_cub10par_nosyncE)
_ZN34_INTERNAL_ab75e7b3_4_k_cu_eba852166thrust24THRUST_300001_SM_1000_NS8cuda_cub10par_nosyncE:
	.zero		1
	.type		_ZN34_INTERNAL_ab75e7b3_4_k_cu_eba852166thrust24THRUST_300001_SM_1000_NS3seqE,@object
	.size		_ZN34_INTERNAL_ab75e7b3_4_k_cu_eba852166thrust24THRUST_300001_SM_1000_NS3seqE,(_ZN34_INTERNAL_ab75e7b3_4_k_cu_eba852164cuda3std3__420unreachable_sentinelE - _ZN34_INTERNAL_ab75e7b3_4_k_cu_eba852166thrust24THRUST_300001_SM_1000_NS3seqE)
_ZN34_INTERNAL_ab75e7b3_4_k_cu_eba852166thrust24THRUST_300001_SM_1000_NS3seqE:
	.zero		1
	.type		_ZN34_INTERNAL_ab75e7b3_4_k_cu_eba852164cuda3std3__420unreachable_sentinelE,@object
	.size		_ZN34_INTERNAL_ab75e7b3_4_k_cu_eba852164cuda3std3__420unreachable_sentinelE,(_ZN34_INTERNAL_ab75e7b3_4_k_cu_eba852164cuda3std6ranges3__45__cpo5ssizeE - _ZN34_INTERNAL_ab75e7b3_4_k_cu_eba852164cuda3std3__420unreachable_sentinelE)
_ZN34_INTERNAL_ab75e7b3_4_k_cu_eba852164cuda3std3__420unreachable_sentinelE:
	.zero		1
	.type		_ZN34_INTERNAL_ab75e7b3_4_k_cu_eba852164cuda3std6ranges3__45__cpo5ssizeE,@object
	.size		_ZN34_INTERNAL_ab75e7b3_4_k_cu_eba852164cuda3std6ranges3__45__cpo5ssizeE,(_ZN34_INTERNAL_ab75e7b3_4_k_cu_eba852166thrust24THRUST_300001_SM_1000_NS12placeholders2_3E - _ZN34_INTERNAL_ab75e7b3_4_k_cu_eba852164cuda3std6ranges3__45__cpo5ssizeE)
_ZN34_INTERNAL_ab75e7b3_4_k_cu_eba852164cuda3std6ranges3__45__cpo5ssizeE:
	.zero		1
	.type		_ZN34_INTERNAL_ab75e7b3_4_k_cu_eba852166thrust24THRUST_300001_SM_1000_NS12placeholders2_3E,@object
	.size		_ZN34_INTERNAL_ab75e7b3_4_k_cu_eba852166thrust24THRUST_300001_SM_1000_NS12placeholders2_3E,(_ZN34_INTERNAL_ab75e7b3_4_k_cu_eba852164cuda3std3__45__cpo4cendE - _ZN34_INTERNAL_ab75e7b3_4_k_cu_eba852166thrust24THRUST_300001_SM_1000_NS12placeholders2_3E)
_ZN34_INTERNAL_ab75e7b3_4_k_cu_eba852166thrust24THRUST_300001_SM_1000_NS12placeholders2_3E:
	.zero		1
	.type		_ZN34_INTERNAL_ab75e7b3_4_k_cu_eba852164cuda3std3__45__cpo4cendE,@object
	.size		_ZN34_INTERNAL_ab75e7b3_4_k_cu_eba852164cuda3std3__45__cpo4cendE,(_ZN34_INTERNAL_ab75e7b3_4_k_cu_eba852164cuda3std6ranges3__45__cpo4cendE - _ZN34_INTERNAL_ab75e7b3_4_k_cu_eba852164cuda3std3__45__cpo4cendE)
_ZN34_INTERNAL_ab75e7b3_4_k_cu_eba852164cuda3std3__45__cpo4cendE:
	.zero		1
	.type		_ZN34_INTERNAL_ab75e7b3_4_k_cu_eba852164cuda3std6ranges3__45__cpo4cendE,@object
	.size		_ZN34_INTERNAL_ab75e7b3_4_k_cu_eba852164cuda3std6ranges3__45__cpo4cendE,(_ZN34_INTERNAL_ab75e7b3_4_k_cu_eba852166thrust24THRUST_300001_SM_1000_NS12placeholders2_7E - _ZN34_INTERNAL_ab75e7b3_4_k_cu_eba852164cuda3std6ranges3__45__cpo4cendE)
_ZN34_INTERNAL_ab75e7b3_4_k_cu_eba852164cuda3std6ranges3__45__cpo4cendE:
	.zero		1
	.type		_ZN34_INTERNAL_ab75e7b3_4_k_cu_eba852166thrust24THRUST_300001_SM_1000_NS12placeholders2_7E,@object
	.size		_ZN34_INTERNAL_ab75e7b3_4_k_cu_eba852166thrust24THRUST_300001_SM_1000_NS12placeholders2_7E,(_ZN34_INTERNAL_ab75e7b3_4_k_cu_eba852164cuda3std3__45__cpo5crendE - _ZN34_INTERNAL_ab75e7b3_4_k_cu_eba852166thrust24THRUST_300001_SM_1000_NS12placeholders2_7E)
_ZN34_INTERNAL_ab75e7b3_4_k_cu_eba852166thrust24THRUST_300001_SM_1000_NS12placeholders2_7E:
	.zero		1
	.type		_ZN34_INTERNAL_ab75e7b3_4_k_cu_eba852164cuda3std3__45__cpo5crendE,@object
	.size		_ZN34_INTERNAL_ab75e7b3_4_k_cu_eba852164cuda3std3__45__cpo5crendE,(_ZN34_INTERNAL_ab75e7b3_4_k_cu_eba852164cuda3std6ranges3__45__cpo4prevE - _ZN34_INTERNAL_ab75e7b3_4_k_cu_eba852164cuda3std3__45__cpo5crendE)
_ZN34_INTERNAL_ab75e7b3_4_k_cu_eba852164cuda3std3__45__cpo5crendE:
	.zero		1
	.type		_ZN34_INTERNAL_ab75e7b3_4_k_cu_eba852164cuda3std6ranges3__45__cpo4prevE,@object
	.size		_ZN34_INTERNAL_ab75e7b3_4_k_cu_eba852164cuda3std6ranges3__45__cpo4prevE,(_ZN34_INTERNAL_ab75e7b3_4_k_cu_eba852164cuda3std6ranges3__45__cpo9iter_moveE - _ZN34_INTERNAL_ab75e7b3_4_k_cu_eba852164cuda3std6ranges3__45__cpo4prevE)
_ZN34_INTERNAL_ab75e7b3_4_k_cu_eba852164cuda3std6ranges3__45__cpo4prevE:
	.zero		1
	.type		_ZN34_INTERNAL_ab75e7b3_4_k_cu_eba852164cuda3std6ranges3__45__cpo9iter_moveE,@object
	.size		_ZN34_INTERNAL_ab75e7b3_4_k_cu_eba852164cuda3std6ranges3__45__cpo9iter_moveE,(_ZN34_INTERNAL_ab75e7b3_4_k_cu_eba852166thrust24THRUST_300001_SM_1000_NS6system6detail10sequential3seqE - _ZN34_INTERNAL_ab75e7b3_4_k_cu_eba852164cuda3std6ranges3__45__cpo9iter_moveE)
_ZN34_INTERNAL_ab75e7b3_4_k_cu_eba852164cuda3std6ranges3__45__cpo9iter_moveE:
	.zero		1
	.type		_ZN34_INTERNAL_ab75e7b3_4_k_cu_eba852166thrust24THRUST_300001_SM_1000_NS6system6detail10sequential3seqE,@object
	.size		_ZN34_INTERNAL_ab75e7b3_4_k_cu_eba852166thrust24THRUST_300001_SM_1000_NS6system6detail10sequential3seqE,(_ZN34_INTERNAL_ab75e7b3_4_k_cu_eba852166thrust24THRUST_300001_SM_1000_NS12placeholders2_9E - _ZN34_INTERNAL_ab75e7b3_4_k_cu_eba852166thrust24THRUST_300001_SM_1000_NS6system6detail10sequential3seqE)
_ZN34_INTERNAL_ab75e7b3_4_k_cu_eba852166thrust24THRUST_300001_SM_1000_NS6system6detail10sequential3seqE:
	.zero		1
	.type		_ZN34_INTERNAL_ab75e7b3_4_k_cu_eba852166thrust24THRUST_300001_SM_1000_NS12placeholders2_9E,@object
	.size		_ZN34_INTERNAL_ab75e7b3_4_k_cu_eba852166thrust24THRUST_300001_SM_1000_NS12placeholders2_9E,(_ZN34_INTERNAL_ab75e7b3_4_k_cu_eba852164cuda3std3__419piecewise_constructE - _ZN34_INTERNAL_ab75e7b3_4_k_cu_eba852166thrust24THRUST_300001_SM_1000_NS12placeholders2_9E)
_ZN34_INTERNAL_ab75e7b3_4_k_cu_eba852166thrust24THRUST_300001_SM_1000_NS12placeholders2_9E:
	.zero		1
	.type		_ZN34_INTERNAL_ab75e7b3_4_k_cu_eba852164cuda3std3__419piecewise_constructE,@object
	.size		_ZN34_INTERNAL_ab75e7b3_4_k_cu_eba852164cuda3std3__419piecewise_constructE,(_ZN34_INTERNAL_ab75e7b3_4_k_cu_eba852164cuda3std6ranges3__45__cpo5cdataE - _ZN34_INTERNAL_ab75e7b3_4_k_cu_eba852164cuda3std3__419piecewise_constructE)
_ZN34_INTERNAL_ab75e7b3_4_k_cu_eba852164cuda3std3__419piecewise_constructE:
	.zero		1
	.type		_ZN34_INTERNAL_ab75e7b3_4_k_cu_eba852164cuda3std6ranges3__45__cpo5cdataE,@object
	.size		_ZN34_INTERNAL_ab75e7b3_4_k_cu_eba852164cuda3std6ranges3__45__cpo5cdataE,(_ZN34_INTERNAL_ab75e7b3_4_k_cu_eba852166thrust24THRUST_300001_SM_1000_NS12placeholders2_1E - _ZN34_INTERNAL_ab75e7b3_4_k_cu_eba852164cuda3std6ranges3__45__cpo5cdataE)
_ZN34_INTERNAL_ab75e7b3_4_k_cu_eba852164cuda3std6ranges3__45__cpo5cdataE:
	.zero		1
	.type		_ZN34_INTERNAL_ab75e7b3_4_k_cu_eba852166thrust24THRUST_300001_SM_1000_NS12placeholders2_1E,@object
	.size		_ZN34_INTERNAL_ab75e7b3_4_k_cu_eba852166thrust24THRUST_300001_SM_1000_NS12placeholders2_1E,(_ZN34_INTERNAL_ab75e7b3_4_k_cu_eba852164cuda3std3__45__cpo3endE - _ZN34_INTERNAL_ab75e7b3_4_k_cu_eba852166thrust24THRUST_300001_SM_1000_NS12placeholders2_1E)
_ZN34_INTERNAL_ab75e7b3_4_k_cu_eba852166thrust24THRUST_300001_SM_1000_NS12placeholders2_1E:
	.zero		1
	.type		_ZN34_INTERNAL_ab75e7b3_4_k_cu_eba852164cuda3std3__45__cpo3endE,@object
	.size		_ZN34_INTERNAL_ab75e7b3_4_k_cu_eba852164cuda3std3__45__cpo3endE,(_ZN34_INTERNAL_ab75e7b3_4_k_cu_eba852164cuda3std6ranges3__45__cpo3endE - _ZN34_INTERNAL_ab75e7b3_4_k_cu_eba852164cuda3std3__45__cpo3endE)
_ZN34_INTERNAL_ab75e7b3_4_k_cu_eba852164cuda3std3__45__cpo3endE:
	.zero		1
	.type		_ZN34_INTERNAL_ab75e7b3_4_k_cu_eba852164cuda3std6ranges3__45__cpo3endE,@object
	.size		_ZN34_INTERNAL_ab75e7b3_4_k_cu_eba852164cuda3std6ranges3__45__cpo3endE,(_ZN34_INTERNAL_ab75e7b3_4_k_cu_eba852166thrust24THRUST_300001_SM_1000_NS12placeholders2_5E - _ZN34_INTERNAL_ab75e7b3_4_k_cu_eba852164cuda3std6ranges3__45__cpo3endE)
_ZN34_INTERNAL_ab75e7b3_4_k_cu_eba852164cuda3std6ranges3__45__cpo3endE:
	.zero		1
	.type		_ZN34_INTERNAL_ab75e7b3_4_k_cu_eba852166thrust24THRUST_300001_SM_1000_NS12placeholders2_5E,@object
	.size		_ZN34_INTERNAL_ab75e7b3_4_k_cu_eba852166thrust24THRUST_300001_SM_1000_NS12placeholders2_5E,(_ZN34_INTERNAL_ab75e7b3_4_k_cu_eba852164cuda3std3__45__cpo4rendE - _ZN34_INTERNAL_ab75e7b3_4_k_cu_eba852166thrust24THRUST_300001_SM_1000_NS12placeholders2_5E)
_ZN34_INTERNAL_ab75e7b3_4_k_cu_eba852166thrust24THRUST_300001_SM_1000_NS12placeholders2_5E:
	.zero		1
	.type		_ZN34_INTERNAL_ab75e7b3_4_k_cu_eba852164cuda3std3__45__cpo4rendE,@object
	.size		_ZN34_INTERNAL_ab75e7b3_4_k_cu_eba852164cuda3std3__45__cpo4rendE,(_ZN34_INTERNAL_ab75e7b3_4_k_cu_eba852164cuda3std6ranges3__45__cpo9iter_swapE - _ZN34_INTERNAL_ab75e7b3_4_k_cu_eba852164cuda3std3__45__cpo4rendE)
_ZN34_INTERNAL_ab75e7b3_4_k_cu_eba852164cuda3std3__45__cpo4rendE:
	.zero		1
	.type		_ZN34_INTERNAL_ab75e7b3_4_k_cu_eba852164cuda3std6ranges3__45__cpo9iter_swapE,@object
	.size		_ZN34_INTERNAL_ab75e7b3_4_k_cu_eba852164cuda3std6ranges3__45__cpo9iter_swapE,(_ZN34_INTERNAL_ab75e7b3_4_k_cu_eba852164cuda3std3__48unexpectE - _ZN34_INTERNAL_ab75e7b3_4_k_cu_eba852164cuda3std6ranges3__45__cpo9iter_swapE)
_ZN34_INTERNAL_ab75e7b3_4_k_cu_eba852164cuda3std6ranges3__45__cpo9iter_swapE:
	.zero		1
	.type		_ZN34_INTERNAL_ab75e7b3_4_k_cu_eba852164cuda3std3__48unexpectE,@object
	.size		_ZN34_INTERNAL_ab75e7b3_4_k_cu_eba852164cuda3std3__48unexpectE,(_ZN34_INTERNAL_ab75e7b3_4_k_cu_eba852166thrust24THRUST_300001_SM_1000_NS8cuda_cub3parE - _ZN34_INTERNAL_ab75e7b3_4_k_cu_eba852164cuda3std3__48unexpectE)
_ZN34_INTERNAL_ab75e7b3_4_k_cu_eba852164cuda3std3__48unexpectE:
	.zero		1
	.type		_ZN34_INTERNAL_ab75e7b3_4_k_cu_eba852166thrust24THRUST_300001_SM_1000_NS8cuda_cub3parE,@object
	.size		_ZN34_INTERNAL_ab75e7b3_4_k_cu_eba852166thrust24THRUST_300001_SM_1000_NS8cuda_cub3parE,(.L_29 - _ZN34_INTERNAL_ab75e7b3_4_k_cu_eba852166thrust24THRUST_300001_SM_1000_NS8cuda_cub3parE)
_ZN34_INTERNAL_ab75e7b3_4_k_cu_eba852166thrust24THRUST_300001_SM_1000_NS8cuda_cub3parE:
	.zero		1
.L_29:


//--------------------- .nv.shared._ZN3cub18CUB_300001_SM_10006detail10radix_sort33DeviceRadixSortExclusiveSumKernelINS1_5radix10policy_hubIccyE10Policy1000EyEEvPT0_ --------------------------
	.section	.nv.shared._ZN3cub18CUB_300001_SM_10006detail10radix_sort33DeviceRadixSortExclusiveSumKernelINS1_5radix10policy_hubIccyE10Policy1000EyEEvPT0_,"aw",@nobits
	.sectionflags	@""
	.align	16
.nv.shared._ZN3cub18CUB_300001_SM_10006detail10radix_sort33DeviceRadixSortExclusiveSumKernelINS1_5radix10policy_hubIccyE10Policy1000EyEEvPT0_:
	.zero		3360


//--------------------- .nv.shared._ZN3cub18CUB_300001_SM_10006detail10radix_sort30DeviceRadixSortHistogramKernelINS1_5radix10policy_hubIccyE10Policy1000ELNS0_9SortOrderE0EcyNS1_21identity_decomposer_tEEEvPT2_PKT1_SA_iiT3_ --------------------------
	.section	.nv.shared._ZN3cub18CUB_300001_SM_10006detail10radix_sort30DeviceRadixSortHistogramKernelINS1_5radix10policy_hubIccyE10Policy1000ELNS0_9SortOrderE0EcyNS1_21identity_decomposer_tEEEvPT2_PKT1_SA_iiT3_,"aw",@nobits
	.sectionflags	@""
	.align	4
.nv.shared._ZN3cub18CUB_300001_SM_10006detail10radix_sort30DeviceRadixSortHistogramKernelINS1_5radix10policy_hubIccyE10Policy1000ELNS0_9SortOrderE0EcyNS1_21identity_decomposer_tEEEvPT2_PKT1_SA_iiT3_:
	.zero		2048


//--------------------- .nv.shared._ZN3cub18CUB_300001_SM_10006detail10radix_sort31DeviceRadixSortSingleTileKernelINS1_5radix10policy_hubIccyE10Policy1000ELNS0_9SortOrderE0EccyNS1_21identity_decomposer_tEEEvPKT1_PSA_PKT2_PSE_T3_iiT4_ --------------------------
	.section	.nv.shared._ZN3cub18CUB_300001_SM_10006detail10radix_sort31DeviceRadixSortSingleTileKernelINS1_5radix10policy_hubIccyE10Policy1000ELNS0_9SortOrderE0EccyNS1_21identity_decomposer_tEEEvPKT1_PSA_PKT2_PSE_T3_iiT4_,"aw",@nobits
	.sectionflags	@""
	.align	16
.nv.shared._ZN3cub18CUB_300001_SM_10006detail10radix_sort31DeviceRadixSortSingleTileKernelINS1_5radix10policy_hubIccyE10Policy1000ELNS0_9SortOrderE0EccyNS1_21identity_decomposer_tEEEvPKT1_PSA_PKT2_PSE_T3_iiT4_:
	.zero		18496


//--------------------- .nv.shared._ZN3cub18CUB_300001_SM_10006detail10radix_sort29DeviceRadixSortOnesweepKernelINS1_5radix10policy_hubIciyE10Policy1000ELNS0_9SortOrderE0EciyiiNS1_21identity_decomposer_tEEEvPT5_SB_PT3_PKSC_PT1_PKSG_PT2_PKSK_T4_iiT6_ --------------------------
	.section	.nv.shared._ZN3cub18CUB_300001_SM_10006detail10radix_sort29DeviceRadixSortOnesweepKernelINS1_5radix10policy_hubIciyE10Policy1000ELNS0_9SortOrderE0EciyiiNS1_21identity_decomposer_tEEEvPT5_SB_PT3_PKSC_PT1_PKSG_PT2_PKSK_T4_iiT6_,"aw",@nobits
	.sectionflags	@""
	.align	16
.nv.shared._ZN3cub18CUB_300001_SM_10006detail10radix_sort29DeviceRadixSortOnesweepKernelINS1_5radix10policy_hubIciyE10Policy1000ELNS0_9SortOrderE0EciyiiNS1_21identity_decomposer_tEEEvPT5_SB_PT3_PKSC_PT1_PKSG_PT2_PKSK_T4_iiT6_:
	.zero		26112


//--------------------- .nv.shared._ZN3cub18CUB_300001_SM_10006detail10radix_sort33DeviceRadixSortExclusiveSumKernelINS1_5radix10policy_hubIciyE10Policy1000EyEEvPT0_ --------------------------
	.section	.nv.shared._ZN3cub18CUB_300001_SM_10006detail10radix_sort33DeviceRadixSortExclusiveSumKernelINS1_5radix10policy_hubIciyE10Policy1000EyEEvPT0_,"aw",@nobits
	.sectionflags	@""
	.align	16
.nv.shared._ZN3cub18CUB_300001_SM_10006detail10radix_sort33DeviceRadixSortExclusiveSumKernelINS1_5radix10policy_hubIciyE10Policy1000EyEEvPT0_:
	.zero		3360


//--------------------- .nv.shared._ZN3cub18CUB_300001_SM_10006detail10radix_sort30DeviceRadixSortHistogramKernelINS1_5radix10policy_hubIciyE10Policy1000ELNS0_9SortOrderE0EcyNS1_21identity_decomposer_tEEEvPT2_PKT1_SA_iiT3_ --------------------------
	.section	.nv.shared._ZN3cub18CUB_300001_SM_10006detail10radix_sort30DeviceRadixSortHistogramKernelINS1_5radix10policy_hubIciyE10Policy1000ELNS0_9SortOrderE0EcyNS1_21identity_decomposer_tEEEvPT2_PKT1_SA_iiT3_,"aw",@nobits
	.sectionflags	@""
	.align	4
.nv.shared._ZN3cub18CUB_300001_SM_10006detail10radix_sort30DeviceRadixSortHistogramKernelINS1_5radix10policy_hubIciyE10Policy1000ELNS0_9SortOrderE0EcyNS1_21identity_decomposer_tEEEvPT2_PKT1_SA_iiT3_:
	.zero		2048


//--------------------- .nv.shared._ZN3cub18CUB_300001_SM_10006detail10radix_sort31DeviceRadixSortSingleTileKernelINS1_5radix10policy_hubIciyE10Policy1000ELNS0_9SortOrderE0EciyNS1_21identity_decomposer_tEEEvPKT1_PSA_PKT2_PSE_T3_iiT4_ --------------------------
	.section	.nv.shared._ZN3cub18CUB_300001_SM_10006detail10radix_sort31DeviceRadixSortSingleTileKernelINS1_5radix10policy_hubIciyE10Policy1000ELNS0_9SortOrderE0EciyNS1_21identity_decomposer_tEEEvPKT1_PSA_PKT2_PSE_T3_iiT4_,"aw",@nobits
	.sectionflags	@""
	.align	16
.nv.shared._ZN3cub18CUB_300001_SM_10006detail10radix_sort31DeviceRadixSortSingleTileKernelINS1_5radix10policy_hubIciyE10Policy1000ELNS0_9SortOrderE0EciyNS1_21identity_decomposer_tEEEvPKT1_PSA_PKT2_PSE_T3_iiT4_:
	.zero		20480


//--------------------- .nv.constant0._ZN3cub18CUB_300001_SM_10006detail10radix_sort29DeviceRadixSortOnesweepKernelINS1_5radix10policy_hubIccyE10Policy1000ELNS0_9SortOrderE0EccyiiNS1_21identity_decomposer_tEEEvPT5_SB_PT3_PKSC_PT1_PKSG_PT2_PKSK_T4_iiT6_ --------------------------
	.section	.nv.constant0._ZN3cub18CUB_300001_SM_10006detail10radix_sort29DeviceRadixSortOnesweepKernelINS1_5radix10policy_hubIccyE10Policy1000ELNS0_9SortOrderE0EccyiiNS1_21identity_decomposer_tEEEvPT5_SB_PT3_PKSC_PT1_PKSG_PT2_PKSK_T4_iiT6_,"a",@progbits
	.sectionflags	@""
	.align	4
.nv.constant0._ZN3cub18CUB_300001_SM_10006detail10radix_sort29DeviceRadixSortOnesweepKernelINS1_5radix10policy_hubIccyE10Policy1000ELNS0_9SortOrderE0EccyiiNS1_21identity_decomposer_tEEEvPT5_SB_PT3_PKSC_PT1_PKSG_PT2_PKSK_T4_iiT6_:
	.zero		973


//--------------------- .nv.constant0._ZN3cub18CUB_300001_SM_10006detail10radix_sort33DeviceRadixSortExclusiveSumKernelINS1_5radix10policy_hubIccyE10Policy1000EyEEvPT0_ --------------------------
	.section	.nv.constant0._ZN3cub18CUB_300001_SM_10006detail10radix_sort33DeviceRadixSortExclusiveSumKernelINS1_5radix10policy_hubIccyE10Policy1000EyEEvPT0_,"a",@progbits
	.sectionflags	@""
	.align	4
.nv.constant0._ZN3cub18CUB_300001_SM_10006detail10radix_sort33DeviceRadixSortExclusiveSumKernelINS1_5radix10policy_hubIccyE10Policy1000EyEEvPT0_:
	.zero		904


//--------------------- .nv.constant0._ZN3cub18CUB_300001_SM_10006detail10radix_sort30DeviceRadixSortHistogramKernelINS1_5radix10policy_hubIccyE10Policy1000ELNS0_9SortOrderE0EcyNS1_21identity_decomposer_tEEEvPT2_PKT1_SA_iiT3_ --------------------------
	.section	.nv.constant0._ZN3cub18CUB_300001_SM_10006detail10radix_sort30DeviceRadixSortHistogramKernelINS1_5radix10policy_hubIccyE10Policy1000ELNS0_9SortOrderE0EcyNS1_21identity_decomposer_tEEEvPT2_PKT1_SA_iiT3_,"a",@progbits
	.sectionflags	@""
	.align	4
.nv.constant0._ZN3cub18CUB_300001_SM_10006detail10radix_sort30DeviceRadixSortHistogramKernelINS1_5radix10policy_hubIccyE10Policy1000ELNS0_9SortOrderE0EcyNS1_21identity_decomposer_tEEEvPT2_PKT1_SA_iiT3_:
	.zero		929


//--------------------- .nv.constant0._ZN3cub18CUB_300001_SM_10006detail10radix_sort31DeviceRadixSortSingleTileKernelINS1_5radix10policy_hubIccyE10Policy1000ELNS0_9SortOrderE0EccyNS1_21identity_decomposer_tEEEvPKT1_PSA_PKT2_PSE_T3_iiT4_ --------------------------
	.section	.nv.constant0._ZN3cub18CUB_300001_SM_10006detail10radix_sort31DeviceRadixSortSingleTileKernelINS1_5radix10policy_hubIccyE10Policy1000ELNS0_9SortOrderE0EccyNS1_21identity_decomposer_tEEEvPKT1_PSA_PKT2_PSE_T3_iiT4_,"a",@progbits
	.sectionflags	@""
	.align	4
.nv.constant0._ZN3cub18CUB_300001_SM_10006detail10radix_sort31DeviceRadixSortSingleTileKernelINS1_5radix10policy_hubIccyE10Policy1000ELNS0_9SortOrderE0EccyNS1_21identity_decomposer_tEEEvPKT1_PSA_PKT2_PSE_T3_iiT4_:
	.zero		945


//--------------------- .nv.constant0._ZN3cub18CUB_300001_SM_10006detail10radix_sort29DeviceRadixSortOnesweepKernelINS1_5radix10policy_hubIciyE10Policy1000ELNS0_9SortOrderE0EciyiiNS1_21identity_decomposer_tEEEvPT5_SB_PT3_PKSC_PT1_PKSG_PT2_PKSK_T4_iiT6_ --------------------------
	.section	.nv.constant0._ZN3cub18CUB_300001_SM_10006detail10radix_sort29DeviceRadixSortOnesweepKernelINS1_5radix10policy_hubIciyE10Policy1000ELNS0_9SortOrderE0EciyiiNS1_21identity_decomposer_tEEEvPT5_SB_PT3_PKSC_PT1_PKSG_PT2_PKSK_T4_iiT6_,"a",@progbits
	.sectionflags	@""
	.align	4
.nv.constant0._ZN3cub18CUB_300001_SM_10006detail10radix_sort29DeviceRadixSortOnesweepKernelINS1_5radix10policy_hubIciyE10Policy1000ELNS0_9SortOrderE0EciyiiNS1_21identity_decomposer_tEEEvPT5_SB_PT3_PKSC_PT1_PKSG_PT2_PKSK_T4_iiT6_:
	.zero		973


//--------------------- .nv.constant0._ZN3cub18CUB_300001_SM_10006detail10radix_sort33DeviceRadixSortExclusiveSumKernelINS1_5radix10policy_hubIciyE10Policy1000EyEEvPT0_ --------------------------
	.section	.nv.constant0._ZN3cub18CUB_300001_SM_10006detail10radix_sort33DeviceRadixSortExclusiveSumKernelINS1_5radix10policy_hubIciyE10Policy1000EyEEvPT0_,"a",@progbits
	.sectionflags	@""
	.align	4
.nv.constant0._ZN3cub18CUB_300001_SM_10006detail10radix_sort33DeviceRadixSortExclusiveSumKernelINS1_5radix10policy_hubIciyE10Policy1000EyEEvPT0_:
	.zero		904


//--------------------- .nv.constant0._ZN3cub18CUB_300001_SM_10006detail10radix_sort30DeviceRadixSortHistogramKernelINS1_5radix10policy_hubIciyE10Policy1000ELNS0_9SortOrderE0EcyNS1_21identity_decomposer_tEEEvPT2_PKT1_SA_iiT3_ --------------------------
	.section	.nv.constant0._ZN3cub18CUB_300001_SM_10006detail10radix_sort30DeviceRadixSortHistogramKernelINS1_5radix10policy_hubIciyE10Policy1000ELNS0_9SortOrderE0EcyNS1_21identity_decomposer_tEEEvPT2_PKT1_SA_iiT3_,"a",@progbits
	.sectionflags	@""
	.align	4
.nv.constant0._ZN3cub18CUB_300001_SM_10006detail10radix_sort30DeviceRadixSortHistogramKernelINS1_5radix10policy_hubIciyE10Policy1000ELNS0_9SortOrderE0EcyNS1_21identity_decomposer_tEEEvPT2_PKT1_SA_iiT3_:
	.zero		929


//--------------------- .nv.constant0._ZN3cub18CUB_300001_SM_10006detail10radix_sort31DeviceRadixSortSingleTileKernelINS1_5radix10policy_hubIciyE10Policy1000ELNS0_9SortOrderE0EciyNS1_21identity_decomposer_tEEEvPKT1_PSA_PKT2_PSE_T3_iiT4_ --------------------------
	.section	.nv.constant0._ZN3cub18CUB_300001_SM_10006detail10radix_sort31DeviceRadixSortSingleTileKernelINS1_5radix10policy_hubIciyE10Policy1000ELNS0_9SortOrderE0EciyNS1_21identity_decomposer_tEEEvPKT1_PSA_PKT2_PSE_T3_iiT4_,"a",@progbits
	.sectionflags	@""
	.align	4
.nv.constant0._ZN3cub18CUB_300001_SM_10006detail10radix_sort31DeviceRadixSortSingleTileKernelINS1_5radix10policy_hubIciyE10Policy1000ELNS0_9SortOrderE0EciyNS1_21identity_decomposer_tEEEvPKT1_PSA_PKT2_PSE_T3_iiT4_:
	.zero		945


//--------------------- .nv.constant0._ZN3cub18CUB_300001_SM_10006detail8for_each13static_kernelINS2_12policy_hub_t12policy_500_tElN6thrust24THRUST_300001_SM_1000_NS8cuda_cub10__tabulate7functorINS7_10device_ptrIiEENS7_6system6detail7generic6detail22compute_sequence_valueIivEElEEEEvT0_T1_ --------------------------
	.section	.nv.constant0._ZN3cub18CUB_300001_SM_10006detail8for_each13static_kernelINS2_12policy_hub_t12policy_500_tElN6thrust24THRUST_300001_SM_1000_NS8cuda_cub10__tabulate7functorINS7_10device_ptrIiEENS7_6system6detail7generic6detail22compute_sequence_valueIivEElEEEEvT0_T1_,"a",@progbits
	.sectionflags	@""
	.align	4
.nv.constant0._ZN3cub18CUB_300001_SM_10006detail8for_each13static_kernelINS2_12policy_hub_t12policy_500_tElN6thrust24THRUST_300001_SM_1000_NS8cuda_cub10__tabulate7functorINS7_10device_ptrIiEENS7_6system6detail7generic6detail22compute_sequence_valueIivEElEEEEvT0_T1_:
	.zero		920


//--------------------- .nv.constant0._ZN3cub18CUB_300001_SM_10006detail11EmptyKernelIvEEvv --------------------------
	.section	.nv.constant0._ZN3cub18CUB_300001_SM_10006detail11EmptyKernelIvEEvv,"a",@progbits
	.sectionflags	@""
	.align	4
.nv.constant0._ZN3cub18CUB_300001_SM_10006detail11EmptyKernelIvEEvv:
	.zero		896


//--------------------- .nv.constant0._Z6fnKernPcPiS_ --------------------------
	.section	.nv.constant0._Z6fnKernPcPiS_,"a",@progbits
	.sectionflags	@""
	.align	4
.nv.constant0._Z6fnKernPcPiS_:
	.zero		920


//--------------------- SYMBOLS --------------------------

	.type		.nv.reservedSmem.offset0,@object
	.size		.nv.reservedSmem.offset0,0x4
	.type		.nv.reservedSmem.cap,@object
	.size		.nv.reservedSmem.cap,0x4
